//
// Generated by NVIDIA NVVM Compiler
//
// Compiler Build ID: CL-36424714
// Cuda compilation tools, release 13.0, V13.0.88
// Based on NVVM 20.0.0
//

.version 9.0
.target sm_100
.address_size 64

	// .globl	_Z15calculate_JandMPfPiS_S_S_P9cuComplexS2_S2_S2_S2_S2_S2_S2_
.global .align 4 .b8 __cudart_i2opi_f[24] = {65, 144, 67, 60, 153, 149, 98, 219, 192, 221, 52, 245, 209, 87, 39, 252, 41, 21, 68, 78, 110, 131, 249, 162};

.visible .entry _Z15calculate_JandMPfPiS_S_S_P9cuComplexS2_S2_S2_S2_S2_S2_S2_(
	.param .u64 .ptr .align 1 _Z15calculate_JandMPfPiS_S_S_P9cuComplexS2_S2_S2_S2_S2_S2_S2__param_0,
	.param .u64 .ptr .align 1 _Z15calculate_JandMPfPiS_S_S_P9cuComplexS2_S2_S2_S2_S2_S2_S2__param_1,
	.param .u64 .ptr .align 1 _Z15calculate_JandMPfPiS_S_S_P9cuComplexS2_S2_S2_S2_S2_S2_S2__param_2,
	.param .u64 .ptr .align 1 _Z15calculate_JandMPfPiS_S_S_P9cuComplexS2_S2_S2_S2_S2_S2_S2__param_3,
	.param .u64 .ptr .align 1 _Z15calculate_JandMPfPiS_S_S_P9cuComplexS2_S2_S2_S2_S2_S2_S2__param_4,
	.param .u64 .ptr .align 1 _Z15calculate_JandMPfPiS_S_S_P9cuComplexS2_S2_S2_S2_S2_S2_S2__param_5,
	.param .u64 .ptr .align 1 _Z15calculate_JandMPfPiS_S_S_P9cuComplexS2_S2_S2_S2_S2_S2_S2__param_6,
	.param .u64 .ptr .align 1 _Z15calculate_JandMPfPiS_S_S_P9cuComplexS2_S2_S2_S2_S2_S2_S2__param_7,
	.param .u64 .ptr .align 1 _Z15calculate_JandMPfPiS_S_S_P9cuComplexS2_S2_S2_S2_S2_S2_S2__param_8,
	.param .u64 .ptr .align 1 _Z15calculate_JandMPfPiS_S_S_P9cuComplexS2_S2_S2_S2_S2_S2_S2__param_9,
	.param .u64 .ptr .align 1 _Z15calculate_JandMPfPiS_S_S_P9cuComplexS2_S2_S2_S2_S2_S2_S2__param_10,
	.param .u64 .ptr .align 1 _Z15calculate_JandMPfPiS_S_S_P9cuComplexS2_S2_S2_S2_S2_S2_S2__param_11,
	.param .u64 .ptr .align 1 _Z15calculate_JandMPfPiS_S_S_P9cuComplexS2_S2_S2_S2_S2_S2_S2__param_12
)
{
	.local .align 4 .b8 	__local_depot0[28];
	.reg .b64 	%SP;
	.reg .b64 	%SPL;
	.reg .pred 	%p<91>;
	.reg .b32 	%r<375>;
	.reg .b32 	%f<472>;
	.reg .b64 	%rd<210>;
	.reg .b64 	%fd<17>;

	mov.u64 	%SPL, __local_depot0;
	ld.param.u64 	%rd70, [_Z15calculate_JandMPfPiS_S_S_P9cuComplexS2_S2_S2_S2_S2_S2_S2__param_0];
	ld.param.u64 	%rd71, [_Z15calculate_JandMPfPiS_S_S_P9cuComplexS2_S2_S2_S2_S2_S2_S2__param_1];
	ld.param.u64 	%rd72, [_Z15calculate_JandMPfPiS_S_S_P9cuComplexS2_S2_S2_S2_S2_S2_S2__param_2];
	ld.param.u64 	%rd73, [_Z15calculate_JandMPfPiS_S_S_P9cuComplexS2_S2_S2_S2_S2_S2_S2__param_3];
	ld.param.u64 	%rd74, [_Z15calculate_JandMPfPiS_S_S_P9cuComplexS2_S2_S2_S2_S2_S2_S2__param_4];
	ld.param.u64 	%rd64, [_Z15calculate_JandMPfPiS_S_S_P9cuComplexS2_S2_S2_S2_S2_S2_S2__param_7];
	ld.param.u64 	%rd65, [_Z15calculate_JandMPfPiS_S_S_P9cuComplexS2_S2_S2_S2_S2_S2_S2__param_8];
	ld.param.u64 	%rd66, [_Z15calculate_JandMPfPiS_S_S_P9cuComplexS2_S2_S2_S2_S2_S2_S2__param_9];
	ld.param.u64 	%rd67, [_Z15calculate_JandMPfPiS_S_S_P9cuComplexS2_S2_S2_S2_S2_S2_S2__param_10];
	ld.param.u64 	%rd68, [_Z15calculate_JandMPfPiS_S_S_P9cuComplexS2_S2_S2_S2_S2_S2_S2__param_11];
	ld.param.u64 	%rd69, [_Z15calculate_JandMPfPiS_S_S_P9cuComplexS2_S2_S2_S2_S2_S2_S2__param_12];
	cvta.to.global.u64 	%rd1, %rd73;
	cvta.to.global.u64 	%rd2, %rd71;
	cvta.to.global.u64 	%rd3, %rd74;
	cvta.to.global.u64 	%rd4, %rd72;
	cvta.to.global.u64 	%rd75, %rd70;
	add.u64 	%rd5, %SPL, 0;
	ld.global.f32 	%f1, [%rd75];
	mov.u32 	%r121, %tid.x;
	mov.u32 	%r122, %ctaid.x;
	mov.u32 	%r123, %ntid.x;
	mad.lo.s32 	%r1, %r122, %r123, %r121;
	setp.gt.s32 	%p1, %r1, 796;
	@%p1 bra 	$L__BB0_85;
	setp.gt.s32 	%p2, %r1, 197;
	@%p2 bra 	$L__BB0_3;
	add.s32 	%r341, %r1, 101;
	bra.uni 	$L__BB0_7;
$L__BB0_3:
	setp.lt.u32 	%p3, %r1, 398;
	mov.b32 	%r341, 299;
	@%p3 bra 	$L__BB0_7;
	setp.gt.u32 	%p4, %r1, 595;
	@%p4 bra 	$L__BB0_6;
	sub.s32 	%r341, 696, %r1;
	bra.uni 	$L__BB0_7;
$L__BB0_6:
	setp.lt.u32 	%p5, %r1, 796;
	selp.b32 	%r341, 100, 0, %p5;
$L__BB0_7:
	setp.lt.s32 	%p6, %r1, 198;
	mov.b32 	%r342, 100;
	@%p6 bra 	$L__BB0_12;
	setp.gt.u32 	%p7, %r1, 397;
	@%p7 bra 	$L__BB0_10;
	add.s32 	%r342, %r1, -98;
	bra.uni 	$L__BB0_12;
$L__BB0_10:
	setp.lt.u32 	%p8, %r1, 596;
	mov.b32 	%r342, 299;
	@%p8 bra 	$L__BB0_12;
	setp.lt.u32 	%p9, %r1, 796;
	sub.s32 	%r127, 895, %r1;
	selp.b32 	%r342, %r127, 0, %p9;
$L__BB0_12:
	setp.ne.s32 	%p10, %r342, 299;
	setp.eq.s32 	%p11, %r341, 100;
	or.pred  	%p12, %p10, %p11;
	@%p12 bra 	$L__BB0_31;
	setp.eq.s32 	%p13, %r341, 299;
	@%p13 bra 	$L__BB0_32;
	mul.wide.s32 	%rd77, %r341, 4;
	add.s64 	%rd78, %rd4, %rd77;
	ld.global.f32 	%f77, [%rd78+481200];
	ld.global.f32 	%f78, [%rd78+479596];
	add.f32 	%f2, %f77, %f78;
	add.s64 	%rd79, %rd3, %rd77;
	ld.global.f32 	%f3, [%rd79+478400];
	mul.f32 	%f79, %f1, 0f00000000;
	mul.f32 	%f4, %f1, 0fC0C90FDB;
	ld.global.u32 	%r128, [%rd2];
	cvt.rn.f32.s32 	%f80, %r128;
	mul.f32 	%f81, %f79, %f80;
	mul.f32 	%f82, %f4, %f80;
	mul.f32 	%f83, %f81, 0f2BEAB98A;
	mul.f32 	%f84, %f82, 0f00000000;
	sub.f32 	%f5, %f83, %f84;
	mul.f32 	%f85, %f81, 0f00000000;
	fma.rn.f32 	%f6, %f82, 0f2BEAB98A, %f85;
	mul.f32 	%f86, %f6, 0f3F22F983;
	cvt.rni.s32.f32 	%r346, %f86;
	cvt.rn.f32.s32 	%f87, %r346;
	fma.rn.f32 	%f88, %f87, 0fBFC90FDA, %f6;
	fma.rn.f32 	%f89, %f87, 0fB3A22168, %f88;
	fma.rn.f32 	%f464, %f87, 0fA7C234C5, %f89;
	abs.f32 	%f8, %f6;
	setp.ltu.f32 	%p14, %f8, 0f47CE4780;
	@%p14 bra 	$L__BB0_22;
	setp.neu.f32 	%p15, %f8, 0f7F800000;
	@%p15 bra 	$L__BB0_17;
	mov.f32 	%f92, 0f00000000;
	mul.rn.f32 	%f464, %f6, %f92;
	mov.b32 	%r346, 0;
	bra.uni 	$L__BB0_22;
$L__BB0_17:
	mov.b32 	%r10, %f6;
	shl.b32 	%r130, %r10, 8;
	or.b32  	%r11, %r130, -2147483648;
	mov.b64 	%rd188, 0;
	mov.b32 	%r343, 0;
	mov.u64 	%rd186, __cudart_i2opi_f;
	mov.u64 	%rd187, %rd5;
$L__BB0_18:
	.pragma "nounroll";
	ld.global.nc.u32 	%r131, [%rd186];
	mad.wide.u32 	%rd82, %r131, %r11, %rd188;
	shr.u64 	%rd188, %rd82, 32;
	st.local.u32 	[%rd187], %rd82;
	add.s32 	%r343, %r343, 1;
	add.s64 	%rd187, %rd187, 4;
	add.s64 	%rd186, %rd186, 4;
	setp.ne.s32 	%p16, %r343, 6;
	@%p16 bra 	$L__BB0_18;
	shr.u32 	%r132, %r10, 23;
	st.local.u32 	[%rd5+24], %rd188;
	and.b32  	%r14, %r132, 31;
	and.b32  	%r133, %r132, 224;
	add.s32 	%r134, %r133, -128;
	shr.u32 	%r135, %r134, 5;
	mul.wide.u32 	%rd83, %r135, 4;
	sub.s64 	%rd12, %rd5, %rd83;
	ld.local.u32 	%r344, [%rd12+24];
	ld.local.u32 	%r345, [%rd12+20];
	setp.eq.s32 	%p17, %r14, 0;
	@%p17 bra 	$L__BB0_21;
	shf.l.wrap.b32 	%r344, %r345, %r344, %r14;
	ld.local.u32 	%r136, [%rd12+16];
	shf.l.wrap.b32 	%r345, %r136, %r345, %r14;
$L__BB0_21:
	shr.u32 	%r137, %r344, 30;
	shf.l.wrap.b32 	%r138, %r345, %r344, 2;
	shl.b32 	%r139, %r345, 2;
	shr.u32 	%r140, %r138, 31;
	add.s32 	%r141, %r140, %r137;
	neg.s32 	%r142, %r141;
	setp.lt.s32 	%p18, %r10, 0;
	selp.b32 	%r346, %r142, %r141, %p18;
	xor.b32  	%r143, %r138, %r10;
	shr.s32 	%r144, %r138, 31;
	xor.b32  	%r145, %r144, %r138;
	xor.b32  	%r146, %r144, %r139;
	cvt.u64.u32 	%rd84, %r145;
	shl.b64 	%rd85, %rd84, 32;
	cvt.u64.u32 	%rd86, %r146;
	or.b64  	%rd87, %rd85, %rd86;
	cvt.rn.f64.s64 	%fd1, %rd87;
	mul.f64 	%fd2, %fd1, 0d3BF921FB54442D19;
	cvt.rn.f32.f64 	%f90, %fd2;
	neg.f32 	%f91, %f90;
	setp.lt.s32 	%p19, %r143, 0;
	selp.f32 	%f464, %f91, %f90, %p19;
$L__BB0_22:
	ld.param.u64 	%rd185, [_Z15calculate_JandMPfPiS_S_S_P9cuComplexS2_S2_S2_S2_S2_S2_S2__param_6];
	mul.f32 	%f93, %f3, 0fABEAB98A;
	mul.f32 	%f94, %f3, 0f80000000;
	fma.rn.f32 	%f95, %f5, 0f3BBB989D, 0f3F000000;
	cvt.sat.f32.f32 	%f96, %f95;
	mov.f32 	%f97, 0f4B400001;
	mov.f32 	%f98, 0f437C0000;
	fma.rm.f32 	%f99, %f96, %f98, %f97;
	add.f32 	%f100, %f99, 0fCB40007F;
	neg.f32 	%f101, %f100;
	fma.rn.f32 	%f102, %f5, 0f3FB8AA3B, %f101;
	fma.rn.f32 	%f103, %f5, 0f32A57060, %f102;
	ex2.approx.ftz.f32 	%f104, %f103;
	mov.b32 	%r148, %f99;
	shl.b32 	%r149, %r148, 23;
	mov.b32 	%f105, %r149;
	mul.f32 	%f106, %f104, %f105;
	mul.f32 	%f107, %f464, %f464;
	fma.rn.f32 	%f108, %f107, 0f37CBAC00, 0fBAB607ED;
	fma.rn.f32 	%f109, %f108, %f107, 0f3D2AAABB;
	fma.rn.f32 	%f110, %f109, %f107, 0fBEFFFFFF;
	fma.rn.f32 	%f111, %f110, %f107, 0f3F800000;
	fma.rn.f32 	%f112, %f107, %f464, 0f00000000;
	fma.rn.f32 	%f113, %f107, 0fB94D4153, 0f3C0885E4;
	fma.rn.f32 	%f114, %f113, %f107, 0fBE2AAAA8;
	fma.rn.f32 	%f115, %f114, %f112, %f464;
	and.b32  	%r150, %r346, 1;
	setp.eq.b32 	%p20, %r150, 1;
	selp.f32 	%f116, %f111, %f115, %p20;
	selp.f32 	%f117, %f115, %f111, %p20;
	and.b32  	%r151, %r346, 2;
	setp.eq.s32 	%p21, %r151, 0;
	neg.f32 	%f118, %f116;
	selp.f32 	%f119, %f116, %f118, %p21;
	add.s32 	%r152, %r346, 1;
	and.b32  	%r153, %r152, 2;
	setp.eq.s32 	%p22, %r153, 0;
	neg.f32 	%f120, %f117;
	selp.f32 	%f121, %f117, %f120, %p22;
	mul.f32 	%f122, %f106, %f121;
	mul.f32 	%f123, %f106, %f119;
	mul.f32 	%f124, %f93, %f122;
	mul.f32 	%f125, %f94, %f123;
	sub.f32 	%f126, %f124, %f125;
	mul.f32 	%f127, %f93, %f123;
	fma.rn.f32 	%f128, %f94, %f122, %f127;
	cvta.to.global.u64 	%rd88, %rd185;
	mul.wide.s32 	%rd89, %r1, 8;
	add.s64 	%rd90, %rd88, %rd89;
	ld.global.f32 	%f129, [%rd90+-3184];
	add.f32 	%f130, %f129, %f126;
	st.global.f32 	[%rd90+-3184], %f130;
	ld.global.f32 	%f131, [%rd90+-3180];
	add.f32 	%f132, %f131, %f128;
	st.global.f32 	[%rd90+-3180], %f132;
	mul.f32 	%f12, %f2, 0fBF000000;
	mul.f32 	%f133, %f1, 0f80000000;
	ld.global.u32 	%r154, [%rd2];
	cvt.rn.f32.s32 	%f134, %r154;
	add.f32 	%f135, %f134, 0f3F000000;
	mul.f32 	%f136, %f133, %f135;
	mul.f32 	%f137, %f4, %f135;
	mul.f32 	%f13, %f136, 0f2BEAB98A;
	mul.f32 	%f14, %f137, 0f2BEAB98A;
	mul.f32 	%f138, %f14, 0f3F22F983;
	cvt.rni.s32.f32 	%r350, %f138;
	cvt.rn.f32.s32 	%f139, %r350;
	fma.rn.f32 	%f140, %f139, 0fBFC90FDA, %f14;
	fma.rn.f32 	%f141, %f139, 0fB3A22168, %f140;
	fma.rn.f32 	%f465, %f139, 0fA7C234C5, %f141;
	abs.f32 	%f16, %f14;
	setp.ltu.f32 	%p23, %f16, 0f47CE4780;
	@%p23 bra 	$L__BB0_30;
	setp.neu.f32 	%p24, %f16, 0f7F800000;
	@%p24 bra 	$L__BB0_25;
	mov.f32 	%f144, 0f00000000;
	mul.rn.f32 	%f465, %f14, %f144;
	mov.b32 	%r350, 0;
	bra.uni 	$L__BB0_30;
$L__BB0_25:
	mov.b32 	%r24, %f14;
	shl.b32 	%r156, %r24, 8;
	or.b32  	%r25, %r156, -2147483648;
	mov.b64 	%rd191, 0;
	mov.b32 	%r347, 0;
	mov.u64 	%rd189, __cudart_i2opi_f;
	mov.u64 	%rd190, %rd5;
$L__BB0_26:
	.pragma "nounroll";
	ld.global.nc.u32 	%r157, [%rd189];
	mad.wide.u32 	%rd93, %r157, %r25, %rd191;
	shr.u64 	%rd191, %rd93, 32;
	st.local.u32 	[%rd190], %rd93;
	add.s32 	%r347, %r347, 1;
	add.s64 	%rd190, %rd190, 4;
	add.s64 	%rd189, %rd189, 4;
	setp.ne.s32 	%p25, %r347, 6;
	@%p25 bra 	$L__BB0_26;
	shr.u32 	%r158, %r24, 23;
	st.local.u32 	[%rd5+24], %rd191;
	and.b32  	%r28, %r158, 31;
	and.b32  	%r159, %r158, 224;
	add.s32 	%r160, %r159, -128;
	shr.u32 	%r161, %r160, 5;
	mul.wide.u32 	%rd94, %r161, 4;
	sub.s64 	%rd19, %rd5, %rd94;
	ld.local.u32 	%r348, [%rd19+24];
	ld.local.u32 	%r349, [%rd19+20];
	setp.eq.s32 	%p26, %r28, 0;
	@%p26 bra 	$L__BB0_29;
	shf.l.wrap.b32 	%r348, %r349, %r348, %r28;
	ld.local.u32 	%r162, [%rd19+16];
	shf.l.wrap.b32 	%r349, %r162, %r349, %r28;
$L__BB0_29:
	shr.u32 	%r163, %r348, 30;
	shf.l.wrap.b32 	%r164, %r349, %r348, 2;
	shl.b32 	%r165, %r349, 2;
	shr.u32 	%r166, %r164, 31;
	add.s32 	%r167, %r166, %r163;
	neg.s32 	%r168, %r167;
	setp.lt.s32 	%p27, %r24, 0;
	selp.b32 	%r350, %r168, %r167, %p27;
	xor.b32  	%r169, %r164, %r24;
	shr.s32 	%r170, %r164, 31;
	xor.b32  	%r171, %r170, %r164;
	xor.b32  	%r172, %r170, %r165;
	cvt.u64.u32 	%rd95, %r171;
	shl.b64 	%rd96, %rd95, 32;
	cvt.u64.u32 	%rd97, %r172;
	or.b64  	%rd98, %rd96, %rd97;
	cvt.rn.f64.s64 	%fd3, %rd98;
	mul.f64 	%fd4, %fd3, 0d3BF921FB54442D19;
	cvt.rn.f32.f64 	%f142, %fd4;
	neg.f32 	%f143, %f142;
	setp.lt.s32 	%p28, %r169, 0;
	selp.f32 	%f465, %f143, %f142, %p28;
$L__BB0_30:
	mul.f32 	%f145, %f12, 0f2BEAB98A;
	mul.f32 	%f146, %f12, 0f00000000;
	fma.rn.f32 	%f147, %f13, 0f3BBB989D, 0f3F000000;
	cvt.sat.f32.f32 	%f148, %f147;
	mov.f32 	%f149, 0f4B400001;
	mov.f32 	%f150, 0f437C0000;
	fma.rm.f32 	%f151, %f148, %f150, %f149;
	add.f32 	%f152, %f151, 0fCB40007F;
	neg.f32 	%f153, %f152;
	fma.rn.f32 	%f154, %f13, 0f3FB8AA3B, %f153;
	fma.rn.f32 	%f155, %f13, 0f32A57060, %f154;
	ex2.approx.ftz.f32 	%f156, %f155;
	mov.b32 	%r174, %f151;
	shl.b32 	%r175, %r174, 23;
	mov.b32 	%f157, %r175;
	mul.f32 	%f158, %f156, %f157;
	mul.f32 	%f159, %f465, %f465;
	fma.rn.f32 	%f160, %f159, 0f37CBAC00, 0fBAB607ED;
	fma.rn.f32 	%f161, %f160, %f159, 0f3D2AAABB;
	fma.rn.f32 	%f162, %f161, %f159, 0fBEFFFFFF;
	fma.rn.f32 	%f163, %f162, %f159, 0f3F800000;
	fma.rn.f32 	%f164, %f159, %f465, 0f00000000;
	fma.rn.f32 	%f165, %f159, 0fB94D4153, 0f3C0885E4;
	fma.rn.f32 	%f166, %f165, %f159, 0fBE2AAAA8;
	fma.rn.f32 	%f167, %f166, %f164, %f465;
	and.b32  	%r176, %r350, 1;
	setp.eq.b32 	%p29, %r176, 1;
	selp.f32 	%f168, %f163, %f167, %p29;
	selp.f32 	%f169, %f167, %f163, %p29;
	and.b32  	%r177, %r350, 2;
	setp.eq.s32 	%p30, %r177, 0;
	neg.f32 	%f170, %f168;
	selp.f32 	%f171, %f168, %f170, %p30;
	add.s32 	%r178, %r350, 1;
	and.b32  	%r179, %r178, 2;
	setp.eq.s32 	%p31, %r179, 0;
	neg.f32 	%f172, %f169;
	selp.f32 	%f173, %f169, %f172, %p31;
	mul.f32 	%f174, %f158, %f173;
	mul.f32 	%f175, %f158, %f171;
	mul.f32 	%f176, %f145, %f174;
	mul.f32 	%f177, %f146, %f175;
	sub.f32 	%f178, %f176, %f177;
	mul.f32 	%f179, %f145, %f175;
	fma.rn.f32 	%f180, %f146, %f174, %f179;
	cvta.to.global.u64 	%rd99, %rd66;
	add.s64 	%rd101, %rd99, %rd89;
	ld.global.f32 	%f181, [%rd101+-3184];
	add.f32 	%f182, %f181, %f178;
	st.global.f32 	[%rd101+-3184], %f182;
	ld.global.f32 	%f183, [%rd101+-3180];
	add.f32 	%f184, %f183, %f180;
	st.global.f32 	[%rd101+-3180], %f184;
	bra.uni 	$L__BB0_85;
$L__BB0_31:
	setp.ne.s32 	%p32, %r341, 299;
	@%p32 bra 	$L__BB0_49;
$L__BB0_32:
	mul.lo.s32 	%r286, %r342, 401;
	add.s32 	%r287, %r286, %r341;
	mul.wide.u32 	%rd153, %r287, 4;
	add.s64 	%rd154, %rd4, %rd153;
	ld.global.f32 	%f367, [%rd154];
	cvt.u64.u32 	%rd155, %r286;
	cvt.u64.u32 	%rd156, %r341;
	add.s64 	%rd157, %rd156, %rd155;
	shl.b64 	%rd158, %rd157, 2;
	add.s64 	%rd159, %rd4, %rd158;
	ld.global.f32 	%f368, [%rd159+4];
	add.f32 	%f20, %f367, %f368;
	sub.s32 	%r288, %r287, %r342;
	mul.wide.u32 	%rd160, %r288, 4;
	add.s64 	%rd161, %rd1, %rd160;
	ld.global.f32 	%f21, [%rd161];
	mul.f32 	%f22, %f1, 0f00000000;
	mul.f32 	%f23, %f1, 0fC0C90FDB;
	ld.global.u32 	%r289, [%rd2];
	cvt.rn.f32.s32 	%f369, %r289;
	mul.f32 	%f370, %f22, %f369;
	mul.f32 	%f371, %f23, %f369;
	mul.f32 	%f24, %f370, 0f2BEAB98A;
	mul.f32 	%f25, %f371, 0f2BEAB98A;
	mul.f32 	%f372, %f25, 0f3F22F983;
	cvt.rni.s32.f32 	%r354, %f372;
	cvt.rn.f32.s32 	%f373, %r354;
	fma.rn.f32 	%f374, %f373, 0fBFC90FDA, %f25;
	fma.rn.f32 	%f375, %f373, 0fB3A22168, %f374;
	fma.rn.f32 	%f466, %f373, 0fA7C234C5, %f375;
	abs.f32 	%f27, %f25;
	setp.ltu.f32 	%p73, %f27, 0f47CE4780;
	@%p73 bra 	$L__BB0_40;
	setp.neu.f32 	%p74, %f27, 0f7F800000;
	@%p74 bra 	$L__BB0_35;
	mov.f32 	%f378, 0f00000000;
	mul.rn.f32 	%f466, %f25, %f378;
	mov.b32 	%r354, 0;
	bra.uni 	$L__BB0_40;
$L__BB0_35:
	mov.b32 	%r38, %f25;
	shl.b32 	%r291, %r38, 8;
	or.b32  	%r39, %r291, -2147483648;
	mov.b64 	%rd194, 0;
	mov.b32 	%r351, 0;
	mov.u64 	%rd192, __cudart_i2opi_f;
	mov.u64 	%rd193, %rd5;
$L__BB0_36:
	.pragma "nounroll";
	ld.global.nc.u32 	%r292, [%rd192];
	mad.wide.u32 	%rd164, %r292, %r39, %rd194;
	shr.u64 	%rd194, %rd164, 32;
	st.local.u32 	[%rd193], %rd164;
	add.s32 	%r351, %r351, 1;
	add.s64 	%rd193, %rd193, 4;
	add.s64 	%rd192, %rd192, 4;
	setp.ne.s32 	%p75, %r351, 6;
	@%p75 bra 	$L__BB0_36;
	shr.u32 	%r293, %r38, 23;
	st.local.u32 	[%rd5+24], %rd194;
	and.b32  	%r42, %r293, 31;
	and.b32  	%r294, %r293, 224;
	add.s32 	%r295, %r294, -128;
	shr.u32 	%r296, %r295, 5;
	mul.wide.u32 	%rd165, %r296, 4;
	sub.s64 	%rd26, %rd5, %rd165;
	ld.local.u32 	%r352, [%rd26+24];
	ld.local.u32 	%r353, [%rd26+20];
	setp.eq.s32 	%p76, %r42, 0;
	@%p76 bra 	$L__BB0_39;
	shf.l.wrap.b32 	%r352, %r353, %r352, %r42;
	ld.local.u32 	%r297, [%rd26+16];
	shf.l.wrap.b32 	%r353, %r297, %r353, %r42;
$L__BB0_39:
	shr.u32 	%r298, %r352, 30;
	shf.l.wrap.b32 	%r299, %r353, %r352, 2;
	shl.b32 	%r300, %r353, 2;
	shr.u32 	%r301, %r299, 31;
	add.s32 	%r302, %r301, %r298;
	neg.s32 	%r303, %r302;
	setp.lt.s32 	%p77, %r38, 0;
	selp.b32 	%r354, %r303, %r302, %p77;
	xor.b32  	%r304, %r299, %r38;
	shr.s32 	%r305, %r299, 31;
	xor.b32  	%r306, %r305, %r299;
	xor.b32  	%r307, %r305, %r300;
	cvt.u64.u32 	%rd166, %r306;
	shl.b64 	%rd167, %rd166, 32;
	cvt.u64.u32 	%rd168, %r307;
	or.b64  	%rd169, %rd167, %rd168;
	cvt.rn.f64.s64 	%fd13, %rd169;
	mul.f64 	%fd14, %fd13, 0d3BF921FB54442D19;
	cvt.rn.f32.f64 	%f376, %fd14;
	neg.f32 	%f377, %f376;
	setp.lt.s32 	%p78, %r304, 0;
	selp.f32 	%f466, %f377, %f376, %p78;
$L__BB0_40:
	ld.param.u64 	%rd184, [_Z15calculate_JandMPfPiS_S_S_P9cuComplexS2_S2_S2_S2_S2_S2_S2__param_5];
	mul.f32 	%f379, %f21, 0f2BEAB98A;
	mul.f32 	%f380, %f21, 0f00000000;
	fma.rn.f32 	%f381, %f24, 0f3BBB989D, 0f3F000000;
	cvt.sat.f32.f32 	%f382, %f381;
	mov.f32 	%f383, 0f4B400001;
	mov.f32 	%f384, 0f437C0000;
	fma.rm.f32 	%f385, %f382, %f384, %f383;
	add.f32 	%f386, %f385, 0fCB40007F;
	neg.f32 	%f387, %f386;
	fma.rn.f32 	%f388, %f24, 0f3FB8AA3B, %f387;
	fma.rn.f32 	%f389, %f24, 0f32A57060, %f388;
	ex2.approx.ftz.f32 	%f390, %f389;
	mov.b32 	%r309, %f385;
	shl.b32 	%r310, %r309, 23;
	mov.b32 	%f391, %r310;
	mul.f32 	%f392, %f390, %f391;
	mul.f32 	%f393, %f466, %f466;
	fma.rn.f32 	%f394, %f393, 0f37CBAC00, 0fBAB607ED;
	fma.rn.f32 	%f395, %f394, %f393, 0f3D2AAABB;
	fma.rn.f32 	%f396, %f395, %f393, 0fBEFFFFFF;
	fma.rn.f32 	%f397, %f396, %f393, 0f3F800000;
	fma.rn.f32 	%f398, %f393, %f466, 0f00000000;
	fma.rn.f32 	%f399, %f393, 0fB94D4153, 0f3C0885E4;
	fma.rn.f32 	%f400, %f399, %f393, 0fBE2AAAA8;
	fma.rn.f32 	%f401, %f400, %f398, %f466;
	and.b32  	%r311, %r354, 1;
	setp.eq.b32 	%p79, %r311, 1;
	selp.f32 	%f402, %f397, %f401, %p79;
	selp.f32 	%f403, %f401, %f397, %p79;
	and.b32  	%r312, %r354, 2;
	setp.eq.s32 	%p80, %r312, 0;
	neg.f32 	%f404, %f402;
	selp.f32 	%f405, %f402, %f404, %p80;
	add.s32 	%r313, %r354, 1;
	and.b32  	%r314, %r313, 2;
	setp.eq.s32 	%p81, %r314, 0;
	neg.f32 	%f406, %f403;
	selp.f32 	%f407, %f403, %f406, %p81;
	mul.f32 	%f408, %f392, %f407;
	mul.f32 	%f409, %f392, %f405;
	mul.f32 	%f410, %f379, %f408;
	mul.f32 	%f411, %f380, %f409;
	sub.f32 	%f412, %f410, %f411;
	mul.f32 	%f413, %f379, %f409;
	fma.rn.f32 	%f414, %f380, %f408, %f413;
	cvta.to.global.u64 	%rd170, %rd184;
	mul.wide.s32 	%rd171, %r1, 8;
	add.s64 	%rd172, %rd170, %rd171;
	ld.global.f32 	%f415, [%rd172+-1584];
	add.f32 	%f416, %f415, %f412;
	st.global.f32 	[%rd172+-1584], %f416;
	ld.global.f32 	%f417, [%rd172+-1580];
	add.f32 	%f418, %f417, %f414;
	st.global.f32 	[%rd172+-1580], %f418;
	mul.f32 	%f31, %f20, 0f3F000000;
	ld.global.u32 	%r315, [%rd2];
	cvt.rn.f32.s32 	%f419, %r315;
	add.f32 	%f420, %f419, 0f3F000000;
	mul.f32 	%f421, %f22, %f420;
	mul.f32 	%f422, %f23, %f420;
	mul.f32 	%f32, %f421, 0f2BEAB98A;
	mul.f32 	%f33, %f422, 0f2BEAB98A;
	mul.f32 	%f423, %f33, 0f3F22F983;
	cvt.rni.s32.f32 	%r358, %f423;
	cvt.rn.f32.s32 	%f424, %r358;
	fma.rn.f32 	%f425, %f424, 0fBFC90FDA, %f33;
	fma.rn.f32 	%f426, %f424, 0fB3A22168, %f425;
	fma.rn.f32 	%f467, %f424, 0fA7C234C5, %f426;
	abs.f32 	%f35, %f33;
	setp.ltu.f32 	%p82, %f35, 0f47CE4780;
	@%p82 bra 	$L__BB0_48;
	setp.neu.f32 	%p83, %f35, 0f7F800000;
	@%p83 bra 	$L__BB0_43;
	mov.f32 	%f429, 0f00000000;
	mul.rn.f32 	%f467, %f33, %f429;
	mov.b32 	%r358, 0;
	bra.uni 	$L__BB0_48;
$L__BB0_43:
	mov.b32 	%r52, %f33;
	shl.b32 	%r317, %r52, 8;
	or.b32  	%r53, %r317, -2147483648;
	mov.b64 	%rd197, 0;
	mov.b32 	%r355, 0;
	mov.u64 	%rd195, __cudart_i2opi_f;
	mov.u64 	%rd196, %rd5;
$L__BB0_44:
	.pragma "nounroll";
	ld.global.nc.u32 	%r318, [%rd195];
	mad.wide.u32 	%rd175, %r318, %r53, %rd197;
	shr.u64 	%rd197, %rd175, 32;
	st.local.u32 	[%rd196], %rd175;
	add.s32 	%r355, %r355, 1;
	add.s64 	%rd196, %rd196, 4;
	add.s64 	%rd195, %rd195, 4;
	setp.ne.s32 	%p84, %r355, 6;
	@%p84 bra 	$L__BB0_44;
	shr.u32 	%r319, %r52, 23;
	st.local.u32 	[%rd5+24], %rd197;
	and.b32  	%r56, %r319, 31;
	and.b32  	%r320, %r319, 224;
	add.s32 	%r321, %r320, -128;
	shr.u32 	%r322, %r321, 5;
	mul.wide.u32 	%rd176, %r322, 4;
	sub.s64 	%rd33, %rd5, %rd176;
	ld.local.u32 	%r356, [%rd33+24];
	ld.local.u32 	%r357, [%rd33+20];
	setp.eq.s32 	%p85, %r56, 0;
	@%p85 bra 	$L__BB0_47;
	shf.l.wrap.b32 	%r356, %r357, %r356, %r56;
	ld.local.u32 	%r323, [%rd33+16];
	shf.l.wrap.b32 	%r357, %r323, %r357, %r56;
$L__BB0_47:
	shr.u32 	%r324, %r356, 30;
	shf.l.wrap.b32 	%r325, %r357, %r356, 2;
	shl.b32 	%r326, %r357, 2;
	shr.u32 	%r327, %r325, 31;
	add.s32 	%r328, %r327, %r324;
	neg.s32 	%r329, %r328;
	setp.lt.s32 	%p86, %r52, 0;
	selp.b32 	%r358, %r329, %r328, %p86;
	xor.b32  	%r330, %r325, %r52;
	shr.s32 	%r331, %r325, 31;
	xor.b32  	%r332, %r331, %r325;
	xor.b32  	%r333, %r331, %r326;
	cvt.u64.u32 	%rd177, %r332;
	shl.b64 	%rd178, %rd177, 32;
	cvt.u64.u32 	%rd179, %r333;
	or.b64  	%rd180, %rd178, %rd179;
	cvt.rn.f64.s64 	%fd15, %rd180;
	mul.f64 	%fd16, %fd15, 0d3BF921FB54442D19;
	cvt.rn.f32.f64 	%f427, %fd16;
	neg.f32 	%f428, %f427;
	setp.lt.s32 	%p87, %r330, 0;
	selp.f32 	%f467, %f428, %f427, %p87;
$L__BB0_48:
	mul.f32 	%f430, %f31, 0f2BEAB98A;
	fma.rn.f32 	%f431, %f32, 0f3BBB989D, 0f3F000000;
	cvt.sat.f32.f32 	%f432, %f431;
	mov.f32 	%f433, 0f4B400001;
	mov.f32 	%f434, 0f437C0000;
	fma.rm.f32 	%f435, %f432, %f434, %f433;
	add.f32 	%f436, %f435, 0fCB40007F;
	neg.f32 	%f437, %f436;
	fma.rn.f32 	%f438, %f32, 0f3FB8AA3B, %f437;
	fma.rn.f32 	%f439, %f32, 0f32A57060, %f438;
	ex2.approx.ftz.f32 	%f440, %f439;
	mov.b32 	%r335, %f435;
	shl.b32 	%r336, %r335, 23;
	mov.b32 	%f441, %r336;
	mul.f32 	%f442, %f440, %f441;
	mul.f32 	%f443, %f467, %f467;
	fma.rn.f32 	%f444, %f443, 0f37CBAC00, 0fBAB607ED;
	fma.rn.f32 	%f445, %f444, %f443, 0f3D2AAABB;
	fma.rn.f32 	%f446, %f445, %f443, 0fBEFFFFFF;
	fma.rn.f32 	%f447, %f446, %f443, 0f3F800000;
	fma.rn.f32 	%f448, %f443, %f467, 0f00000000;
	fma.rn.f32 	%f449, %f443, 0fB94D4153, 0f3C0885E4;
	fma.rn.f32 	%f450, %f449, %f443, 0fBE2AAAA8;
	fma.rn.f32 	%f451, %f450, %f448, %f467;
	and.b32  	%r337, %r358, 1;
	setp.eq.b32 	%p88, %r337, 1;
	selp.f32 	%f452, %f447, %f451, %p88;
	selp.f32 	%f453, %f451, %f447, %p88;
	and.b32  	%r338, %r358, 2;
	setp.eq.s32 	%p89, %r338, 0;
	neg.f32 	%f454, %f452;
	selp.f32 	%f455, %f452, %f454, %p89;
	add.s32 	%r339, %r358, 1;
	and.b32  	%r340, %r339, 2;
	setp.eq.s32 	%p90, %r340, 0;
	neg.f32 	%f456, %f453;
	selp.f32 	%f457, %f453, %f456, %p90;
	mul.f32 	%f458, %f442, %f457;
	mul.f32 	%f459, %f442, %f455;
	cvta.to.global.u64 	%rd181, %rd67;
	add.s64 	%rd183, %rd181, %rd171;
	ld.global.f32 	%f460, [%rd183+-1584];
	fma.rn.f32 	%f461, %f430, %f458, %f460;
	st.global.f32 	[%rd183+-1584], %f461;
	ld.global.f32 	%f462, [%rd183+-1580];
	fma.rn.f32 	%f463, %f430, %f459, %f462;
	st.global.f32 	[%rd183+-1580], %f463;
	bra.uni 	$L__BB0_85;
$L__BB0_49:
	setp.eq.s32 	%p33, %r341, 100;
	setp.ne.s32 	%p34, %r342, 100;
	or.pred  	%p35, %p34, %p33;
	@%p35 bra 	$L__BB0_67;
	mul.wide.s32 	%rd102, %r341, 4;
	add.s64 	%rd103, %rd4, %rd102;
	ld.global.f32 	%f185, [%rd103+160400];
	ld.global.f32 	%f186, [%rd103+162004];
	add.f32 	%f39, %f185, %f186;
	add.s64 	%rd104, %rd3, %rd102;
	ld.global.f32 	%f40, [%rd104+160000];
	mul.f32 	%f41, %f1, 0f80000000;
	mul.f32 	%f42, %f1, 0fC0C90FDB;
	ld.global.u32 	%r180, [%rd2];
	cvt.rn.f32.s32 	%f187, %r180;
	mul.f32 	%f188, %f41, %f187;
	mul.f32 	%f189, %f42, %f187;
	mul.f32 	%f43, %f188, 0f2BEAB98A;
	mul.f32 	%f44, %f189, 0f2BEAB98A;
	mul.f32 	%f190, %f44, 0f3F22F983;
	cvt.rni.s32.f32 	%r362, %f190;
	cvt.rn.f32.s32 	%f191, %r362;
	fma.rn.f32 	%f192, %f191, 0fBFC90FDA, %f44;
	fma.rn.f32 	%f193, %f191, 0fB3A22168, %f192;
	fma.rn.f32 	%f468, %f191, 0fA7C234C5, %f193;
	abs.f32 	%f46, %f44;
	setp.ltu.f32 	%p36, %f46, 0f47CE4780;
	@%p36 bra 	$L__BB0_58;
	setp.neu.f32 	%p37, %f46, 0f7F800000;
	@%p37 bra 	$L__BB0_53;
	mov.f32 	%f196, 0f00000000;
	mul.rn.f32 	%f468, %f44, %f196;
	mov.b32 	%r362, 0;
	bra.uni 	$L__BB0_58;
$L__BB0_53:
	mov.b32 	%r66, %f44;
	shl.b32 	%r182, %r66, 8;
	or.b32  	%r67, %r182, -2147483648;
	mov.b64 	%rd200, 0;
	mov.b32 	%r359, 0;
	mov.u64 	%rd198, __cudart_i2opi_f;
	mov.u64 	%rd199, %rd5;
$L__BB0_54:
	.pragma "nounroll";
	ld.global.nc.u32 	%r183, [%rd198];
	mad.wide.u32 	%rd107, %r183, %r67, %rd200;
	shr.u64 	%rd200, %rd107, 32;
	st.local.u32 	[%rd199], %rd107;
	add.s32 	%r359, %r359, 1;
	add.s64 	%rd199, %rd199, 4;
	add.s64 	%rd198, %rd198, 4;
	setp.ne.s32 	%p38, %r359, 6;
	@%p38 bra 	$L__BB0_54;
	shr.u32 	%r184, %r66, 23;
	st.local.u32 	[%rd5+24], %rd200;
	and.b32  	%r70, %r184, 31;
	and.b32  	%r185, %r184, 224;
	add.s32 	%r186, %r185, -128;
	shr.u32 	%r187, %r186, 5;
	mul.wide.u32 	%rd108, %r187, 4;
	sub.s64 	%rd40, %rd5, %rd108;
	ld.local.u32 	%r360, [%rd40+24];
	ld.local.u32 	%r361, [%rd40+20];
	setp.eq.s32 	%p39, %r70, 0;
	@%p39 bra 	$L__BB0_57;
	shf.l.wrap.b32 	%r360, %r361, %r360, %r70;
	ld.local.u32 	%r188, [%rd40+16];
	shf.l.wrap.b32 	%r361, %r188, %r361, %r70;
$L__BB0_57:
	shr.u32 	%r189, %r360, 30;
	shf.l.wrap.b32 	%r190, %r361, %r360, 2;
	shl.b32 	%r191, %r361, 2;
	shr.u32 	%r192, %r190, 31;
	add.s32 	%r193, %r192, %r189;
	neg.s32 	%r194, %r193;
	setp.lt.s32 	%p40, %r66, 0;
	selp.b32 	%r362, %r194, %r193, %p40;
	xor.b32  	%r195, %r190, %r66;
	shr.s32 	%r196, %r190, 31;
	xor.b32  	%r197, %r196, %r190;
	xor.b32  	%r198, %r196, %r191;
	cvt.u64.u32 	%rd109, %r197;
	shl.b64 	%rd110, %rd109, 32;
	cvt.u64.u32 	%rd111, %r198;
	or.b64  	%rd112, %rd110, %rd111;
	cvt.rn.f64.s64 	%fd5, %rd112;
	mul.f64 	%fd6, %fd5, 0d3BF921FB54442D19;
	cvt.rn.f32.f64 	%f194, %fd6;
	neg.f32 	%f195, %f194;
	setp.lt.s32 	%p41, %r195, 0;
	selp.f32 	%f468, %f195, %f194, %p41;
$L__BB0_58:
	mul.f32 	%f197, %f40, 0f2BEAB98A;
	fma.rn.f32 	%f198, %f43, 0f3BBB989D, 0f3F000000;
	cvt.sat.f32.f32 	%f199, %f198;
	mov.f32 	%f200, 0f4B400001;
	mov.f32 	%f201, 0f437C0000;
	fma.rm.f32 	%f202, %f199, %f201, %f200;
	add.f32 	%f203, %f202, 0fCB40007F;
	neg.f32 	%f204, %f203;
	fma.rn.f32 	%f205, %f43, 0f3FB8AA3B, %f204;
	fma.rn.f32 	%f206, %f43, 0f32A57060, %f205;
	ex2.approx.ftz.f32 	%f207, %f206;
	mov.b32 	%r200, %f202;
	shl.b32 	%r201, %r200, 23;
	mov.b32 	%f208, %r201;
	mul.f32 	%f209, %f207, %f208;
	mul.f32 	%f210, %f468, %f468;
	fma.rn.f32 	%f211, %f210, 0f37CBAC00, 0fBAB607ED;
	fma.rn.f32 	%f212, %f211, %f210, 0f3D2AAABB;
	fma.rn.f32 	%f213, %f212, %f210, 0fBEFFFFFF;
	fma.rn.f32 	%f214, %f213, %f210, 0f3F800000;
	fma.rn.f32 	%f215, %f210, %f468, 0f00000000;
	fma.rn.f32 	%f216, %f210, 0fB94D4153, 0f3C0885E4;
	fma.rn.f32 	%f217, %f216, %f210, 0fBE2AAAA8;
	fma.rn.f32 	%f218, %f217, %f215, %f468;
	and.b32  	%r202, %r362, 1;
	setp.eq.b32 	%p42, %r202, 1;
	selp.f32 	%f219, %f214, %f218, %p42;
	selp.f32 	%f220, %f218, %f214, %p42;
	and.b32  	%r203, %r362, 2;
	setp.eq.s32 	%p43, %r203, 0;
	neg.f32 	%f221, %f219;
	selp.f32 	%f222, %f219, %f221, %p43;
	add.s32 	%r204, %r362, 1;
	and.b32  	%r205, %r204, 2;
	setp.eq.s32 	%p44, %r205, 0;
	neg.f32 	%f223, %f220;
	selp.f32 	%f224, %f220, %f223, %p44;
	mul.f32 	%f225, %f209, %f224;
	mul.f32 	%f226, %f209, %f222;
	cvta.to.global.u64 	%rd113, %rd65;
	mul.wide.s32 	%rd114, %r1, 8;
	add.s64 	%rd115, %rd113, %rd114;
	ld.global.f32 	%f227, [%rd115];
	fma.rn.f32 	%f228, %f197, %f225, %f227;
	st.global.f32 	[%rd115], %f228;
	ld.global.f32 	%f229, [%rd115+4];
	fma.rn.f32 	%f230, %f197, %f226, %f229;
	st.global.f32 	[%rd115+4], %f230;
	mul.f32 	%f50, %f39, 0f3F000000;
	ld.global.u32 	%r206, [%rd2];
	cvt.rn.f32.s32 	%f231, %r206;
	add.f32 	%f232, %f231, 0f3F000000;
	mul.f32 	%f233, %f41, %f232;
	mul.f32 	%f234, %f42, %f232;
	mul.f32 	%f51, %f233, 0f2BEAB98A;
	mul.f32 	%f52, %f234, 0f2BEAB98A;
	mul.f32 	%f235, %f52, 0f3F22F983;
	cvt.rni.s32.f32 	%r366, %f235;
	cvt.rn.f32.s32 	%f236, %r366;
	fma.rn.f32 	%f237, %f236, 0fBFC90FDA, %f52;
	fma.rn.f32 	%f238, %f236, 0fB3A22168, %f237;
	fma.rn.f32 	%f469, %f236, 0fA7C234C5, %f238;
	abs.f32 	%f54, %f52;
	setp.ltu.f32 	%p45, %f54, 0f47CE4780;
	@%p45 bra 	$L__BB0_66;
	setp.neu.f32 	%p46, %f54, 0f7F800000;
	@%p46 bra 	$L__BB0_61;
	mov.f32 	%f241, 0f00000000;
	mul.rn.f32 	%f469, %f52, %f241;
	mov.b32 	%r366, 0;
	bra.uni 	$L__BB0_66;
$L__BB0_61:
	mov.b32 	%r80, %f52;
	shl.b32 	%r208, %r80, 8;
	or.b32  	%r81, %r208, -2147483648;
	mov.b64 	%rd203, 0;
	mov.b32 	%r363, 0;
	mov.u64 	%rd201, __cudart_i2opi_f;
	mov.u64 	%rd202, %rd5;
$L__BB0_62:
	.pragma "nounroll";
	ld.global.nc.u32 	%r209, [%rd201];
	mad.wide.u32 	%rd118, %r209, %r81, %rd203;
	shr.u64 	%rd203, %rd118, 32;
	st.local.u32 	[%rd202], %rd118;
	add.s32 	%r363, %r363, 1;
	add.s64 	%rd202, %rd202, 4;
	add.s64 	%rd201, %rd201, 4;
	setp.ne.s32 	%p47, %r363, 6;
	@%p47 bra 	$L__BB0_62;
	shr.u32 	%r210, %r80, 23;
	st.local.u32 	[%rd5+24], %rd203;
	and.b32  	%r84, %r210, 31;
	and.b32  	%r211, %r210, 224;
	add.s32 	%r212, %r211, -128;
	shr.u32 	%r213, %r212, 5;
	mul.wide.u32 	%rd119, %r213, 4;
	sub.s64 	%rd47, %rd5, %rd119;
	ld.local.u32 	%r364, [%rd47+24];
	ld.local.u32 	%r365, [%rd47+20];
	setp.eq.s32 	%p48, %r84, 0;
	@%p48 bra 	$L__BB0_65;
	shf.l.wrap.b32 	%r364, %r365, %r364, %r84;
	ld.local.u32 	%r214, [%rd47+16];
	shf.l.wrap.b32 	%r365, %r214, %r365, %r84;
$L__BB0_65:
	shr.u32 	%r215, %r364, 30;
	shf.l.wrap.b32 	%r216, %r365, %r364, 2;
	shl.b32 	%r217, %r365, 2;
	shr.u32 	%r218, %r216, 31;
	add.s32 	%r219, %r218, %r215;
	neg.s32 	%r220, %r219;
	setp.lt.s32 	%p49, %r80, 0;
	selp.b32 	%r366, %r220, %r219, %p49;
	xor.b32  	%r221, %r216, %r80;
	shr.s32 	%r222, %r216, 31;
	xor.b32  	%r223, %r222, %r216;
	xor.b32  	%r224, %r222, %r217;
	cvt.u64.u32 	%rd120, %r223;
	shl.b64 	%rd121, %rd120, 32;
	cvt.u64.u32 	%rd122, %r224;
	or.b64  	%rd123, %rd121, %rd122;
	cvt.rn.f64.s64 	%fd7, %rd123;
	mul.f64 	%fd8, %fd7, 0d3BF921FB54442D19;
	cvt.rn.f32.f64 	%f239, %fd8;
	neg.f32 	%f240, %f239;
	setp.lt.s32 	%p50, %r221, 0;
	selp.f32 	%f469, %f240, %f239, %p50;
$L__BB0_66:
	mul.f32 	%f242, %f50, 0f2BEAB98A;
	fma.rn.f32 	%f243, %f51, 0f3BBB989D, 0f3F000000;
	cvt.sat.f32.f32 	%f244, %f243;
	mov.f32 	%f245, 0f4B400001;
	mov.f32 	%f246, 0f437C0000;
	fma.rm.f32 	%f247, %f244, %f246, %f245;
	add.f32 	%f248, %f247, 0fCB40007F;
	neg.f32 	%f249, %f248;
	fma.rn.f32 	%f250, %f51, 0f3FB8AA3B, %f249;
	fma.rn.f32 	%f251, %f51, 0f32A57060, %f250;
	ex2.approx.ftz.f32 	%f252, %f251;
	mov.b32 	%r226, %f247;
	shl.b32 	%r227, %r226, 23;
	mov.b32 	%f253, %r227;
	mul.f32 	%f254, %f252, %f253;
	mul.f32 	%f255, %f469, %f469;
	fma.rn.f32 	%f256, %f255, 0f37CBAC00, 0fBAB607ED;
	fma.rn.f32 	%f257, %f256, %f255, 0f3D2AAABB;
	fma.rn.f32 	%f258, %f257, %f255, 0fBEFFFFFF;
	fma.rn.f32 	%f259, %f258, %f255, 0f3F800000;
	fma.rn.f32 	%f260, %f255, %f469, 0f00000000;
	fma.rn.f32 	%f261, %f255, 0fB94D4153, 0f3C0885E4;
	fma.rn.f32 	%f262, %f261, %f255, 0fBE2AAAA8;
	fma.rn.f32 	%f263, %f262, %f260, %f469;
	and.b32  	%r228, %r366, 1;
	setp.eq.b32 	%p51, %r228, 1;
	selp.f32 	%f264, %f259, %f263, %p51;
	selp.f32 	%f265, %f263, %f259, %p51;
	and.b32  	%r229, %r366, 2;
	setp.eq.s32 	%p52, %r229, 0;
	neg.f32 	%f266, %f264;
	selp.f32 	%f267, %f264, %f266, %p52;
	add.s32 	%r230, %r366, 1;
	and.b32  	%r231, %r230, 2;
	setp.eq.s32 	%p53, %r231, 0;
	neg.f32 	%f268, %f265;
	selp.f32 	%f269, %f265, %f268, %p53;
	mul.f32 	%f270, %f254, %f269;
	mul.f32 	%f271, %f254, %f267;
	cvta.to.global.u64 	%rd124, %rd68;
	add.s64 	%rd126, %rd124, %rd114;
	ld.global.f32 	%f272, [%rd126];
	fma.rn.f32 	%f273, %f242, %f270, %f272;
	st.global.f32 	[%rd126], %f273;
	ld.global.f32 	%f274, [%rd126+4];
	fma.rn.f32 	%f275, %f242, %f271, %f274;
	st.global.f32 	[%rd126+4], %f275;
	bra.uni 	$L__BB0_85;
$L__BB0_67:
	setp.ne.s32 	%p54, %r341, 100;
	@%p54 bra 	$L__BB0_85;
	mul.lo.s32 	%r232, %r342, 401;
	mul.wide.u32 	%rd127, %r232, 4;
	add.s64 	%rd128, %rd4, %rd127;
	ld.global.f32 	%f276, [%rd128+400];
	ld.global.f32 	%f277, [%rd128+404];
	add.f32 	%f58, %f276, %f277;
	mul.lo.s32 	%r233, %r342, 400;
	mul.wide.u32 	%rd129, %r233, 4;
	add.s64 	%rd130, %rd1, %rd129;
	ld.global.f32 	%f59, [%rd130+400];
	mul.f32 	%f60, %f1, 0f80000000;
	mul.f32 	%f61, %f1, 0fC0C90FDB;
	ld.global.u32 	%r234, [%rd2];
	cvt.rn.f32.s32 	%f278, %r234;
	mul.f32 	%f279, %f60, %f278;
	mul.f32 	%f280, %f61, %f278;
	mul.f32 	%f62, %f279, 0f2BEAB98A;
	mul.f32 	%f63, %f280, 0f2BEAB98A;
	mul.f32 	%f281, %f63, 0f3F22F983;
	cvt.rni.s32.f32 	%r370, %f281;
	cvt.rn.f32.s32 	%f282, %r370;
	fma.rn.f32 	%f283, %f282, 0fBFC90FDA, %f63;
	fma.rn.f32 	%f284, %f282, 0fB3A22168, %f283;
	fma.rn.f32 	%f470, %f282, 0fA7C234C5, %f284;
	abs.f32 	%f65, %f63;
	setp.ltu.f32 	%p55, %f65, 0f47CE4780;
	@%p55 bra 	$L__BB0_76;
	setp.neu.f32 	%p56, %f65, 0f7F800000;
	@%p56 bra 	$L__BB0_71;
	mov.f32 	%f287, 0f00000000;
	mul.rn.f32 	%f470, %f63, %f287;
	mov.b32 	%r370, 0;
	bra.uni 	$L__BB0_76;
$L__BB0_71:
	mov.b32 	%r94, %f63;
	shl.b32 	%r236, %r94, 8;
	or.b32  	%r95, %r236, -2147483648;
	mov.b64 	%rd206, 0;
	mov.b32 	%r367, 0;
	mov.u64 	%rd204, __cudart_i2opi_f;
	mov.u64 	%rd205, %rd5;
$L__BB0_72:
	.pragma "nounroll";
	ld.global.nc.u32 	%r237, [%rd204];
	mad.wide.u32 	%rd133, %r237, %r95, %rd206;
	shr.u64 	%rd206, %rd133, 32;
	st.local.u32 	[%rd205], %rd133;
	add.s32 	%r367, %r367, 1;
	add.s64 	%rd205, %rd205, 4;
	add.s64 	%rd204, %rd204, 4;
	setp.ne.s32 	%p57, %r367, 6;
	@%p57 bra 	$L__BB0_72;
	shr.u32 	%r238, %r94, 23;
	st.local.u32 	[%rd5+24], %rd206;
	and.b32  	%r98, %r238, 31;
	and.b32  	%r239, %r238, 224;
	add.s32 	%r240, %r239, -128;
	shr.u32 	%r241, %r240, 5;
	mul.wide.u32 	%rd134, %r241, 4;
	sub.s64 	%rd54, %rd5, %rd134;
	ld.local.u32 	%r368, [%rd54+24];
	ld.local.u32 	%r369, [%rd54+20];
	setp.eq.s32 	%p58, %r98, 0;
	@%p58 bra 	$L__BB0_75;
	shf.l.wrap.b32 	%r368, %r369, %r368, %r98;
	ld.local.u32 	%r242, [%rd54+16];
	shf.l.wrap.b32 	%r369, %r242, %r369, %r98;
$L__BB0_75:
	shr.u32 	%r243, %r368, 30;
	shf.l.wrap.b32 	%r244, %r369, %r368, 2;
	shl.b32 	%r245, %r369, 2;
	shr.u32 	%r246, %r244, 31;
	add.s32 	%r247, %r246, %r243;
	neg.s32 	%r248, %r247;
	setp.lt.s32 	%p59, %r94, 0;
	selp.b32 	%r370, %r248, %r247, %p59;
	xor.b32  	%r249, %r244, %r94;
	shr.s32 	%r250, %r244, 31;
	xor.b32  	%r251, %r250, %r244;
	xor.b32  	%r252, %r250, %r245;
	cvt.u64.u32 	%rd135, %r251;
	shl.b64 	%rd136, %rd135, 32;
	cvt.u64.u32 	%rd137, %r252;
	or.b64  	%rd138, %rd136, %rd137;
	cvt.rn.f64.s64 	%fd9, %rd138;
	mul.f64 	%fd10, %fd9, 0d3BF921FB54442D19;
	cvt.rn.f32.f64 	%f285, %fd10;
	neg.f32 	%f286, %f285;
	setp.lt.s32 	%p60, %r249, 0;
	selp.f32 	%f470, %f286, %f285, %p60;
$L__BB0_76:
	mul.f32 	%f288, %f59, 0fABEAB98A;
	fma.rn.f32 	%f289, %f62, 0f3BBB989D, 0f3F000000;
	cvt.sat.f32.f32 	%f290, %f289;
	mov.f32 	%f291, 0f4B400001;
	mov.f32 	%f292, 0f437C0000;
	fma.rm.f32 	%f293, %f290, %f292, %f291;
	add.f32 	%f294, %f293, 0fCB40007F;
	neg.f32 	%f295, %f294;
	fma.rn.f32 	%f296, %f62, 0f3FB8AA3B, %f295;
	fma.rn.f32 	%f297, %f62, 0f32A57060, %f296;
	ex2.approx.ftz.f32 	%f298, %f297;
	mov.b32 	%r254, %f293;
	shl.b32 	%r255, %r254, 23;
	mov.b32 	%f299, %r255;
	mul.f32 	%f300, %f298, %f299;
	mul.f32 	%f301, %f470, %f470;
	fma.rn.f32 	%f302, %f301, 0f37CBAC00, 0fBAB607ED;
	fma.rn.f32 	%f303, %f302, %f301, 0f3D2AAABB;
	fma.rn.f32 	%f304, %f303, %f301, 0fBEFFFFFF;
	fma.rn.f32 	%f305, %f304, %f301, 0f3F800000;
	fma.rn.f32 	%f306, %f301, %f470, 0f00000000;
	fma.rn.f32 	%f307, %f301, 0fB94D4153, 0f3C0885E4;
	fma.rn.f32 	%f308, %f307, %f301, 0fBE2AAAA8;
	fma.rn.f32 	%f309, %f308, %f306, %f470;
	and.b32  	%r256, %r370, 1;
	setp.eq.b32 	%p61, %r256, 1;
	selp.f32 	%f310, %f305, %f309, %p61;
	selp.f32 	%f311, %f309, %f305, %p61;
	and.b32  	%r257, %r370, 2;
	setp.eq.s32 	%p62, %r257, 0;
	neg.f32 	%f312, %f310;
	selp.f32 	%f313, %f310, %f312, %p62;
	add.s32 	%r258, %r370, 1;
	and.b32  	%r259, %r258, 2;
	setp.eq.s32 	%p63, %r259, 0;
	neg.f32 	%f314, %f311;
	selp.f32 	%f315, %f311, %f314, %p63;
	mul.f32 	%f316, %f300, %f315;
	mul.f32 	%f317, %f300, %f313;
	cvta.to.global.u64 	%rd139, %rd64;
	mul.wide.s32 	%rd140, %r1, 8;
	add.s64 	%rd141, %rd139, %rd140;
	ld.global.f32 	%f318, [%rd141+-4768];
	fma.rn.f32 	%f319, %f288, %f316, %f318;
	st.global.f32 	[%rd141+-4768], %f319;
	ld.global.f32 	%f320, [%rd141+-4764];
	fma.rn.f32 	%f321, %f288, %f317, %f320;
	st.global.f32 	[%rd141+-4764], %f321;
	mul.f32 	%f69, %f58, 0fBF000000;
	ld.global.u32 	%r260, [%rd2];
	cvt.rn.f32.s32 	%f322, %r260;
	add.f32 	%f323, %f322, 0f3F000000;
	mul.f32 	%f324, %f60, %f323;
	mul.f32 	%f325, %f61, %f323;
	mul.f32 	%f70, %f324, 0f2BEAB98A;
	mul.f32 	%f71, %f325, 0f2BEAB98A;
	mul.f32 	%f326, %f71, 0f3F22F983;
	cvt.rni.s32.f32 	%r374, %f326;
	cvt.rn.f32.s32 	%f327, %r374;
	fma.rn.f32 	%f328, %f327, 0fBFC90FDA, %f71;
	fma.rn.f32 	%f329, %f327, 0fB3A22168, %f328;
	fma.rn.f32 	%f471, %f327, 0fA7C234C5, %f329;
	abs.f32 	%f73, %f71;
	setp.ltu.f32 	%p64, %f73, 0f47CE4780;
	@%p64 bra 	$L__BB0_84;
	setp.neu.f32 	%p65, %f73, 0f7F800000;
	@%p65 bra 	$L__BB0_79;
	mov.f32 	%f332, 0f00000000;
	mul.rn.f32 	%f471, %f71, %f332;
	mov.b32 	%r374, 0;
	bra.uni 	$L__BB0_84;
$L__BB0_79:
	mov.b32 	%r108, %f71;
	shl.b32 	%r262, %r108, 8;
	or.b32  	%r109, %r262, -2147483648;
	mov.b64 	%rd209, 0;
	mov.b32 	%r371, 0;
	mov.u64 	%rd207, __cudart_i2opi_f;
	mov.u64 	%rd208, %rd5;
$L__BB0_80:
	.pragma "nounroll";
	ld.global.nc.u32 	%r263, [%rd207];
	mad.wide.u32 	%rd144, %r263, %r109, %rd209;
	shr.u64 	%rd209, %rd144, 32;
	st.local.u32 	[%rd208], %rd144;
	add.s32 	%r371, %r371, 1;
	add.s64 	%rd208, %rd208, 4;
	add.s64 	%rd207, %rd207, 4;
	setp.ne.s32 	%p66, %r371, 6;
	@%p66 bra 	$L__BB0_80;
	shr.u32 	%r264, %r108, 23;
	st.local.u32 	[%rd5+24], %rd209;
	and.b32  	%r112, %r264, 31;
	and.b32  	%r265, %r264, 224;
	add.s32 	%r266, %r265, -128;
	shr.u32 	%r267, %r266, 5;
	mul.wide.u32 	%rd145, %r267, 4;
	sub.s64 	%rd61, %rd5, %rd145;
	ld.local.u32 	%r372, [%rd61+24];
	ld.local.u32 	%r373, [%rd61+20];
	setp.eq.s32 	%p67, %r112, 0;
	@%p67 bra 	$L__BB0_83;
	shf.l.wrap.b32 	%r372, %r373, %r372, %r112;
	ld.local.u32 	%r268, [%rd61+16];
	shf.l.wrap.b32 	%r373, %r268, %r373, %r112;
$L__BB0_83:
	shr.u32 	%r269, %r372, 30;
	shf.l.wrap.b32 	%r270, %r373, %r372, 2;
	shl.b32 	%r271, %r373, 2;
	shr.u32 	%r272, %r270, 31;
	add.s32 	%r273, %r272, %r269;
	neg.s32 	%r274, %r273;
	setp.lt.s32 	%p68, %r108, 0;
	selp.b32 	%r374, %r274, %r273, %p68;
	xor.b32  	%r275, %r270, %r108;
	shr.s32 	%r276, %r270, 31;
	xor.b32  	%r277, %r276, %r270;
	xor.b32  	%r278, %r276, %r271;
	cvt.u64.u32 	%rd146, %r277;
	shl.b64 	%rd147, %rd146, 32;
	cvt.u64.u32 	%rd148, %r278;
	or.b64  	%rd149, %rd147, %rd148;
	cvt.rn.f64.s64 	%fd11, %rd149;
	mul.f64 	%fd12, %fd11, 0d3BF921FB54442D19;
	cvt.rn.f32.f64 	%f330, %fd12;
	neg.f32 	%f331, %f330;
	setp.lt.s32 	%p69, %r275, 0;
	selp.f32 	%f471, %f331, %f330, %p69;
$L__BB0_84:
	mul.f32 	%f333, %f69, 0f2BEAB98A;
	fma.rn.f32 	%f334, %f70, 0f3BBB989D, 0f3F000000;
	cvt.sat.f32.f32 	%f335, %f334;
	mov.f32 	%f336, 0f4B400001;
	mov.f32 	%f337, 0f437C0000;
	fma.rm.f32 	%f338, %f335, %f337, %f336;
	add.f32 	%f339, %f338, 0fCB40007F;
	neg.f32 	%f340, %f339;
	fma.rn.f32 	%f341, %f70, 0f3FB8AA3B, %f340;
	fma.rn.f32 	%f342, %f70, 0f32A57060, %f341;
	ex2.approx.ftz.f32 	%f343, %f342;
	mov.b32 	%r280, %f338;
	shl.b32 	%r281, %r280, 23;
	mov.b32 	%f344, %r281;
	mul.f32 	%f345, %f343, %f344;
	mul.f32 	%f346, %f471, %f471;
	fma.rn.f32 	%f347, %f346, 0f37CBAC00, 0fBAB607ED;
	fma.rn.f32 	%f348, %f347, %f346, 0f3D2AAABB;
	fma.rn.f32 	%f349, %f348, %f346, 0fBEFFFFFF;
	fma.rn.f32 	%f350, %f349, %f346, 0f3F800000;
	fma.rn.f32 	%f351, %f346, %f471, 0f00000000;
	fma.rn.f32 	%f352, %f346, 0fB94D4153, 0f3C0885E4;
	fma.rn.f32 	%f353, %f352, %f346, 0fBE2AAAA8;
	fma.rn.f32 	%f354, %f353, %f351, %f471;
	and.b32  	%r282, %r374, 1;
	setp.eq.b32 	%p70, %r282, 1;
	selp.f32 	%f355, %f350, %f354, %p70;
	selp.f32 	%f356, %f354, %f350, %p70;
	and.b32  	%r283, %r374, 2;
	setp.eq.s32 	%p71, %r283, 0;
	neg.f32 	%f357, %f355;
	selp.f32 	%f358, %f355, %f357, %p71;
	add.s32 	%r284, %r374, 1;
	and.b32  	%r285, %r284, 2;
	setp.eq.s32 	%p72, %r285, 0;
	neg.f32 	%f359, %f356;
	selp.f32 	%f360, %f356, %f359, %p72;
	mul.f32 	%f361, %f345, %f360;
	mul.f32 	%f362, %f345, %f358;
	cvta.to.global.u64 	%rd150, %rd69;
	add.s64 	%rd152, %rd150, %rd140;
	ld.global.f32 	%f363, [%rd152+-4768];
	fma.rn.f32 	%f364, %f333, %f361, %f363;
	st.global.f32 	[%rd152+-4768], %f364;
	ld.global.f32 	%f365, [%rd152+-4764];
	fma.rn.f32 	%f366, %f333, %f362, %f365;
	st.global.f32 	[%rd152+-4764], %f366;
$L__BB0_85:
	ret;

}
	// .globl	_Z14H_field_updatePfS_S_S_S_S_S_S_S_S_
.visible .entry _Z14H_field_updatePfS_S_S_S_S_S_S_S_S_(
	.param .u64 .ptr .align 1 _Z14H_field_updatePfS_S_S_S_S_S_S_S_S__param_0,
	.param .u64 .ptr .align 1 _Z14H_field_updatePfS_S_S_S_S_S_S_S_S__param_1,
	.param .u64 .ptr .align 1 _Z14H_field_updatePfS_S_S_S_S_S_S_S_S__param_2,
	.param .u64 .ptr .align 1 _Z14H_field_updatePfS_S_S_S_S_S_S_S_S__param_3,
	.param .u64 .ptr .align 1 _Z14H_field_updatePfS_S_S_S_S_S_S_S_S__param_4,
	.param .u64 .ptr .align 1 _Z14H_field_updatePfS_S_S_S_S_S_S_S_S__param_5,
	.param .u64 .ptr .align 1 _Z14H_field_updatePfS_S_S_S_S_S_S_S_S__param_6,
	.param .u64 .ptr .align 1 _Z14H_field_updatePfS_S_S_S_S_S_S_S_S__param_7,
	.param .u64 .ptr .align 1 _Z14H_field_updatePfS_S_S_S_S_S_S_S_S__param_8,
	.param .u64 .ptr .align 1 _Z14H_field_updatePfS_S_S_S_S_S_S_S_S__param_9
)
{
	.reg .pred 	%p<10>;
	.reg .b32 	%r<22>;
	.reg .b32 	%f<65>;
	.reg .b64 	%rd<61>;
	.reg .b64 	%fd<13>;

	ld.param.u64 	%rd14, [_Z14H_field_updatePfS_S_S_S_S_S_S_S_S__param_4];
	ld.param.u64 	%rd15, [_Z14H_field_updatePfS_S_S_S_S_S_S_S_S__param_5];
	ld.param.u64 	%rd16, [_Z14H_field_updatePfS_S_S_S_S_S_S_S_S__param_6];
	ld.param.u64 	%rd17, [_Z14H_field_updatePfS_S_S_S_S_S_S_S_S__param_7];
	ld.param.u64 	%rd18, [_Z14H_field_updatePfS_S_S_S_S_S_S_S_S__param_8];
	ld.param.u64 	%rd19, [_Z14H_field_updatePfS_S_S_S_S_S_S_S_S__param_9];
	cvta.to.global.u64 	%rd1, %rd17;
	cvta.to.global.u64 	%rd2, %rd18;
	cvta.to.global.u64 	%rd3, %rd16;
	cvta.to.global.u64 	%rd4, %rd15;
	cvta.to.global.u64 	%rd5, %rd14;
	cvta.to.global.u64 	%rd6, %rd19;
	mov.u32 	%r5, %tid.x;
	mov.u32 	%r6, %ntid.x;
	mov.u32 	%r7, %ctaid.x;
	mad.lo.s32 	%r1, %r6, %r7, %r5;
	mov.u32 	%r8, %tid.y;
	mov.u32 	%r9, %ntid.y;
	mov.u32 	%r10, %ctaid.y;
	mad.lo.s32 	%r11, %r9, %r10, %r8;
	setp.gt.s32 	%p1, %r1, 399;
	setp.gt.u32 	%p2, %r11, 399;
	or.pred  	%p3, %p1, %p2;
	@%p3 bra 	$L__BB1_12;
	ld.param.u64 	%rd58, [_Z14H_field_updatePfS_S_S_S_S_S_S_S_S__param_2];
	ld.param.u64 	%rd57, [_Z14H_field_updatePfS_S_S_S_S_S_S_S_S__param_1];
	ld.param.u64 	%rd56, [_Z14H_field_updatePfS_S_S_S_S_S_S_S_S__param_0];
	cvta.to.global.u64 	%rd20, %rd56;
	cvta.to.global.u64 	%rd21, %rd58;
	cvta.to.global.u64 	%rd22, %rd57;
	mad.lo.s32 	%r3, %r11, 400, %r1;
	mul.wide.s32 	%rd23, %r3, 4;
	add.s64 	%rd7, %rd20, %rd23;
	ld.global.f32 	%f1, [%rd7];
	mul.lo.s32 	%r12, %r11, 401;
	cvt.u64.u32 	%rd24, %r12;
	cvt.s64.s32 	%rd25, %r1;
	add.s64 	%rd26, %rd25, %rd24;
	shl.b64 	%rd27, %rd26, 2;
	add.s64 	%rd28, %rd21, %rd27;
	ld.global.f32 	%f12, [%rd28+4];
	add.s32 	%r4, %r3, %r11;
	mul.wide.s32 	%rd29, %r4, 4;
	add.s64 	%rd8, %rd21, %rd29;
	ld.global.f32 	%f13, [%rd8];
	sub.f32 	%f2, %f12, %f13;
	mul.f32 	%f3, %f2, 0f3AADF5BD;
	add.f32 	%f63, %f1, %f3;
	add.s64 	%rd9, %rd22, %rd23;
	ld.global.f32 	%f14, [%rd9];
	ld.global.f32 	%f15, [%rd8+1604];
	sub.f32 	%f16, %f15, %f13;
	mul.f32 	%f17, %f16, 0f3AADF5BD;
	sub.f32 	%f64, %f14, %f17;
	setp.gt.s32 	%p4, %r1, 9;
	@%p4 bra 	$L__BB1_3;
	ld.param.u64 	%rd60, [_Z14H_field_updatePfS_S_S_S_S_S_S_S_S__param_3];
	sub.s32 	%r16, 9, %r1;
	mul.wide.u32 	%rd37, %r16, 4;
	add.s64 	%rd38, %rd6, %rd37;
	ld.global.f32 	%f26, [%rd38];
	div.rn.f32 	%f27, %f3, %f26;
	add.f32 	%f28, %f1, %f27;
	cvta.to.global.u64 	%rd39, %rd60;
	add.s64 	%rd40, %rd39, %rd37;
	ld.global.f32 	%f29, [%rd40];
	mad.lo.s32 	%r17, %r11, -381, %r4;
	mul.wide.s32 	%rd41, %r17, 4;
	add.s64 	%rd42, %rd5, %rd41;
	ld.global.f32 	%f30, [%rd42];
	add.s64 	%rd43, %rd4, %rd37;
	ld.global.f32 	%f31, [%rd43];
	mul.f32 	%f32, %f31, %f2;
	fma.rn.f32 	%f33, %f29, %f30, %f32;
	st.global.f32 	[%rd42], %f33;
	cvt.f64.f32 	%fd4, %f33;
	cvt.f64.f32 	%fd5, %f28;
	fma.rn.f64 	%fd6, %fd4, 0d3EB6445189374BC7, %fd5;
	cvt.rn.f32.f64 	%f63, %fd6;
	bra.uni 	$L__BB1_5;
$L__BB1_3:
	setp.lt.u32 	%p5, %r1, 390;
	@%p5 bra 	$L__BB1_5;
	ld.param.u64 	%rd59, [_Z14H_field_updatePfS_S_S_S_S_S_S_S_S__param_3];
	add.s32 	%r13, %r1, -390;
	mul.wide.u32 	%rd30, %r13, 4;
	add.s64 	%rd31, %rd6, %rd30;
	ld.global.f32 	%f18, [%rd31];
	div.rn.f32 	%f19, %f3, %f18;
	add.f32 	%f20, %f1, %f19;
	cvta.to.global.u64 	%rd32, %rd59;
	add.s64 	%rd33, %rd32, %rd30;
	ld.global.f32 	%f21, [%rd33];
	mad.lo.s32 	%r14, %r11, 20, %r1;
	add.s32 	%r15, %r14, -380;
	mul.wide.u32 	%rd34, %r15, 4;
	add.s64 	%rd35, %rd5, %rd34;
	ld.global.f32 	%f22, [%rd35];
	add.s64 	%rd36, %rd4, %rd30;
	ld.global.f32 	%f23, [%rd36];
	mul.f32 	%f24, %f23, %f2;
	fma.rn.f32 	%f25, %f21, %f22, %f24;
	st.global.f32 	[%rd35], %f25;
	cvt.f64.f32 	%fd1, %f25;
	cvt.f64.f32 	%fd2, %f20;
	fma.rn.f64 	%fd3, %fd1, 0d3EB6445189374BC7, %fd2;
	cvt.rn.f32.f64 	%f63, %fd3;
$L__BB1_5:
	setp.gt.u32 	%p6, %r11, 9;
	@%p6 bra 	$L__BB1_7;
	ld.global.f32 	%f47, [%rd9];
	ld.global.f32 	%f48, [%rd8+1604];
	ld.global.f32 	%f49, [%rd8];
	sub.f32 	%f50, %f48, %f49;
	mul.f32 	%f51, %f50, 0fBAADF5BD;
	sub.s32 	%r20, 9, %r11;
	mul.wide.u32 	%rd50, %r20, 4;
	add.s64 	%rd51, %rd6, %rd50;
	ld.global.f32 	%f52, [%rd51];
	div.rn.f32 	%f53, %f51, %f52;
	add.f32 	%f54, %f47, %f53;
	add.s64 	%rd52, %rd3, %rd50;
	ld.global.f32 	%f55, [%rd52];
	mul.wide.s32 	%rd53, %r3, 4;
	add.s64 	%rd54, %rd2, %rd53;
	ld.global.f32 	%f56, [%rd54];
	add.s64 	%rd55, %rd1, %rd50;
	ld.global.f32 	%f57, [%rd55];
	mul.f32 	%f58, %f57, %f50;
	fma.rn.f32 	%f59, %f55, %f56, %f58;
	st.global.f32 	[%rd54], %f59;
	cvt.f64.f32 	%fd10, %f59;
	cvt.f64.f32 	%fd11, %f54;
	fma.rn.f64 	%fd12, %fd10, 0dBEB6445189374BC7, %fd11;
	cvt.rn.f32.f64 	%f64, %fd12;
	bra.uni 	$L__BB1_9;
$L__BB1_7:
	setp.lt.u32 	%p7, %r11, 390;
	@%p7 bra 	$L__BB1_9;
	ld.global.f32 	%f34, [%rd9];
	ld.global.f32 	%f35, [%rd8+1604];
	ld.global.f32 	%f36, [%rd8];
	sub.f32 	%f37, %f35, %f36;
	mul.f32 	%f38, %f37, 0fBAADF5BD;
	add.s32 	%r18, %r11, -390;
	mul.wide.u32 	%rd44, %r18, 4;
	add.s64 	%rd45, %rd6, %rd44;
	ld.global.f32 	%f39, [%rd45];
	div.rn.f32 	%f40, %f38, %f39;
	add.f32 	%f41, %f34, %f40;
	add.s64 	%rd46, %rd3, %rd44;
	ld.global.f32 	%f42, [%rd46];
	add.s32 	%r19, %r3, -152000;
	mul.wide.s32 	%rd47, %r19, 4;
	add.s64 	%rd48, %rd2, %rd47;
	ld.global.f32 	%f43, [%rd48];
	add.s64 	%rd49, %rd1, %rd44;
	ld.global.f32 	%f44, [%rd49];
	mul.f32 	%f45, %f44, %f37;
	fma.rn.f32 	%f46, %f42, %f43, %f45;
	st.global.f32 	[%rd48], %f46;
	cvt.f64.f32 	%fd7, %f46;
	cvt.f64.f32 	%fd8, %f41;
	fma.rn.f64 	%fd9, %fd7, 0dBEB6445189374BC7, %fd8;
	cvt.rn.f32.f64 	%f64, %fd9;
$L__BB1_9:
	abs.f32 	%f60, %f64;
	setp.num.f32 	%p8, %f60, %f60;
	selp.f32 	%f61, %f64, 0f00000000, %p8;
	st.global.f32 	[%rd9], %f61;
	abs.f32 	%f62, %f63;
	setp.num.f32 	%p9, %f62, %f62;
	@%p9 bra 	$L__BB1_11;
	mov.b32 	%r21, 0;
	st.global.u32 	[%rd7], %r21;
	bra.uni 	$L__BB1_12;
$L__BB1_11:
	st.global.f32 	[%rd7], %f63;
$L__BB1_12:
	ret;

}
	// .globl	_Z12H_inc_updatePfS_S_S_S_S_S_S_S_S_
.visible .entry _Z12H_inc_updatePfS_S_S_S_S_S_S_S_S_(
	.param .u64 .ptr .align 1 _Z12H_inc_updatePfS_S_S_S_S_S_S_S_S__param_0,
	.param .u64 .ptr .align 1 _Z12H_inc_updatePfS_S_S_S_S_S_S_S_S__param_1,
	.param .u64 .ptr .align 1 _Z12H_inc_updatePfS_S_S_S_S_S_S_S_S__param_2,
	.param .u64 .ptr .align 1 _Z12H_inc_updatePfS_S_S_S_S_S_S_S_S__param_3,
	.param .u64 .ptr .align 1 _Z12H_inc_updatePfS_S_S_S_S_S_S_S_S__param_4,
	.param .u64 .ptr .align 1 _Z12H_inc_updatePfS_S_S_S_S_S_S_S_S__param_5,
	.param .u64 .ptr .align 1 _Z12H_inc_updatePfS_S_S_S_S_S_S_S_S__param_6,
	.param .u64 .ptr .align 1 _Z12H_inc_updatePfS_S_S_S_S_S_S_S_S__param_7,
	.param .u64 .ptr .align 1 _Z12H_inc_updatePfS_S_S_S_S_S_S_S_S__param_8,
	.param .u64 .ptr .align 1 _Z12H_inc_updatePfS_S_S_S_S_S_S_S_S__param_9
)
{
	.reg .pred 	%p<10>;
	.reg .b32 	%r<22>;
	.reg .b32 	%f<65>;
	.reg .b64 	%rd<61>;
	.reg .b64 	%fd<13>;

	ld.param.u64 	%rd14, [_Z12H_inc_updatePfS_S_S_S_S_S_S_S_S__param_4];
	ld.param.u64 	%rd15, [_Z12H_inc_updatePfS_S_S_S_S_S_S_S_S__param_5];
	ld.param.u64 	%rd16, [_Z12H_inc_updatePfS_S_S_S_S_S_S_S_S__param_6];
	ld.param.u64 	%rd17, [_Z12H_inc_updatePfS_S_S_S_S_S_S_S_S__param_7];
	ld.param.u64 	%rd18, [_Z12H_inc_updatePfS_S_S_S_S_S_S_S_S__param_8];
	ld.param.u64 	%rd19, [_Z12H_inc_updatePfS_S_S_S_S_S_S_S_S__param_9];
	cvta.to.global.u64 	%rd1, %rd17;
	cvta.to.global.u64 	%rd2, %rd18;
	cvta.to.global.u64 	%rd3, %rd16;
	cvta.to.global.u64 	%rd4, %rd15;
	cvta.to.global.u64 	%rd5, %rd14;
	cvta.to.global.u64 	%rd6, %rd19;
	mov.u32 	%r5, %tid.x;
	mov.u32 	%r6, %ntid.x;
	mov.u32 	%r7, %ctaid.x;
	mad.lo.s32 	%r1, %r6, %r7, %r5;
	mov.u32 	%r8, %tid.y;
	mov.u32 	%r9, %ntid.y;
	mov.u32 	%r10, %ctaid.y;
	mad.lo.s32 	%r11, %r9, %r10, %r8;
	setp.gt.s32 	%p1, %r1, 399;
	setp.gt.u32 	%p2, %r11, 399;
	or.pred  	%p3, %p1, %p2;
	@%p3 bra 	$L__BB2_12;
	ld.param.u64 	%rd58, [_Z12H_inc_updatePfS_S_S_S_S_S_S_S_S__param_2];
	ld.param.u64 	%rd57, [_Z12H_inc_updatePfS_S_S_S_S_S_S_S_S__param_1];
	ld.param.u64 	%rd56, [_Z12H_inc_updatePfS_S_S_S_S_S_S_S_S__param_0];
	cvta.to.global.u64 	%rd20, %rd56;
	cvta.to.global.u64 	%rd21, %rd58;
	cvta.to.global.u64 	%rd22, %rd57;
	mad.lo.s32 	%r3, %r11, 400, %r1;
	mul.wide.s32 	%rd23, %r3, 4;
	add.s64 	%rd7, %rd20, %rd23;
	ld.global.f32 	%f1, [%rd7];
	mul.lo.s32 	%r12, %r11, 401;
	cvt.u64.u32 	%rd24, %r12;
	cvt.s64.s32 	%rd25, %r1;
	add.s64 	%rd26, %rd25, %rd24;
	shl.b64 	%rd27, %rd26, 2;
	add.s64 	%rd28, %rd21, %rd27;
	ld.global.f32 	%f12, [%rd28+4];
	add.s32 	%r4, %r3, %r11;
	mul.wide.s32 	%rd29, %r4, 4;
	add.s64 	%rd8, %rd21, %rd29;
	ld.global.f32 	%f13, [%rd8];
	sub.f32 	%f2, %f12, %f13;
	mul.f32 	%f3, %f2, 0f3AADF5BD;
	add.f32 	%f63, %f1, %f3;
	add.s64 	%rd9, %rd22, %rd23;
	ld.global.f32 	%f14, [%rd9];
	ld.global.f32 	%f15, [%rd8+1604];
	sub.f32 	%f16, %f15, %f13;
	mul.f32 	%f17, %f16, 0f3AADF5BD;
	sub.f32 	%f64, %f14, %f17;
	setp.gt.s32 	%p4, %r1, 9;
	@%p4 bra 	$L__BB2_3;
	ld.param.u64 	%rd60, [_Z12H_inc_updatePfS_S_S_S_S_S_S_S_S__param_3];
	sub.s32 	%r16, 9, %r1;
	mul.wide.u32 	%rd37, %r16, 4;
	add.s64 	%rd38, %rd6, %rd37;
	ld.global.f32 	%f26, [%rd38];
	div.rn.f32 	%f27, %f3, %f26;
	add.f32 	%f28, %f1, %f27;
	cvta.to.global.u64 	%rd39, %rd60;
	add.s64 	%rd40, %rd39, %rd37;
	ld.global.f32 	%f29, [%rd40];
	mad.lo.s32 	%r17, %r11, -381, %r4;
	mul.wide.s32 	%rd41, %r17, 4;
	add.s64 	%rd42, %rd5, %rd41;
	ld.global.f32 	%f30, [%rd42];
	add.s64 	%rd43, %rd4, %rd37;
	ld.global.f32 	%f31, [%rd43];
	mul.f32 	%f32, %f31, %f2;
	fma.rn.f32 	%f33, %f29, %f30, %f32;
	st.global.f32 	[%rd42], %f33;
	cvt.f64.f32 	%fd4, %f33;
	cvt.f64.f32 	%fd5, %f28;
	fma.rn.f64 	%fd6, %fd4, 0d3EB6445189374BC7, %fd5;
	cvt.rn.f32.f64 	%f63, %fd6;
	bra.uni 	$L__BB2_5;
$L__BB2_3:
	setp.lt.u32 	%p5, %r1, 390;
	@%p5 bra 	$L__BB2_5;
	ld.param.u64 	%rd59, [_Z12H_inc_updatePfS_S_S_S_S_S_S_S_S__param_3];
	add.s32 	%r13, %r1, -390;
	mul.wide.u32 	%rd30, %r13, 4;
	add.s64 	%rd31, %rd6, %rd30;
	ld.global.f32 	%f18, [%rd31];
	div.rn.f32 	%f19, %f3, %f18;
	add.f32 	%f20, %f1, %f19;
	cvta.to.global.u64 	%rd32, %rd59;
	add.s64 	%rd33, %rd32, %rd30;
	ld.global.f32 	%f21, [%rd33];
	mad.lo.s32 	%r14, %r11, 20, %r1;
	add.s32 	%r15, %r14, -380;
	mul.wide.u32 	%rd34, %r15, 4;
	add.s64 	%rd35, %rd5, %rd34;
	ld.global.f32 	%f22, [%rd35];
	add.s64 	%rd36, %rd4, %rd30;
	ld.global.f32 	%f23, [%rd36];
	mul.f32 	%f24, %f23, %f2;
	fma.rn.f32 	%f25, %f21, %f22, %f24;
	st.global.f32 	[%rd35], %f25;
	cvt.f64.f32 	%fd1, %f25;
	cvt.f64.f32 	%fd2, %f20;
	fma.rn.f64 	%fd3, %fd1, 0d3EB6445189374BC7, %fd2;
	cvt.rn.f32.f64 	%f63, %fd3;
$L__BB2_5:
	setp.gt.u32 	%p6, %r11, 9;
	@%p6 bra 	$L__BB2_7;
	ld.global.f32 	%f47, [%rd9];
	ld.global.f32 	%f48, [%rd8+1604];
	ld.global.f32 	%f49, [%rd8];
	sub.f32 	%f50, %f48, %f49;
	mul.f32 	%f51, %f50, 0fBAADF5BD;
	sub.s32 	%r20, 9, %r11;
	mul.wide.u32 	%rd50, %r20, 4;
	add.s64 	%rd51, %rd6, %rd50;
	ld.global.f32 	%f52, [%rd51];
	div.rn.f32 	%f53, %f51, %f52;
	add.f32 	%f54, %f47, %f53;
	add.s64 	%rd52, %rd3, %rd50;
	ld.global.f32 	%f55, [%rd52];
	mul.wide.s32 	%rd53, %r3, 4;
	add.s64 	%rd54, %rd2, %rd53;
	ld.global.f32 	%f56, [%rd54];
	add.s64 	%rd55, %rd1, %rd50;
	ld.global.f32 	%f57, [%rd55];
	mul.f32 	%f58, %f57, %f50;
	fma.rn.f32 	%f59, %f55, %f56, %f58;
	st.global.f32 	[%rd54], %f59;
	cvt.f64.f32 	%fd10, %f59;
	cvt.f64.f32 	%fd11, %f54;
	fma.rn.f64 	%fd12, %fd10, 0dBEB6445189374BC7, %fd11;
	cvt.rn.f32.f64 	%f64, %fd12;
	bra.uni 	$L__BB2_9;
$L__BB2_7:
	setp.lt.u32 	%p7, %r11, 390;
	@%p7 bra 	$L__BB2_9;
	ld.global.f32 	%f34, [%rd9];
	ld.global.f32 	%f35, [%rd8+1604];
	ld.global.f32 	%f36, [%rd8];
	sub.f32 	%f37, %f35, %f36;
	mul.f32 	%f38, %f37, 0fBAADF5BD;
	add.s32 	%r18, %r11, -390;
	mul.wide.u32 	%rd44, %r18, 4;
	add.s64 	%rd45, %rd6, %rd44;
	ld.global.f32 	%f39, [%rd45];
	div.rn.f32 	%f40, %f38, %f39;
	add.f32 	%f41, %f34, %f40;
	add.s64 	%rd46, %rd3, %rd44;
	ld.global.f32 	%f42, [%rd46];
	add.s32 	%r19, %r3, -152000;
	mul.wide.s32 	%rd47, %r19, 4;
	add.s64 	%rd48, %rd2, %rd47;
	ld.global.f32 	%f43, [%rd48];
	add.s64 	%rd49, %rd1, %rd44;
	ld.global.f32 	%f44, [%rd49];
	mul.f32 	%f45, %f44, %f37;
	fma.rn.f32 	%f46, %f42, %f43, %f45;
	st.global.f32 	[%rd48], %f46;
	cvt.f64.f32 	%fd7, %f46;
	cvt.f64.f32 	%fd8, %f41;
	fma.rn.f64 	%fd9, %fd7, 0dBEB6445189374BC7, %fd8;
	cvt.rn.f32.f64 	%f64, %fd9;
$L__BB2_9:
	abs.f32 	%f60, %f64;
	setp.num.f32 	%p8, %f60, %f60;
	selp.f32 	%f61, %f64, 0f00000000, %p8;
	st.global.f32 	[%rd9], %f61;
	abs.f32 	%f62, %f63;
	setp.num.f32 	%p9, %f62, %f62;
	@%p9 bra 	$L__BB2_11;
	mov.b32 	%r21, 0;
	st.global.u32 	[%rd7], %r21;
	bra.uni 	$L__BB2_12;
$L__BB2_11:
	st.global.f32 	[%rd7], %f63;
$L__BB2_12:
	ret;

}
	// .globl	_Z14E_field_updatePiPfS0_S0_S0_S0_S0_S0_S0_S0_S0_S0_S0_S0_S0_S0_S0_S0_
.visible .entry _Z14E_field_updatePiPfS0_S0_S0_S0_S0_S0_S0_S0_S0_S0_S0_S0_S0_S0_S0_S0_(
	.param .u64 .ptr .align 1 _Z14E_field_updatePiPfS0_S0_S0_S0_S0_S0_S0_S0_S0_S0_S0_S0_S0_S0_S0_S0__param_0,
	.param .u64 .ptr .align 1 _Z14E_field_updatePiPfS0_S0_S0_S0_S0_S0_S0_S0_S0_S0_S0_S0_S0_S0_S0_S0__param_1,
	.param .u64 .ptr .align 1 _Z14E_field_updatePiPfS0_S0_S0_S0_S0_S0_S0_S0_S0_S0_S0_S0_S0_S0_S0_S0__param_2,
	.param .u64 .ptr .align 1 _Z14E_field_updatePiPfS0_S0_S0_S0_S0_S0_S0_S0_S0_S0_S0_S0_S0_S0_S0_S0__param_3,
	.param .u64 .ptr .align 1 _Z14E_field_updatePiPfS0_S0_S0_S0_S0_S0_S0_S0_S0_S0_S0_S0_S0_S0_S0_S0__param_4,
	.param .u64 .ptr .align 1 _Z14E_field_updatePiPfS0_S0_S0_S0_S0_S0_S0_S0_S0_S0_S0_S0_S0_S0_S0_S0__param_5,
	.param .u64 .ptr .align 1 _Z14E_field_updatePiPfS0_S0_S0_S0_S0_S0_S0_S0_S0_S0_S0_S0_S0_S0_S0_S0__param_6,
	.param .u64 .ptr .align 1 _Z14E_field_updatePiPfS0_S0_S0_S0_S0_S0_S0_S0_S0_S0_S0_S0_S0_S0_S0_S0__param_7,
	.param .u64 .ptr .align 1 _Z14E_field_updatePiPfS0_S0_S0_S0_S0_S0_S0_S0_S0_S0_S0_S0_S0_S0_S0_S0__param_8,
	.param .u64 .ptr .align 1 _Z14E_field_updatePiPfS0_S0_S0_S0_S0_S0_S0_S0_S0_S0_S0_S0_S0_S0_S0_S0__param_9,
	.param .u64 .ptr .align 1 _Z14E_field_updatePiPfS0_S0_S0_S0_S0_S0_S0_S0_S0_S0_S0_S0_S0_S0_S0_S0__param_10,
	.param .u64 .ptr .align 1 _Z14E_field_updatePiPfS0_S0_S0_S0_S0_S0_S0_S0_S0_S0_S0_S0_S0_S0_S0_S0__param_11,
	.param .u64 .ptr .align 1 _Z14E_field_updatePiPfS0_S0_S0_S0_S0_S0_S0_S0_S0_S0_S0_S0_S0_S0_S0_S0__param_12,
	.param .u64 .ptr .align 1 _Z14E_field_updatePiPfS0_S0_S0_S0_S0_S0_S0_S0_S0_S0_S0_S0_S0_S0_S0_S0__param_13,
	.param .u64 .ptr .align 1 _Z14E_field_updatePiPfS0_S0_S0_S0_S0_S0_S0_S0_S0_S0_S0_S0_S0_S0_S0_S0__param_14,
	.param .u64 .ptr .align 1 _Z14E_field_updatePiPfS0_S0_S0_S0_S0_S0_S0_S0_S0_S0_S0_S0_S0_S0_S0_S0__param_15,
	.param .u64 .ptr .align 1 _Z14E_field_updatePiPfS0_S0_S0_S0_S0_S0_S0_S0_S0_S0_S0_S0_S0_S0_S0_S0__param_16,
	.param .u64 .ptr .align 1 _Z14E_field_updatePiPfS0_S0_S0_S0_S0_S0_S0_S0_S0_S0_S0_S0_S0_S0_S0_S0__param_17
)
{
	.reg .pred 	%p<22>;
	.reg .b32 	%r<57>;
	.reg .b32 	%f<112>;
	.reg .b64 	%rd<80>;
	.reg .b64 	%fd<83>;

	ld.param.u64 	%rd23, [_Z14E_field_updatePiPfS0_S0_S0_S0_S0_S0_S0_S0_S0_S0_S0_S0_S0_S0_S0_S0__param_1];
	ld.param.u64 	%rd16, [_Z14E_field_updatePiPfS0_S0_S0_S0_S0_S0_S0_S0_S0_S0_S0_S0_S0_S0_S0_S0__param_2];
	ld.param.u64 	%rd24, [_Z14E_field_updatePiPfS0_S0_S0_S0_S0_S0_S0_S0_S0_S0_S0_S0_S0_S0_S0_S0__param_4];
	ld.param.u64 	%rd25, [_Z14E_field_updatePiPfS0_S0_S0_S0_S0_S0_S0_S0_S0_S0_S0_S0_S0_S0_S0_S0__param_5];
	ld.param.u64 	%rd26, [_Z14E_field_updatePiPfS0_S0_S0_S0_S0_S0_S0_S0_S0_S0_S0_S0_S0_S0_S0_S0__param_6];
	ld.param.u64 	%rd27, [_Z14E_field_updatePiPfS0_S0_S0_S0_S0_S0_S0_S0_S0_S0_S0_S0_S0_S0_S0_S0__param_7];
	ld.param.u64 	%rd28, [_Z14E_field_updatePiPfS0_S0_S0_S0_S0_S0_S0_S0_S0_S0_S0_S0_S0_S0_S0_S0__param_8];
	ld.param.u64 	%rd29, [_Z14E_field_updatePiPfS0_S0_S0_S0_S0_S0_S0_S0_S0_S0_S0_S0_S0_S0_S0_S0__param_9];
	ld.param.u64 	%rd30, [_Z14E_field_updatePiPfS0_S0_S0_S0_S0_S0_S0_S0_S0_S0_S0_S0_S0_S0_S0_S0__param_10];
	ld.param.u64 	%rd18, [_Z14E_field_updatePiPfS0_S0_S0_S0_S0_S0_S0_S0_S0_S0_S0_S0_S0_S0_S0_S0__param_11];
	ld.param.u64 	%rd19, [_Z14E_field_updatePiPfS0_S0_S0_S0_S0_S0_S0_S0_S0_S0_S0_S0_S0_S0_S0_S0__param_12];
	ld.param.u64 	%rd20, [_Z14E_field_updatePiPfS0_S0_S0_S0_S0_S0_S0_S0_S0_S0_S0_S0_S0_S0_S0_S0__param_13];
	ld.param.u64 	%rd21, [_Z14E_field_updatePiPfS0_S0_S0_S0_S0_S0_S0_S0_S0_S0_S0_S0_S0_S0_S0_S0__param_14];
	ld.param.u64 	%rd22, [_Z14E_field_updatePiPfS0_S0_S0_S0_S0_S0_S0_S0_S0_S0_S0_S0_S0_S0_S0_S0__param_15];
	cvta.to.global.u64 	%rd1, %rd26;
	cvta.to.global.u64 	%rd2, %rd29;
	cvta.to.global.u64 	%rd3, %rd28;
	cvta.to.global.u64 	%rd4, %rd25;
	cvta.to.global.u64 	%rd5, %rd24;
	cvta.to.global.u64 	%rd6, %rd27;
	cvta.to.global.u64 	%rd7, %rd30;
	cvta.to.global.u64 	%rd8, %rd23;
	mov.u32 	%r12, %tid.x;
	mov.u32 	%r13, %ntid.x;
	mov.u32 	%r14, %ctaid.x;
	mad.lo.s32 	%r1, %r13, %r14, %r12;
	mov.u32 	%r15, %tid.y;
	mov.u32 	%r16, %ntid.y;
	mov.u32 	%r17, %ctaid.y;
	mad.lo.s32 	%r18, %r16, %r17, %r15;
	setp.gt.s32 	%p1, %r1, 400;
	setp.gt.u32 	%p2, %r18, 400;
	or.pred  	%p3, %p1, %p2;
	@%p3 bra 	$L__BB3_19;
	setp.eq.s32 	%p4, %r1, 400;
	setp.eq.s32 	%p5, %r18, 400;
	or.pred  	%p6, %p4, %p5;
	setp.eq.s32 	%p7, %r1, 0;
	or.pred  	%p8, %p7, %p6;
	setp.eq.s32 	%p9, %r18, 0;
	or.pred  	%p10, %p8, %p9;
	mov.f32 	%f111, 0f00000000;
	@%p10 bra 	$L__BB3_16;
	ld.param.u64 	%rd79, [_Z14E_field_updatePiPfS0_S0_S0_S0_S0_S0_S0_S0_S0_S0_S0_S0_S0_S0_S0_S0__param_3];
	ld.param.u64 	%rd78, [_Z14E_field_updatePiPfS0_S0_S0_S0_S0_S0_S0_S0_S0_S0_S0_S0_S0_S0_S0_S0__param_0];
	mad.lo.s32 	%r3, %r18, 401, %r1;
	cvta.to.global.u64 	%rd31, %rd20;
	mul.wide.s32 	%rd32, %r3, 4;
	add.s64 	%rd9, %rd31, %rd32;
	ld.global.f32 	%f24, [%rd9];
	add.s64 	%rd10, %rd8, %rd32;
	ld.global.f32 	%f25, [%rd10];
	mul.f32 	%f1, %f24, %f25;
	cvta.to.global.u64 	%rd33, %rd18;
	add.s64 	%rd11, %rd33, %rd32;
	ld.global.f32 	%f109, [%rd11];
	sub.s32 	%r4, %r3, %r18;
	cvta.to.global.u64 	%rd34, %rd16;
	mul.wide.s32 	%rd35, %r4, 4;
	add.s64 	%rd12, %rd34, %rd35;
	ld.global.f32 	%f26, [%rd12];
	ld.global.f32 	%f27, [%rd12+-4];
	sub.f32 	%f3, %f26, %f27;
	mul.f32 	%f4, %f109, %f3;
	add.f32 	%f5, %f1, %f4;
	cvta.to.global.u64 	%rd36, %rd19;
	add.s64 	%rd13, %rd36, %rd32;
	ld.global.f32 	%f28, [%rd13];
	cvta.to.global.u64 	%rd37, %rd79;
	add.s64 	%rd14, %rd37, %rd35;
	ld.global.f32 	%f29, [%rd14];
	add.s32 	%r5, %r18, -1;
	ld.global.f32 	%f30, [%rd14+-1600];
	sub.f32 	%f31, %f29, %f30;
	mul.f32 	%f6, %f28, %f31;
	cvta.to.global.u64 	%rd38, %rd22;
	add.s64 	%rd39, %rd38, %rd32;
	ld.global.f32 	%f7, [%rd39];
	cvta.to.global.u64 	%rd40, %rd78;
	ld.global.u32 	%r19, [%rd40];
	cvt.rn.f32.s32 	%f8, %r19;
	add.f32 	%f32, %f8, 0f3F000000;
	cvt.rn.f32.s32 	%f33, %r1;
	cvt.f64.f32 	%fd12, %f32;
	fma.rn.f64 	%fd13, %fd12, 0d3D7D57313E642AF8, 0dBDE48E96E0000000;
	cvt.f64.f32 	%fd14, %f33;
	fma.rn.f64 	%fd15, %fd14, 0d3F50624DD2F1A9FC, 0d0000000000000000;
	add.f64 	%fd16, %fd15, 0dBFC5916880000000;
	mul.f64 	%fd1, %fd16, 0d3E2CA72620000000;
	sub.f64 	%fd17, %fd13, %fd1;
	cvt.rn.f32.f64 	%f34, %fd17;
	mul.f32 	%f35, %f34, %f34;
	cvt.f64.f32 	%fd18, %f35;
	div.rn.f64 	%fd2, %fd18, 0dBB95212641097F9D;
	fma.rn.f64 	%fd19, %fd2, 0d3FF71547652B82FE, 0d4338000000000000;
	{
	.reg .b32 %temp; 
	mov.b64 	{%r6, %temp}, %fd19;
	}
	mov.f64 	%fd20, 0dC338000000000000;
	add.rn.f64 	%fd21, %fd19, %fd20;
	fma.rn.f64 	%fd22, %fd21, 0dBFE62E42FEFA39EF, %fd2;
	fma.rn.f64 	%fd23, %fd21, 0dBC7ABC9E3B39803F, %fd22;
	fma.rn.f64 	%fd24, %fd23, 0d3E5ADE1569CE2BDF, 0d3E928AF3FCA213EA;
	fma.rn.f64 	%fd25, %fd24, %fd23, 0d3EC71DEE62401315;
	fma.rn.f64 	%fd26, %fd25, %fd23, 0d3EFA01997C89EB71;
	fma.rn.f64 	%fd27, %fd26, %fd23, 0d3F2A01A014761F65;
	fma.rn.f64 	%fd28, %fd27, %fd23, 0d3F56C16C1852B7AF;
	fma.rn.f64 	%fd29, %fd28, %fd23, 0d3F81111111122322;
	fma.rn.f64 	%fd30, %fd29, %fd23, 0d3FA55555555502A1;
	fma.rn.f64 	%fd31, %fd30, %fd23, 0d3FC5555555555511;
	fma.rn.f64 	%fd32, %fd31, %fd23, 0d3FE000000000000B;
	fma.rn.f64 	%fd33, %fd32, %fd23, 0d3FF0000000000000;
	fma.rn.f64 	%fd34, %fd33, %fd23, 0d3FF0000000000000;
	{
	.reg .b32 %temp; 
	mov.b64 	{%r7, %temp}, %fd34;
	}
	{
	.reg .b32 %temp; 
	mov.b64 	{%temp, %r8}, %fd34;
	}
	shl.b32 	%r20, %r6, 20;
	add.s32 	%r21, %r20, %r8;
	mov.b64 	%fd81, {%r7, %r21};
	{
	.reg .b32 %temp; 
	mov.b64 	{%temp, %r22}, %fd2;
	}
	mov.b32 	%f36, %r22;
	abs.f32 	%f9, %f36;
	setp.lt.f32 	%p11, %f9, 0f4086232B;
	@%p11 bra 	$L__BB3_5;
	setp.lt.f64 	%p12, %fd2, 0d0000000000000000;
	add.f64 	%fd35, %fd2, 0d7FF0000000000000;
	selp.f64 	%fd81, 0d0000000000000000, %fd35, %p12;
	setp.geu.f32 	%p13, %f9, 0f40874800;
	@%p13 bra 	$L__BB3_5;
	shr.u32 	%r23, %r6, 31;
	add.s32 	%r24, %r6, %r23;
	shr.s32 	%r25, %r24, 1;
	shl.b32 	%r26, %r25, 20;
	add.s32 	%r27, %r8, %r26;
	mov.b64 	%fd36, {%r7, %r27};
	sub.s32 	%r28, %r6, %r25;
	shl.b32 	%r29, %r28, 20;
	add.s32 	%r30, %r29, 1072693248;
	mov.b32 	%r31, 0;
	mov.b64 	%fd37, {%r31, %r30};
	mul.f64 	%fd81, %fd37, %fd36;
$L__BB3_5:
	cvt.rn.f32.f64 	%f37, %fd81;
	sub.f32 	%f38, %f5, %f6;
	fma.rn.f32 	%f10, %f7, %f37, %f38;
	cvta.to.global.u64 	%rd41, %rd21;
	mul.wide.s32 	%rd42, %r3, 4;
	add.s64 	%rd43, %rd41, %rd42;
	ld.global.f32 	%f11, [%rd43];
	add.f32 	%f39, %f8, 0fBF000000;
	cvt.f64.f32 	%fd38, %f39;
	fma.rn.f64 	%fd39, %fd38, 0d3D7D57313E642AF8, 0dBDE48E96E0000000;
	sub.f64 	%fd40, %fd39, %fd1;
	cvt.rn.f32.f64 	%f40, %fd40;
	mul.f32 	%f41, %f40, %f40;
	cvt.f64.f32 	%fd41, %f41;
	div.rn.f64 	%fd7, %fd41, 0dBB95212641097F9D;
	fma.rn.f64 	%fd42, %fd7, 0d3FF71547652B82FE, 0d4338000000000000;
	{
	.reg .b32 %temp; 
	mov.b64 	{%r9, %temp}, %fd42;
	}
	mov.f64 	%fd43, 0dC338000000000000;
	add.rn.f64 	%fd44, %fd42, %fd43;
	fma.rn.f64 	%fd45, %fd44, 0dBFE62E42FEFA39EF, %fd7;
	fma.rn.f64 	%fd46, %fd44, 0dBC7ABC9E3B39803F, %fd45;
	fma.rn.f64 	%fd47, %fd46, 0d3E5ADE1569CE2BDF, 0d3E928AF3FCA213EA;
	fma.rn.f64 	%fd48, %fd47, %fd46, 0d3EC71DEE62401315;
	fma.rn.f64 	%fd49, %fd48, %fd46, 0d3EFA01997C89EB71;
	fma.rn.f64 	%fd50, %fd49, %fd46, 0d3F2A01A014761F65;
	fma.rn.f64 	%fd51, %fd50, %fd46, 0d3F56C16C1852B7AF;
	fma.rn.f64 	%fd52, %fd51, %fd46, 0d3F81111111122322;
	fma.rn.f64 	%fd53, %fd52, %fd46, 0d3FA55555555502A1;
	fma.rn.f64 	%fd54, %fd53, %fd46, 0d3FC5555555555511;
	fma.rn.f64 	%fd55, %fd54, %fd46, 0d3FE000000000000B;
	fma.rn.f64 	%fd56, %fd55, %fd46, 0d3FF0000000000000;
	fma.rn.f64 	%fd57, %fd56, %fd46, 0d3FF0000000000000;
	{
	.reg .b32 %temp; 
	mov.b64 	{%r10, %temp}, %fd57;
	}
	{
	.reg .b32 %temp; 
	mov.b64 	{%temp, %r11}, %fd57;
	}
	shl.b32 	%r32, %r9, 20;
	add.s32 	%r33, %r32, %r11;
	mov.b64 	%fd82, {%r10, %r33};
	{
	.reg .b32 %temp; 
	mov.b64 	{%temp, %r34}, %fd7;
	}
	mov.b32 	%f42, %r34;
	abs.f32 	%f12, %f42;
	setp.lt.f32 	%p14, %f12, 0f4086232B;
	@%p14 bra 	$L__BB3_8;
	setp.lt.f64 	%p15, %fd7, 0d0000000000000000;
	add.f64 	%fd58, %fd7, 0d7FF0000000000000;
	selp.f64 	%fd82, 0d0000000000000000, %fd58, %p15;
	setp.geu.f32 	%p16, %f12, 0f40874800;
	@%p16 bra 	$L__BB3_8;
	shr.u32 	%r35, %r9, 31;
	add.s32 	%r36, %r9, %r35;
	shr.s32 	%r37, %r36, 1;
	shl.b32 	%r38, %r37, 20;
	add.s32 	%r39, %r11, %r38;
	mov.b64 	%fd59, {%r10, %r39};
	sub.s32 	%r40, %r9, %r37;
	shl.b32 	%r41, %r40, 20;
	add.s32 	%r42, %r41, 1072693248;
	mov.b32 	%r43, 0;
	mov.b64 	%fd60, {%r43, %r42};
	mul.f64 	%fd82, %fd60, %fd59;
$L__BB3_8:
	cvt.rn.f32.f64 	%f43, %fd82;
	fma.rn.f32 	%f111, %f11, %f43, %f10;
	setp.gt.s32 	%p17, %r1, 10;
	@%p17 bra 	$L__BB3_10;
	sub.s32 	%r47, 10, %r1;
	mul.wide.u32 	%rd50, %r47, 4;
	add.s64 	%rd51, %rd7, %rd50;
	ld.global.f32 	%f54, [%rd51];
	div.rn.f32 	%f55, %f4, %f54;
	add.f32 	%f56, %f1, %f55;
	div.rn.f32 	%f57, %f6, %f54;
	sub.f32 	%f58, %f56, %f57;
	add.s64 	%rd52, %rd6, %rd50;
	ld.global.f32 	%f59, [%rd52];
	mul.lo.s32 	%r48, %r5, 20;
	cvt.u64.u32 	%rd53, %r48;
	cvt.s64.s32 	%rd54, %r1;
	add.s64 	%rd55, %rd53, %rd54;
	shl.b64 	%rd56, %rd55, 2;
	add.s64 	%rd57, %rd5, %rd56;
	ld.global.f32 	%f60, [%rd57+-4];
	add.s64 	%rd58, %rd4, %rd50;
	ld.global.f32 	%f61, [%rd58];
	mul.f32 	%f62, %f61, %f3;
	fma.rn.f32 	%f63, %f59, %f60, %f62;
	st.global.f32 	[%rd57+-4], %f63;
	ld.global.f32 	%f109, [%rd11];
	cvt.f64.f32 	%fd66, %f109;
	mul.f64 	%fd67, %fd66, 0d3F50624DD2F1A9FC;
	cvt.f64.f32 	%fd68, %f63;
	cvt.f64.f32 	%fd69, %f58;
	fma.rn.f64 	%fd70, %fd67, %fd68, %fd69;
	cvt.rn.f32.f64 	%f111, %fd70;
	bra.uni 	$L__BB3_12;
$L__BB3_10:
	setp.lt.u32 	%p18, %r1, 390;
	@%p18 bra 	$L__BB3_12;
	add.s32 	%r44, %r1, -390;
	mul.wide.u32 	%rd44, %r44, 4;
	add.s64 	%rd45, %rd7, %rd44;
	ld.global.f32 	%f44, [%rd45];
	div.rn.f32 	%f45, %f4, %f44;
	add.f32 	%f46, %f1, %f45;
	div.rn.f32 	%f47, %f6, %f44;
	sub.f32 	%f48, %f46, %f47;
	add.s64 	%rd46, %rd6, %rd44;
	ld.global.f32 	%f49, [%rd46];
	mad.lo.s32 	%r45, %r5, 20, %r1;
	add.s32 	%r46, %r45, -380;
	mul.wide.u32 	%rd47, %r46, 4;
	add.s64 	%rd48, %rd5, %rd47;
	ld.global.f32 	%f50, [%rd48];
	add.s64 	%rd49, %rd4, %rd44;
	ld.global.f32 	%f51, [%rd49];
	mul.f32 	%f52, %f51, %f3;
	fma.rn.f32 	%f53, %f49, %f50, %f52;
	st.global.f32 	[%rd48], %f53;
	ld.global.f32 	%f109, [%rd11];
	cvt.f64.f32 	%fd61, %f109;
	mul.f64 	%fd62, %fd61, 0d3F50624DD2F1A9FC;
	cvt.f64.f32 	%fd63, %f53;
	cvt.f64.f32 	%fd64, %f48;
	fma.rn.f64 	%fd65, %fd62, %fd63, %fd64;
	cvt.rn.f32.f64 	%f111, %fd65;
$L__BB3_12:
	setp.gt.u32 	%p19, %r5, 9;
	@%p19 bra 	$L__BB3_14;
	ld.global.f32 	%f86, [%rd9];
	ld.global.f32 	%f87, [%rd10];
	ld.global.f32 	%f88, [%rd12];
	ld.global.f32 	%f89, [%rd12+-4];
	sub.f32 	%f90, %f88, %f89;
	mul.f32 	%f91, %f109, %f90;
	sub.s32 	%r52, 10, %r18;
	mul.wide.u32 	%rd68, %r52, 4;
	add.s64 	%rd69, %rd7, %rd68;
	ld.global.f32 	%f92, [%rd69];
	div.rn.f32 	%f93, %f91, %f92;
	fma.rn.f32 	%f94, %f86, %f87, %f93;
	ld.global.f32 	%f95, [%rd13];
	ld.global.f32 	%f96, [%rd14];
	ld.global.f32 	%f97, [%rd14+-1600];
	sub.f32 	%f98, %f96, %f97;
	mul.f32 	%f99, %f95, %f98;
	div.rn.f32 	%f100, %f99, %f92;
	sub.f32 	%f101, %f94, %f100;
	add.s64 	%rd70, %rd3, %rd68;
	ld.global.f32 	%f102, [%rd70];
	add.s32 	%r53, %r4, -400;
	mul.wide.s32 	%rd71, %r53, 4;
	add.s64 	%rd72, %rd2, %rd71;
	ld.global.f32 	%f103, [%rd72+-4];
	add.s64 	%rd73, %rd1, %rd68;
	ld.global.f32 	%f104, [%rd73];
	mul.f32 	%f105, %f104, %f98;
	fma.rn.f32 	%f106, %f102, %f103, %f105;
	st.global.f32 	[%rd72+-4], %f106;
	ld.global.f32 	%f107, [%rd13];
	cvt.f64.f32 	%fd76, %f107;
	mul.f64 	%fd77, %fd76, 0dBF50624DD2F1A9FC;
	cvt.f64.f32 	%fd78, %f106;
	cvt.f64.f32 	%fd79, %f101;
	fma.rn.f64 	%fd80, %fd77, %fd78, %fd79;
	cvt.rn.f32.f64 	%f111, %fd80;
	bra.uni 	$L__BB3_16;
$L__BB3_14:
	setp.lt.u32 	%p20, %r18, 390;
	@%p20 bra 	$L__BB3_16;
	ld.global.f32 	%f64, [%rd9];
	ld.global.f32 	%f65, [%rd10];
	ld.global.f32 	%f66, [%rd12];
	ld.global.f32 	%f67, [%rd12+-4];
	sub.f32 	%f68, %f66, %f67;
	mul.f32 	%f69, %f109, %f68;
	add.s32 	%r49, %r18, -390;
	mul.wide.u32 	%rd59, %r49, 4;
	add.s64 	%rd60, %rd7, %rd59;
	ld.global.f32 	%f70, [%rd60];
	div.rn.f32 	%f71, %f69, %f70;
	fma.rn.f32 	%f72, %f64, %f65, %f71;
	ld.global.f32 	%f73, [%rd13];
	ld.global.f32 	%f74, [%rd14];
	ld.global.f32 	%f75, [%rd14+-1600];
	sub.f32 	%f76, %f74, %f75;
	mul.f32 	%f77, %f73, %f76;
	div.rn.f32 	%f78, %f77, %f70;
	sub.f32 	%f79, %f72, %f78;
	add.s64 	%rd61, %rd3, %rd59;
	ld.global.f32 	%f80, [%rd61];
	add.s32 	%r50, %r1, -1;
	cvt.s64.s32 	%rd62, %r50;
	mul.lo.s32 	%r51, %r18, 400;
	cvt.u64.u32 	%rd63, %r51;
	add.s64 	%rd64, %rd63, %rd62;
	shl.b64 	%rd65, %rd64, 2;
	add.s64 	%rd66, %rd2, %rd65;
	ld.global.f32 	%f81, [%rd66+-608000];
	add.s64 	%rd67, %rd1, %rd59;
	ld.global.f32 	%f82, [%rd67];
	mul.f32 	%f83, %f82, %f76;
	fma.rn.f32 	%f84, %f80, %f81, %f83;
	st.global.f32 	[%rd66+-608000], %f84;
	ld.global.f32 	%f85, [%rd13];
	cvt.f64.f32 	%fd71, %f85;
	mul.f64 	%fd72, %fd71, 0dBF50624DD2F1A9FC;
	cvt.f64.f32 	%fd73, %f84;
	cvt.f64.f32 	%fd74, %f79;
	fma.rn.f64 	%fd75, %fd72, %fd73, %fd74;
	cvt.rn.f32.f64 	%f111, %fd75;
$L__BB3_16:
	abs.f32 	%f108, %f111;
	setp.num.f32 	%p21, %f108, %f108;
	@%p21 bra 	$L__BB3_18;
	mad.lo.s32 	%r54, %r18, 401, %r1;
	mul.wide.s32 	%rd74, %r54, 4;
	add.s64 	%rd75, %rd8, %rd74;
	mov.b32 	%r55, 0;
	st.global.u32 	[%rd75], %r55;
	bra.uni 	$L__BB3_19;
$L__BB3_18:
	mad.lo.s32 	%r56, %r18, 401, %r1;
	mul.wide.s32 	%rd76, %r56, 4;
	add.s64 	%rd77, %rd8, %rd76;
	st.global.f32 	[%rd77], %f111;
$L__BB3_19:
	ret;

}
	// .globl	_Z12E_inc_updatePiPfS0_S0_S0_S0_S0_S0_S0_S0_S0_S0_
.visible .entry _Z12E_inc_updatePiPfS0_S0_S0_S0_S0_S0_S0_S0_S0_S0_(
	.param .u64 .ptr .align 1 _Z12E_inc_updatePiPfS0_S0_S0_S0_S0_S0_S0_S0_S0_S0__param_0,
	.param .u64 .ptr .align 1 _Z12E_inc_updatePiPfS0_S0_S0_S0_S0_S0_S0_S0_S0_S0__param_1,
	.param .u64 .ptr .align 1 _Z12E_inc_updatePiPfS0_S0_S0_S0_S0_S0_S0_S0_S0_S0__param_2,
	.param .u64 .ptr .align 1 _Z12E_inc_updatePiPfS0_S0_S0_S0_S0_S0_S0_S0_S0_S0__param_3,
	.param .u64 .ptr .align 1 _Z12E_inc_updatePiPfS0_S0_S0_S0_S0_S0_S0_S0_S0_S0__param_4,
	.param .u64 .ptr .align 1 _Z12E_inc_updatePiPfS0_S0_S0_S0_S0_S0_S0_S0_S0_S0__param_5,
	.param .u64 .ptr .align 1 _Z12E_inc_updatePiPfS0_S0_S0_S0_S0_S0_S0_S0_S0_S0__param_6,
	.param .u64 .ptr .align 1 _Z12E_inc_updatePiPfS0_S0_S0_S0_S0_S0_S0_S0_S0_S0__param_7,
	.param .u64 .ptr .align 1 _Z12E_inc_updatePiPfS0_S0_S0_S0_S0_S0_S0_S0_S0_S0__param_8,
	.param .u64 .ptr .align 1 _Z12E_inc_updatePiPfS0_S0_S0_S0_S0_S0_S0_S0_S0_S0__param_9,
	.param .u64 .ptr .align 1 _Z12E_inc_updatePiPfS0_S0_S0_S0_S0_S0_S0_S0_S0_S0__param_10,
	.param .u64 .ptr .align 1 _Z12E_inc_updatePiPfS0_S0_S0_S0_S0_S0_S0_S0_S0_S0__param_11
)
{
	.reg .pred 	%p<21>;
	.reg .b32 	%r<39>;
	.reg .b32 	%f<87>;
	.reg .b64 	%rd<64>;
	.reg .b64 	%fd<41>;

	ld.param.u64 	%rd12, [_Z12E_inc_updatePiPfS0_S0_S0_S0_S0_S0_S0_S0_S0_S0__param_1];
	ld.param.u64 	%rd16, [_Z12E_inc_updatePiPfS0_S0_S0_S0_S0_S0_S0_S0_S0_S0__param_3];
	ld.param.u64 	%rd17, [_Z12E_inc_updatePiPfS0_S0_S0_S0_S0_S0_S0_S0_S0_S0__param_4];
	ld.param.u64 	%rd18, [_Z12E_inc_updatePiPfS0_S0_S0_S0_S0_S0_S0_S0_S0_S0__param_5];
	ld.param.u64 	%rd19, [_Z12E_inc_updatePiPfS0_S0_S0_S0_S0_S0_S0_S0_S0_S0__param_6];
	ld.param.u64 	%rd20, [_Z12E_inc_updatePiPfS0_S0_S0_S0_S0_S0_S0_S0_S0_S0__param_7];
	ld.param.u64 	%rd21, [_Z12E_inc_updatePiPfS0_S0_S0_S0_S0_S0_S0_S0_S0_S0__param_8];
	ld.param.u64 	%rd22, [_Z12E_inc_updatePiPfS0_S0_S0_S0_S0_S0_S0_S0_S0_S0__param_9];
	ld.param.u64 	%rd14, [_Z12E_inc_updatePiPfS0_S0_S0_S0_S0_S0_S0_S0_S0_S0__param_10];
	ld.param.u64 	%rd15, [_Z12E_inc_updatePiPfS0_S0_S0_S0_S0_S0_S0_S0_S0_S0__param_11];
	cvta.to.global.u64 	%rd1, %rd18;
	cvta.to.global.u64 	%rd2, %rd21;
	cvta.to.global.u64 	%rd3, %rd20;
	cvta.to.global.u64 	%rd4, %rd17;
	cvta.to.global.u64 	%rd5, %rd16;
	cvta.to.global.u64 	%rd6, %rd19;
	cvta.to.global.u64 	%rd7, %rd22;
	mov.u32 	%r9, %tid.x;
	mov.u32 	%r10, %ntid.x;
	mov.u32 	%r11, %ctaid.x;
	mad.lo.s32 	%r1, %r10, %r11, %r9;
	mov.u32 	%r12, %tid.y;
	mov.u32 	%r13, %ntid.y;
	mov.u32 	%r14, %ctaid.y;
	mad.lo.s32 	%r15, %r13, %r14, %r12;
	setp.gt.s32 	%p1, %r1, 400;
	setp.gt.u32 	%p2, %r15, 400;
	or.pred  	%p3, %p1, %p2;
	@%p3 bra 	$L__BB4_16;
	cvta.to.global.u64 	%rd23, %rd15;
	setp.eq.s32 	%p4, %r1, 400;
	setp.eq.s32 	%p5, %r15, 400;
	or.pred  	%p6, %p4, %p5;
	setp.eq.s32 	%p7, %r1, 0;
	or.pred  	%p8, %p7, %p6;
	setp.eq.s32 	%p9, %r15, 0;
	or.pred  	%p10, %p8, %p9;
	mad.lo.s32 	%r3, %r15, 401, %r1;
	mul.wide.s32 	%rd24, %r3, 4;
	add.s64 	%rd8, %rd23, %rd24;
	mov.f32 	%f85, 0f00000000;
	@%p10 bra 	$L__BB4_15;
	ld.param.u64 	%rd63, [_Z12E_inc_updatePiPfS0_S0_S0_S0_S0_S0_S0_S0_S0_S0__param_2];
	ld.global.f32 	%f1, [%rd8];
	sub.s32 	%r4, %r3, %r15;
	cvta.to.global.u64 	%rd25, %rd12;
	mul.wide.s32 	%rd26, %r4, 4;
	add.s64 	%rd9, %rd25, %rd26;
	ld.global.f32 	%f15, [%rd9];
	ld.global.f32 	%f16, [%rd9+-4];
	sub.f32 	%f2, %f15, %f16;
	mul.f32 	%f3, %f2, 0f433C5D80;
	add.f32 	%f17, %f1, %f3;
	cvta.to.global.u64 	%rd27, %rd63;
	add.s64 	%rd10, %rd27, %rd26;
	ld.global.f32 	%f18, [%rd10];
	add.s32 	%r5, %r15, -1;
	ld.global.f32 	%f19, [%rd10+-1600];
	sub.f32 	%f20, %f18, %f19;
	mul.f32 	%f4, %f20, 0f433C5D80;
	sub.f32 	%f85, %f17, %f4;
	setp.ne.s32 	%p11, %r1, 200;
	setp.ne.s32 	%p12, %r15, 200;
	or.pred  	%p13, %p11, %p12;
	@%p13 bra 	$L__BB4_7;
	ld.param.u64 	%rd62, [_Z12E_inc_updatePiPfS0_S0_S0_S0_S0_S0_S0_S0_S0_S0__param_0];
	cvta.to.global.u64 	%rd58, %rd62;
	ld.global.u32 	%r26, [%rd58];
	cvt.rn.f32.s32 	%f79, %r26;
	cvt.f64.f32 	%fd18, %f79;
	fma.rn.f64 	%fd19, %fd18, 0d3D7D57313E642AF8, 0dBDE48E96E0000000;
	cvt.rn.f32.f64 	%f80, %fd19;
	mul.f32 	%f81, %f80, %f80;
	cvt.f64.f32 	%fd20, %f81;
	div.rn.f64 	%fd1, %fd20, 0dBB95212641097F9D;
	fma.rn.f64 	%fd21, %fd1, 0d3FF71547652B82FE, 0d4338000000000000;
	{
	.reg .b32 %temp; 
	mov.b64 	{%r6, %temp}, %fd21;
	}
	mov.f64 	%fd22, 0dC338000000000000;
	add.rn.f64 	%fd23, %fd21, %fd22;
	fma.rn.f64 	%fd24, %fd23, 0dBFE62E42FEFA39EF, %fd1;
	fma.rn.f64 	%fd25, %fd23, 0dBC7ABC9E3B39803F, %fd24;
	fma.rn.f64 	%fd26, %fd25, 0d3E5ADE1569CE2BDF, 0d3E928AF3FCA213EA;
	fma.rn.f64 	%fd27, %fd26, %fd25, 0d3EC71DEE62401315;
	fma.rn.f64 	%fd28, %fd27, %fd25, 0d3EFA01997C89EB71;
	fma.rn.f64 	%fd29, %fd28, %fd25, 0d3F2A01A014761F65;
	fma.rn.f64 	%fd30, %fd29, %fd25, 0d3F56C16C1852B7AF;
	fma.rn.f64 	%fd31, %fd30, %fd25, 0d3F81111111122322;
	fma.rn.f64 	%fd32, %fd31, %fd25, 0d3FA55555555502A1;
	fma.rn.f64 	%fd33, %fd32, %fd25, 0d3FC5555555555511;
	fma.rn.f64 	%fd34, %fd33, %fd25, 0d3FE000000000000B;
	fma.rn.f64 	%fd35, %fd34, %fd25, 0d3FF0000000000000;
	fma.rn.f64 	%fd36, %fd35, %fd25, 0d3FF0000000000000;
	{
	.reg .b32 %temp; 
	mov.b64 	{%r7, %temp}, %fd36;
	}
	{
	.reg .b32 %temp; 
	mov.b64 	{%temp, %r8}, %fd36;
	}
	shl.b32 	%r27, %r6, 20;
	add.s32 	%r28, %r27, %r8;
	mov.b64 	%fd40, {%r7, %r28};
	{
	.reg .b32 %temp; 
	mov.b64 	{%temp, %r29}, %fd1;
	}
	mov.b32 	%f82, %r29;
	abs.f32 	%f6, %f82;
	setp.lt.f32 	%p18, %f6, 0f4086232B;
	@%p18 bra 	$L__BB4_6;
	setp.lt.f64 	%p19, %fd1, 0d0000000000000000;
	add.f64 	%fd37, %fd1, 0d7FF0000000000000;
	selp.f64 	%fd40, 0d0000000000000000, %fd37, %p19;
	setp.geu.f32 	%p20, %f6, 0f40874800;
	@%p20 bra 	$L__BB4_6;
	shr.u32 	%r30, %r6, 31;
	add.s32 	%r31, %r6, %r30;
	shr.s32 	%r32, %r31, 1;
	shl.b32 	%r33, %r32, 20;
	add.s32 	%r34, %r8, %r33;
	mov.b64 	%fd38, {%r7, %r34};
	sub.s32 	%r35, %r6, %r32;
	shl.b32 	%r36, %r35, 20;
	add.s32 	%r37, %r36, 1072693248;
	mov.b32 	%r38, 0;
	mov.b64 	%fd39, {%r38, %r37};
	mul.f64 	%fd40, %fd39, %fd38;
$L__BB4_6:
	cvt.rn.f32.f64 	%f83, %fd40;
	fma.rn.f32 	%f85, %f83, 0fC196B133, %f85;
	bra.uni 	$L__BB4_15;
$L__BB4_7:
	setp.gt.s32 	%p14, %r1, 10;
	@%p14 bra 	$L__BB4_9;
	sub.s32 	%r19, 10, %r1;
	mul.wide.u32 	%rd34, %r19, 4;
	add.s64 	%rd35, %rd7, %rd34;
	ld.global.f32 	%f31, [%rd35];
	div.rn.f32 	%f32, %f3, %f31;
	add.f32 	%f33, %f1, %f32;
	div.rn.f32 	%f34, %f4, %f31;
	sub.f32 	%f35, %f33, %f34;
	add.s64 	%rd36, %rd6, %rd34;
	ld.global.f32 	%f36, [%rd36];
	mul.lo.s32 	%r20, %r5, 20;
	cvt.u64.u32 	%rd37, %r20;
	cvt.s64.s32 	%rd38, %r1;
	add.s64 	%rd39, %rd37, %rd38;
	shl.b64 	%rd40, %rd39, 2;
	add.s64 	%rd41, %rd5, %rd40;
	ld.global.f32 	%f37, [%rd41+-4];
	add.s64 	%rd42, %rd4, %rd34;
	ld.global.f32 	%f38, [%rd42];
	mul.f32 	%f39, %f38, %f2;
	fma.rn.f32 	%f40, %f36, %f37, %f39;
	st.global.f32 	[%rd41+-4], %f40;
	cvt.f64.f32 	%fd9, %f40;
	cvt.f64.f32 	%fd10, %f35;
	fma.rn.f64 	%fd11, %fd9, 0d3FC81C5A1CAC0831, %fd10;
	cvt.rn.f32.f64 	%f85, %fd11;
	bra.uni 	$L__BB4_11;
$L__BB4_9:
	setp.lt.u32 	%p15, %r1, 390;
	@%p15 bra 	$L__BB4_11;
	add.s32 	%r16, %r1, -390;
	mul.wide.u32 	%rd28, %r16, 4;
	add.s64 	%rd29, %rd7, %rd28;
	ld.global.f32 	%f21, [%rd29];
	div.rn.f32 	%f22, %f3, %f21;
	add.f32 	%f23, %f1, %f22;
	div.rn.f32 	%f24, %f4, %f21;
	sub.f32 	%f25, %f23, %f24;
	add.s64 	%rd30, %rd6, %rd28;
	ld.global.f32 	%f26, [%rd30];
	mad.lo.s32 	%r17, %r5, 20, %r1;
	add.s32 	%r18, %r17, -380;
	mul.wide.u32 	%rd31, %r18, 4;
	add.s64 	%rd32, %rd5, %rd31;
	ld.global.f32 	%f27, [%rd32];
	add.s64 	%rd33, %rd4, %rd28;
	ld.global.f32 	%f28, [%rd33];
	mul.f32 	%f29, %f28, %f2;
	fma.rn.f32 	%f30, %f26, %f27, %f29;
	st.global.f32 	[%rd32], %f30;
	cvt.f64.f32 	%fd6, %f30;
	cvt.f64.f32 	%fd7, %f25;
	fma.rn.f64 	%fd8, %fd6, 0d3FC81C5A1CAC0831, %fd7;
	cvt.rn.f32.f64 	%f85, %fd8;
$L__BB4_11:
	setp.gt.u32 	%p16, %r5, 9;
	@%p16 bra 	$L__BB4_13;
	ld.global.f32 	%f60, [%rd8];
	ld.global.f32 	%f61, [%rd9];
	ld.global.f32 	%f62, [%rd9+-4];
	sub.f32 	%f63, %f61, %f62;
	mul.f32 	%f64, %f63, 0f433C5D80;
	sub.s32 	%r24, 10, %r15;
	mul.wide.u32 	%rd52, %r24, 4;
	add.s64 	%rd53, %rd7, %rd52;
	ld.global.f32 	%f65, [%rd53];
	div.rn.f32 	%f66, %f64, %f65;
	add.f32 	%f67, %f60, %f66;
	ld.global.f32 	%f68, [%rd10];
	ld.global.f32 	%f69, [%rd10+-1600];
	sub.f32 	%f70, %f68, %f69;
	mul.f32 	%f71, %f70, 0f433C5D80;
	div.rn.f32 	%f72, %f71, %f65;
	sub.f32 	%f73, %f67, %f72;
	add.s64 	%rd54, %rd3, %rd52;
	ld.global.f32 	%f74, [%rd54];
	add.s32 	%r25, %r4, -400;
	mul.wide.s32 	%rd55, %r25, 4;
	add.s64 	%rd56, %rd2, %rd55;
	ld.global.f32 	%f75, [%rd56+-4];
	add.s64 	%rd57, %rd1, %rd52;
	ld.global.f32 	%f76, [%rd57];
	mul.f32 	%f77, %f76, %f70;
	fma.rn.f32 	%f78, %f74, %f75, %f77;
	st.global.f32 	[%rd56+-4], %f78;
	cvt.f64.f32 	%fd15, %f78;
	cvt.f64.f32 	%fd16, %f73;
	fma.rn.f64 	%fd17, %fd15, 0dBFC81C5A1CAC0831, %fd16;
	cvt.rn.f32.f64 	%f85, %fd17;
	bra.uni 	$L__BB4_15;
$L__BB4_13:
	setp.lt.u32 	%p17, %r15, 390;
	@%p17 bra 	$L__BB4_15;
	ld.global.f32 	%f41, [%rd8];
	ld.global.f32 	%f42, [%rd9];
	ld.global.f32 	%f43, [%rd9+-4];
	sub.f32 	%f44, %f42, %f43;
	mul.f32 	%f45, %f44, 0f433C5D80;
	add.s32 	%r21, %r15, -390;
	mul.wide.u32 	%rd43, %r21, 4;
	add.s64 	%rd44, %rd7, %rd43;
	ld.global.f32 	%f46, [%rd44];
	div.rn.f32 	%f47, %f45, %f46;
	add.f32 	%f48, %f41, %f47;
	ld.global.f32 	%f49, [%rd10];
	ld.global.f32 	%f50, [%rd10+-1600];
	sub.f32 	%f51, %f49, %f50;
	mul.f32 	%f52, %f51, 0f433C5D80;
	div.rn.f32 	%f53, %f52, %f46;
	sub.f32 	%f54, %f48, %f53;
	add.s64 	%rd45, %rd3, %rd43;
	ld.global.f32 	%f55, [%rd45];
	add.s32 	%r22, %r1, -1;
	cvt.s64.s32 	%rd46, %r22;
	mul.lo.s32 	%r23, %r15, 400;
	cvt.u64.u32 	%rd47, %r23;
	add.s64 	%rd48, %rd47, %rd46;
	shl.b64 	%rd49, %rd48, 2;
	add.s64 	%rd50, %rd2, %rd49;
	ld.global.f32 	%f56, [%rd50+-608000];
	add.s64 	%rd51, %rd1, %rd43;
	ld.global.f32 	%f57, [%rd51];
	mul.f32 	%f58, %f57, %f51;
	fma.rn.f32 	%f59, %f55, %f56, %f58;
	st.global.f32 	[%rd50+-608000], %f59;
	cvt.f64.f32 	%fd12, %f59;
	cvt.f64.f32 	%fd13, %f54;
	fma.rn.f64 	%fd14, %fd12, 0dBFC81C5A1CAC0831, %fd13;
	cvt.rn.f32.f64 	%f85, %fd14;
$L__BB4_15:
	ld.global.f32 	%f84, [%rd8];
	cvta.to.global.u64 	%rd59, %rd14;
	mul.wide.s32 	%rd60, %r3, 4;
	add.s64 	%rd61, %rd59, %rd60;
	st.global.f32 	[%rd61], %f84;
	st.global.f32 	[%rd8], %f85;
$L__BB4_16:
	ret;

}
	// .globl	_Z21calculate_JandM_totalPfPiS_S_S_P9cuComplexS2_S2_S2_S2_S2_S2_S2_S_S_S_S_
.visible .entry _Z21calculate_JandM_totalPfPiS_S_S_P9cuComplexS2_S2_S2_S2_S2_S2_S2_S_S_S_S_(
	.param .u64 .ptr .align 1 _Z21calculate_JandM_totalPfPiS_S_S_P9cuComplexS2_S2_S2_S2_S2_S2_S2_S_S_S_S__param_0,
	.param .u64 .ptr .align 1 _Z21calculate_JandM_totalPfPiS_S_S_P9cuComplexS2_S2_S2_S2_S2_S2_S2_S_S_S_S__param_1,
	.param .u64 .ptr .align 1 _Z21calculate_JandM_totalPfPiS_S_S_P9cuComplexS2_S2_S2_S2_S2_S2_S2_S_S_S_S__param_2,
	.param .u64 .ptr .align 1 _Z21calculate_JandM_totalPfPiS_S_S_P9cuComplexS2_S2_S2_S2_S2_S2_S2_S_S_S_S__param_3,
	.param .u64 .ptr .align 1 _Z21calculate_JandM_totalPfPiS_S_S_P9cuComplexS2_S2_S2_S2_S2_S2_S2_S_S_S_S__param_4,
	.param .u64 .ptr .align 1 _Z21calculate_JandM_totalPfPiS_S_S_P9cuComplexS2_S2_S2_S2_S2_S2_S2_S_S_S_S__param_5,
	.param .u64 .ptr .align 1 _Z21calculate_JandM_totalPfPiS_S_S_P9cuComplexS2_S2_S2_S2_S2_S2_S2_S_S_S_S__param_6,
	.param .u64 .ptr .align 1 _Z21calculate_JandM_totalPfPiS_S_S_P9cuComplexS2_S2_S2_S2_S2_S2_S2_S_S_S_S__param_7,
	.param .u64 .ptr .align 1 _Z21calculate_JandM_totalPfPiS_S_S_P9cuComplexS2_S2_S2_S2_S2_S2_S2_S_S_S_S__param_8,
	.param .u64 .ptr .align 1 _Z21calculate_JandM_totalPfPiS_S_S_P9cuComplexS2_S2_S2_S2_S2_S2_S2_S_S_S_S__param_9,
	.param .u64 .ptr .align 1 _Z21calculate_JandM_totalPfPiS_S_S_P9cuComplexS2_S2_S2_S2_S2_S2_S2_S_S_S_S__param_10,
	.param .u64 .ptr .align 1 _Z21calculate_JandM_totalPfPiS_S_S_P9cuComplexS2_S2_S2_S2_S2_S2_S2_S_S_S_S__param_11,
	.param .u64 .ptr .align 1 _Z21calculate_JandM_totalPfPiS_S_S_P9cuComplexS2_S2_S2_S2_S2_S2_S2_S_S_S_S__param_12,
	.param .u64 .ptr .align 1 _Z21calculate_JandM_totalPfPiS_S_S_P9cuComplexS2_S2_S2_S2_S2_S2_S2_S_S_S_S__param_13,
	.param .u64 .ptr .align 1 _Z21calculate_JandM_totalPfPiS_S_S_P9cuComplexS2_S2_S2_S2_S2_S2_S2_S_S_S_S__param_14,
	.param .u64 .ptr .align 1 _Z21calculate_JandM_totalPfPiS_S_S_P9cuComplexS2_S2_S2_S2_S2_S2_S2_S_S_S_S__param_15,
	.param .u64 .ptr .align 1 _Z21calculate_JandM_totalPfPiS_S_S_P9cuComplexS2_S2_S2_S2_S2_S2_S2_S_S_S_S__param_16
)
{
	.local .align 4 .b8 	__local_depot5[28];
	.reg .b64 	%SP;
	.reg .b64 	%SPL;
	.reg .pred 	%p<91>;
	.reg .b32 	%r<375>;
	.reg .b32 	%f<512>;
	.reg .b64 	%rd<236>;
	.reg .b64 	%fd<17>;

	mov.u64 	%SPL, __local_depot5;
	ld.param.u64 	%rd74, [_Z21calculate_JandM_totalPfPiS_S_S_P9cuComplexS2_S2_S2_S2_S2_S2_S2_S_S_S_S__param_0];
	ld.param.u64 	%rd75, [_Z21calculate_JandM_totalPfPiS_S_S_P9cuComplexS2_S2_S2_S2_S2_S2_S2_S_S_S_S__param_1];
	ld.param.u64 	%rd76, [_Z21calculate_JandM_totalPfPiS_S_S_P9cuComplexS2_S2_S2_S2_S2_S2_S2_S_S_S_S__param_2];
	ld.param.u64 	%rd77, [_Z21calculate_JandM_totalPfPiS_S_S_P9cuComplexS2_S2_S2_S2_S2_S2_S2_S_S_S_S__param_3];
	ld.param.u64 	%rd78, [_Z21calculate_JandM_totalPfPiS_S_S_P9cuComplexS2_S2_S2_S2_S2_S2_S2_S_S_S_S__param_4];
	ld.param.u64 	%rd69, [_Z21calculate_JandM_totalPfPiS_S_S_P9cuComplexS2_S2_S2_S2_S2_S2_S2_S_S_S_S__param_8];
	ld.param.u64 	%rd71, [_Z21calculate_JandM_totalPfPiS_S_S_P9cuComplexS2_S2_S2_S2_S2_S2_S2_S_S_S_S__param_10];
	ld.param.u64 	%rd79, [_Z21calculate_JandM_totalPfPiS_S_S_P9cuComplexS2_S2_S2_S2_S2_S2_S2_S_S_S_S__param_13];
	ld.param.u64 	%rd80, [_Z21calculate_JandM_totalPfPiS_S_S_P9cuComplexS2_S2_S2_S2_S2_S2_S2_S_S_S_S__param_14];
	ld.param.u64 	%rd81, [_Z21calculate_JandM_totalPfPiS_S_S_P9cuComplexS2_S2_S2_S2_S2_S2_S2_S_S_S_S__param_15];
	ld.param.u64 	%rd82, [_Z21calculate_JandM_totalPfPiS_S_S_P9cuComplexS2_S2_S2_S2_S2_S2_S2_S_S_S_S__param_16];
	cvta.to.global.u64 	%rd1, %rd82;
	cvta.to.global.u64 	%rd2, %rd77;
	cvta.to.global.u64 	%rd3, %rd75;
	cvta.to.global.u64 	%rd4, %rd81;
	cvta.to.global.u64 	%rd5, %rd78;
	cvta.to.global.u64 	%rd6, %rd80;
	cvta.to.global.u64 	%rd7, %rd79;
	cvta.to.global.u64 	%rd8, %rd76;
	cvta.to.global.u64 	%rd83, %rd74;
	add.u64 	%rd9, %SPL, 0;
	ld.global.f32 	%f1, [%rd83];
	mov.u32 	%r121, %tid.x;
	mov.u32 	%r122, %ctaid.x;
	mov.u32 	%r123, %ntid.x;
	mad.lo.s32 	%r1, %r122, %r123, %r121;
	setp.gt.s32 	%p1, %r1, 796;
	@%p1 bra 	$L__BB5_85;
	setp.gt.s32 	%p2, %r1, 197;
	@%p2 bra 	$L__BB5_3;
	add.s32 	%r341, %r1, 101;
	bra.uni 	$L__BB5_7;
$L__BB5_3:
	setp.lt.u32 	%p3, %r1, 398;
	mov.b32 	%r341, 299;
	@%p3 bra 	$L__BB5_7;
	setp.gt.u32 	%p4, %r1, 595;
	@%p4 bra 	$L__BB5_6;
	sub.s32 	%r341, 696, %r1;
	bra.uni 	$L__BB5_7;
$L__BB5_6:
	setp.lt.u32 	%p5, %r1, 796;
	selp.b32 	%r341, 100, 0, %p5;
$L__BB5_7:
	setp.lt.s32 	%p6, %r1, 198;
	mov.b32 	%r342, 100;
	@%p6 bra 	$L__BB5_12;
	setp.gt.u32 	%p7, %r1, 397;
	@%p7 bra 	$L__BB5_10;
	add.s32 	%r342, %r1, -98;
	bra.uni 	$L__BB5_12;
$L__BB5_10:
	setp.lt.u32 	%p8, %r1, 596;
	mov.b32 	%r342, 299;
	@%p8 bra 	$L__BB5_12;
	setp.lt.u32 	%p9, %r1, 796;
	sub.s32 	%r127, 895, %r1;
	selp.b32 	%r342, %r127, 0, %p9;
$L__BB5_12:
	setp.ne.s32 	%p10, %r342, 299;
	setp.eq.s32 	%p11, %r341, 100;
	or.pred  	%p12, %p10, %p11;
	@%p12 bra 	$L__BB5_31;
	setp.eq.s32 	%p13, %r341, 299;
	@%p13 bra 	$L__BB5_32;
	mul.wide.s32 	%rd85, %r341, 4;
	add.s64 	%rd86, %rd8, %rd85;
	ld.global.f32 	%f73, [%rd86+481200];
	ld.global.f32 	%f74, [%rd86+479596];
	add.f32 	%f75, %f73, %f74;
	add.s64 	%rd87, %rd7, %rd85;
	ld.global.f32 	%f76, [%rd87+481200];
	ld.global.f32 	%f77, [%rd87+479596];
	add.f32 	%f78, %f76, %f77;
	add.s64 	%rd88, %rd6, %rd85;
	ld.global.f32 	%f79, [%rd88+481200];
	add.f32 	%f80, %f78, %f79;
	ld.global.f32 	%f81, [%rd88+479596];
	add.f32 	%f82, %f80, %f81;
	mul.f32 	%f83, %f82, 0f3E800000;
	fma.rn.f32 	%f2, %f75, 0f3F000000, %f83;
	add.s64 	%rd89, %rd5, %rd85;
	ld.global.f32 	%f84, [%rd89+478400];
	add.s64 	%rd90, %rd4, %rd85;
	ld.global.f32 	%f85, [%rd90+478400];
	add.f32 	%f3, %f84, %f85;
	mul.f32 	%f86, %f1, 0f00000000;
	mul.f32 	%f4, %f1, 0fC0C90FDB;
	ld.global.u32 	%r128, [%rd3];
	cvt.rn.f32.s32 	%f87, %r128;
	mul.f32 	%f88, %f86, %f87;
	mul.f32 	%f89, %f4, %f87;
	mul.f32 	%f90, %f88, 0f2BEAB98A;
	mul.f32 	%f91, %f89, 0f00000000;
	sub.f32 	%f5, %f90, %f91;
	mul.f32 	%f92, %f88, 0f00000000;
	fma.rn.f32 	%f6, %f89, 0f2BEAB98A, %f92;
	mul.f32 	%f93, %f6, 0f3F22F983;
	cvt.rni.s32.f32 	%r346, %f93;
	cvt.rn.f32.s32 	%f94, %r346;
	fma.rn.f32 	%f95, %f94, 0fBFC90FDA, %f6;
	fma.rn.f32 	%f96, %f94, 0fB3A22168, %f95;
	fma.rn.f32 	%f504, %f94, 0fA7C234C5, %f96;
	abs.f32 	%f8, %f6;
	setp.ltu.f32 	%p14, %f8, 0f47CE4780;
	@%p14 bra 	$L__BB5_22;
	setp.neu.f32 	%p15, %f8, 0f7F800000;
	@%p15 bra 	$L__BB5_17;
	mov.f32 	%f99, 0f00000000;
	mul.rn.f32 	%f504, %f6, %f99;
	mov.b32 	%r346, 0;
	bra.uni 	$L__BB5_22;
$L__BB5_17:
	mov.b32 	%r10, %f6;
	shl.b32 	%r130, %r10, 8;
	or.b32  	%r11, %r130, -2147483648;
	mov.b64 	%rd214, 0;
	mov.b32 	%r343, 0;
	mov.u64 	%rd212, __cudart_i2opi_f;
	mov.u64 	%rd213, %rd9;
$L__BB5_18:
	.pragma "nounroll";
	ld.global.nc.u32 	%r131, [%rd212];
	mad.wide.u32 	%rd93, %r131, %r11, %rd214;
	shr.u64 	%rd214, %rd93, 32;
	st.local.u32 	[%rd213], %rd93;
	add.s32 	%r343, %r343, 1;
	add.s64 	%rd213, %rd213, 4;
	add.s64 	%rd212, %rd212, 4;
	setp.ne.s32 	%p16, %r343, 6;
	@%p16 bra 	$L__BB5_18;
	shr.u32 	%r132, %r10, 23;
	st.local.u32 	[%rd9+24], %rd214;
	and.b32  	%r14, %r132, 31;
	and.b32  	%r133, %r132, 224;
	add.s32 	%r134, %r133, -128;
	shr.u32 	%r135, %r134, 5;
	mul.wide.u32 	%rd94, %r135, 4;
	sub.s64 	%rd16, %rd9, %rd94;
	ld.local.u32 	%r344, [%rd16+24];
	ld.local.u32 	%r345, [%rd16+20];
	setp.eq.s32 	%p17, %r14, 0;
	@%p17 bra 	$L__BB5_21;
	shf.l.wrap.b32 	%r344, %r345, %r344, %r14;
	ld.local.u32 	%r136, [%rd16+16];
	shf.l.wrap.b32 	%r345, %r136, %r345, %r14;
$L__BB5_21:
	shr.u32 	%r137, %r344, 30;
	shf.l.wrap.b32 	%r138, %r345, %r344, 2;
	shl.b32 	%r139, %r345, 2;
	shr.u32 	%r140, %r138, 31;
	add.s32 	%r141, %r140, %r137;
	neg.s32 	%r142, %r141;
	setp.lt.s32 	%p18, %r10, 0;
	selp.b32 	%r346, %r142, %r141, %p18;
	xor.b32  	%r143, %r138, %r10;
	shr.s32 	%r144, %r138, 31;
	xor.b32  	%r145, %r144, %r138;
	xor.b32  	%r146, %r144, %r139;
	cvt.u64.u32 	%rd95, %r145;
	shl.b64 	%rd96, %rd95, 32;
	cvt.u64.u32 	%rd97, %r146;
	or.b64  	%rd98, %rd96, %rd97;
	cvt.rn.f64.s64 	%fd1, %rd98;
	mul.f64 	%fd2, %fd1, 0d3BF921FB54442D19;
	cvt.rn.f32.f64 	%f97, %fd2;
	neg.f32 	%f98, %f97;
	setp.lt.s32 	%p19, %r143, 0;
	selp.f32 	%f504, %f98, %f97, %p19;
$L__BB5_22:
	ld.param.u64 	%rd207, [_Z21calculate_JandM_totalPfPiS_S_S_P9cuComplexS2_S2_S2_S2_S2_S2_S2_S_S_S_S__param_6];
	mul.f32 	%f100, %f3, 0fABEAB98A;
	mul.f32 	%f101, %f3, 0f80000000;
	fma.rn.f32 	%f102, %f5, 0f3BBB989D, 0f3F000000;
	cvt.sat.f32.f32 	%f103, %f102;
	mov.f32 	%f104, 0f4B400001;
	mov.f32 	%f105, 0f437C0000;
	fma.rm.f32 	%f106, %f103, %f105, %f104;
	add.f32 	%f107, %f106, 0fCB40007F;
	neg.f32 	%f108, %f107;
	fma.rn.f32 	%f109, %f5, 0f3FB8AA3B, %f108;
	fma.rn.f32 	%f110, %f5, 0f32A57060, %f109;
	ex2.approx.ftz.f32 	%f111, %f110;
	mov.b32 	%r148, %f106;
	shl.b32 	%r149, %r148, 23;
	mov.b32 	%f112, %r149;
	mul.f32 	%f113, %f111, %f112;
	mul.f32 	%f114, %f504, %f504;
	fma.rn.f32 	%f115, %f114, 0f37CBAC00, 0fBAB607ED;
	fma.rn.f32 	%f116, %f115, %f114, 0f3D2AAABB;
	fma.rn.f32 	%f117, %f116, %f114, 0fBEFFFFFF;
	fma.rn.f32 	%f118, %f117, %f114, 0f3F800000;
	fma.rn.f32 	%f119, %f114, %f504, 0f00000000;
	fma.rn.f32 	%f120, %f114, 0fB94D4153, 0f3C0885E4;
	fma.rn.f32 	%f121, %f120, %f114, 0fBE2AAAA8;
	fma.rn.f32 	%f122, %f121, %f119, %f504;
	and.b32  	%r150, %r346, 1;
	setp.eq.b32 	%p20, %r150, 1;
	selp.f32 	%f123, %f118, %f122, %p20;
	selp.f32 	%f124, %f122, %f118, %p20;
	and.b32  	%r151, %r346, 2;
	setp.eq.s32 	%p21, %r151, 0;
	neg.f32 	%f125, %f123;
	selp.f32 	%f126, %f123, %f125, %p21;
	add.s32 	%r152, %r346, 1;
	and.b32  	%r153, %r152, 2;
	setp.eq.s32 	%p22, %r153, 0;
	neg.f32 	%f127, %f124;
	selp.f32 	%f128, %f124, %f127, %p22;
	mul.f32 	%f129, %f113, %f128;
	mul.f32 	%f130, %f113, %f126;
	mul.f32 	%f131, %f100, %f129;
	mul.f32 	%f132, %f101, %f130;
	sub.f32 	%f133, %f131, %f132;
	mul.f32 	%f134, %f100, %f130;
	fma.rn.f32 	%f135, %f101, %f129, %f134;
	cvta.to.global.u64 	%rd99, %rd207;
	mul.wide.s32 	%rd100, %r1, 8;
	add.s64 	%rd101, %rd99, %rd100;
	ld.global.f32 	%f136, [%rd101+-3184];
	add.f32 	%f137, %f136, %f133;
	st.global.f32 	[%rd101+-3184], %f137;
	ld.global.f32 	%f138, [%rd101+-3180];
	add.f32 	%f139, %f138, %f135;
	st.global.f32 	[%rd101+-3180], %f139;
	mul.f32 	%f140, %f1, 0f80000000;
	ld.global.u32 	%r154, [%rd3];
	cvt.rn.f32.s32 	%f141, %r154;
	add.f32 	%f142, %f141, 0fBF000000;
	mul.f32 	%f143, %f140, %f142;
	mul.f32 	%f144, %f4, %f142;
	mul.f32 	%f12, %f143, 0f2BEAB98A;
	mul.f32 	%f13, %f144, 0f2BEAB98A;
	mul.f32 	%f145, %f13, 0f3F22F983;
	cvt.rni.s32.f32 	%r350, %f145;
	cvt.rn.f32.s32 	%f146, %r350;
	fma.rn.f32 	%f147, %f146, 0fBFC90FDA, %f13;
	fma.rn.f32 	%f148, %f146, 0fB3A22168, %f147;
	fma.rn.f32 	%f505, %f146, 0fA7C234C5, %f148;
	abs.f32 	%f15, %f13;
	setp.ltu.f32 	%p23, %f15, 0f47CE4780;
	@%p23 bra 	$L__BB5_30;
	setp.neu.f32 	%p24, %f15, 0f7F800000;
	@%p24 bra 	$L__BB5_25;
	mov.f32 	%f151, 0f00000000;
	mul.rn.f32 	%f505, %f13, %f151;
	mov.b32 	%r350, 0;
	bra.uni 	$L__BB5_30;
$L__BB5_25:
	mov.b32 	%r24, %f13;
	shl.b32 	%r156, %r24, 8;
	or.b32  	%r25, %r156, -2147483648;
	mov.b64 	%rd217, 0;
	mov.b32 	%r347, 0;
	mov.u64 	%rd215, __cudart_i2opi_f;
	mov.u64 	%rd216, %rd9;
$L__BB5_26:
	.pragma "nounroll";
	ld.global.nc.u32 	%r157, [%rd215];
	mad.wide.u32 	%rd104, %r157, %r25, %rd217;
	shr.u64 	%rd217, %rd104, 32;
	st.local.u32 	[%rd216], %rd104;
	add.s32 	%r347, %r347, 1;
	add.s64 	%rd216, %rd216, 4;
	add.s64 	%rd215, %rd215, 4;
	setp.ne.s32 	%p25, %r347, 6;
	@%p25 bra 	$L__BB5_26;
	shr.u32 	%r158, %r24, 23;
	st.local.u32 	[%rd9+24], %rd217;
	and.b32  	%r28, %r158, 31;
	and.b32  	%r159, %r158, 224;
	add.s32 	%r160, %r159, -128;
	shr.u32 	%r161, %r160, 5;
	mul.wide.u32 	%rd105, %r161, 4;
	sub.s64 	%rd23, %rd9, %rd105;
	ld.local.u32 	%r348, [%rd23+24];
	ld.local.u32 	%r349, [%rd23+20];
	setp.eq.s32 	%p26, %r28, 0;
	@%p26 bra 	$L__BB5_29;
	shf.l.wrap.b32 	%r348, %r349, %r348, %r28;
	ld.local.u32 	%r162, [%rd23+16];
	shf.l.wrap.b32 	%r349, %r162, %r349, %r28;
$L__BB5_29:
	shr.u32 	%r163, %r348, 30;
	shf.l.wrap.b32 	%r164, %r349, %r348, 2;
	shl.b32 	%r165, %r349, 2;
	shr.u32 	%r166, %r164, 31;
	add.s32 	%r167, %r166, %r163;
	neg.s32 	%r168, %r167;
	setp.lt.s32 	%p27, %r24, 0;
	selp.b32 	%r350, %r168, %r167, %p27;
	xor.b32  	%r169, %r164, %r24;
	shr.s32 	%r170, %r164, 31;
	xor.b32  	%r171, %r170, %r164;
	xor.b32  	%r172, %r170, %r165;
	cvt.u64.u32 	%rd106, %r171;
	shl.b64 	%rd107, %rd106, 32;
	cvt.u64.u32 	%rd108, %r172;
	or.b64  	%rd109, %rd107, %rd108;
	cvt.rn.f64.s64 	%fd3, %rd109;
	mul.f64 	%fd4, %fd3, 0d3BF921FB54442D19;
	cvt.rn.f32.f64 	%f149, %fd4;
	neg.f32 	%f150, %f149;
	setp.lt.s32 	%p28, %r169, 0;
	selp.f32 	%f505, %f150, %f149, %p28;
$L__BB5_30:
	ld.param.u64 	%rd209, [_Z21calculate_JandM_totalPfPiS_S_S_P9cuComplexS2_S2_S2_S2_S2_S2_S2_S_S_S_S__param_9];
	mul.f32 	%f152, %f2, 0fABEAB98A;
	mul.f32 	%f153, %f2, 0f80000000;
	fma.rn.f32 	%f154, %f12, 0f3BBB989D, 0f3F000000;
	cvt.sat.f32.f32 	%f155, %f154;
	mov.f32 	%f156, 0f4B400001;
	mov.f32 	%f157, 0f437C0000;
	fma.rm.f32 	%f158, %f155, %f157, %f156;
	add.f32 	%f159, %f158, 0fCB40007F;
	neg.f32 	%f160, %f159;
	fma.rn.f32 	%f161, %f12, 0f3FB8AA3B, %f160;
	fma.rn.f32 	%f162, %f12, 0f32A57060, %f161;
	ex2.approx.ftz.f32 	%f163, %f162;
	mov.b32 	%r174, %f158;
	shl.b32 	%r175, %r174, 23;
	mov.b32 	%f164, %r175;
	mul.f32 	%f165, %f163, %f164;
	mul.f32 	%f166, %f505, %f505;
	fma.rn.f32 	%f167, %f166, 0f37CBAC00, 0fBAB607ED;
	fma.rn.f32 	%f168, %f167, %f166, 0f3D2AAABB;
	fma.rn.f32 	%f169, %f168, %f166, 0fBEFFFFFF;
	fma.rn.f32 	%f170, %f169, %f166, 0f3F800000;
	fma.rn.f32 	%f171, %f166, %f505, 0f00000000;
	fma.rn.f32 	%f172, %f166, 0fB94D4153, 0f3C0885E4;
	fma.rn.f32 	%f173, %f172, %f166, 0fBE2AAAA8;
	fma.rn.f32 	%f174, %f173, %f171, %f505;
	and.b32  	%r176, %r350, 1;
	setp.eq.b32 	%p29, %r176, 1;
	selp.f32 	%f175, %f170, %f174, %p29;
	selp.f32 	%f176, %f174, %f170, %p29;
	and.b32  	%r177, %r350, 2;
	setp.eq.s32 	%p30, %r177, 0;
	neg.f32 	%f177, %f175;
	selp.f32 	%f178, %f175, %f177, %p30;
	add.s32 	%r178, %r350, 1;
	and.b32  	%r179, %r178, 2;
	setp.eq.s32 	%p31, %r179, 0;
	neg.f32 	%f179, %f176;
	selp.f32 	%f180, %f176, %f179, %p31;
	mul.f32 	%f181, %f165, %f180;
	mul.f32 	%f182, %f165, %f178;
	mul.f32 	%f183, %f152, %f181;
	mul.f32 	%f184, %f153, %f182;
	sub.f32 	%f185, %f183, %f184;
	mul.f32 	%f186, %f152, %f182;
	fma.rn.f32 	%f187, %f153, %f181, %f186;
	cvta.to.global.u64 	%rd110, %rd209;
	add.s64 	%rd112, %rd110, %rd100;
	ld.global.f32 	%f188, [%rd112+-3184];
	add.f32 	%f189, %f188, %f185;
	st.global.f32 	[%rd112+-3184], %f189;
	ld.global.f32 	%f190, [%rd112+-3180];
	add.f32 	%f191, %f190, %f187;
	st.global.f32 	[%rd112+-3180], %f191;
	bra.uni 	$L__BB5_85;
$L__BB5_31:
	setp.ne.s32 	%p32, %r341, 299;
	@%p32 bra 	$L__BB5_49;
$L__BB5_32:
	mul.lo.s32 	%r286, %r342, 401;
	add.s32 	%r287, %r286, %r341;
	mul.wide.u32 	%rd170, %r287, 4;
	add.s64 	%rd171, %rd8, %rd170;
	ld.global.f32 	%f396, [%rd171];
	cvt.u64.u32 	%rd172, %r286;
	cvt.u64.u32 	%rd173, %r341;
	add.s64 	%rd174, %rd173, %rd172;
	shl.b64 	%rd175, %rd174, 2;
	add.s64 	%rd176, %rd8, %rd175;
	ld.global.f32 	%f397, [%rd176+4];
	add.f32 	%f398, %f396, %f397;
	add.s64 	%rd177, %rd7, %rd175;
	ld.global.f32 	%f399, [%rd177+4];
	add.s64 	%rd178, %rd7, %rd170;
	ld.global.f32 	%f400, [%rd178];
	add.f32 	%f401, %f399, %f400;
	add.s64 	%rd179, %rd6, %rd175;
	ld.global.f32 	%f402, [%rd179+4];
	add.f32 	%f403, %f401, %f402;
	add.s64 	%rd180, %rd6, %rd170;
	ld.global.f32 	%f404, [%rd180];
	add.f32 	%f405, %f403, %f404;
	mul.f32 	%f406, %f405, 0f3E800000;
	fma.rn.f32 	%f19, %f398, 0f3F000000, %f406;
	sub.s32 	%r288, %r287, %r342;
	mul.wide.u32 	%rd181, %r288, 4;
	add.s64 	%rd182, %rd2, %rd181;
	ld.global.f32 	%f407, [%rd182];
	add.s64 	%rd183, %rd1, %rd181;
	ld.global.f32 	%f408, [%rd183];
	add.f32 	%f20, %f407, %f408;
	mul.f32 	%f21, %f1, 0f00000000;
	mul.f32 	%f22, %f1, 0fC0C90FDB;
	ld.global.u32 	%r289, [%rd3];
	cvt.rn.f32.s32 	%f409, %r289;
	mul.f32 	%f410, %f21, %f409;
	mul.f32 	%f411, %f22, %f409;
	mul.f32 	%f23, %f410, 0f2BEAB98A;
	mul.f32 	%f24, %f411, 0f2BEAB98A;
	mul.f32 	%f412, %f24, 0f3F22F983;
	cvt.rni.s32.f32 	%r354, %f412;
	cvt.rn.f32.s32 	%f413, %r354;
	fma.rn.f32 	%f414, %f413, 0fBFC90FDA, %f24;
	fma.rn.f32 	%f415, %f413, 0fB3A22168, %f414;
	fma.rn.f32 	%f506, %f413, 0fA7C234C5, %f415;
	abs.f32 	%f26, %f24;
	setp.ltu.f32 	%p73, %f26, 0f47CE4780;
	@%p73 bra 	$L__BB5_40;
	setp.neu.f32 	%p74, %f26, 0f7F800000;
	@%p74 bra 	$L__BB5_35;
	mov.f32 	%f418, 0f00000000;
	mul.rn.f32 	%f506, %f24, %f418;
	mov.b32 	%r354, 0;
	bra.uni 	$L__BB5_40;
$L__BB5_35:
	mov.b32 	%r38, %f24;
	shl.b32 	%r291, %r38, 8;
	or.b32  	%r39, %r291, -2147483648;
	mov.b64 	%rd220, 0;
	mov.b32 	%r351, 0;
	mov.u64 	%rd218, __cudart_i2opi_f;
	mov.u64 	%rd219, %rd9;
$L__BB5_36:
	.pragma "nounroll";
	ld.global.nc.u32 	%r292, [%rd218];
	mad.wide.u32 	%rd186, %r292, %r39, %rd220;
	shr.u64 	%rd220, %rd186, 32;
	st.local.u32 	[%rd219], %rd186;
	add.s32 	%r351, %r351, 1;
	add.s64 	%rd219, %rd219, 4;
	add.s64 	%rd218, %rd218, 4;
	setp.ne.s32 	%p75, %r351, 6;
	@%p75 bra 	$L__BB5_36;
	shr.u32 	%r293, %r38, 23;
	st.local.u32 	[%rd9+24], %rd220;
	and.b32  	%r42, %r293, 31;
	and.b32  	%r294, %r293, 224;
	add.s32 	%r295, %r294, -128;
	shr.u32 	%r296, %r295, 5;
	mul.wide.u32 	%rd187, %r296, 4;
	sub.s64 	%rd30, %rd9, %rd187;
	ld.local.u32 	%r352, [%rd30+24];
	ld.local.u32 	%r353, [%rd30+20];
	setp.eq.s32 	%p76, %r42, 0;
	@%p76 bra 	$L__BB5_39;
	shf.l.wrap.b32 	%r352, %r353, %r352, %r42;
	ld.local.u32 	%r297, [%rd30+16];
	shf.l.wrap.b32 	%r353, %r297, %r353, %r42;
$L__BB5_39:
	shr.u32 	%r298, %r352, 30;
	shf.l.wrap.b32 	%r299, %r353, %r352, 2;
	shl.b32 	%r300, %r353, 2;
	shr.u32 	%r301, %r299, 31;
	add.s32 	%r302, %r301, %r298;
	neg.s32 	%r303, %r302;
	setp.lt.s32 	%p77, %r38, 0;
	selp.b32 	%r354, %r303, %r302, %p77;
	xor.b32  	%r304, %r299, %r38;
	shr.s32 	%r305, %r299, 31;
	xor.b32  	%r306, %r305, %r299;
	xor.b32  	%r307, %r305, %r300;
	cvt.u64.u32 	%rd188, %r306;
	shl.b64 	%rd189, %rd188, 32;
	cvt.u64.u32 	%rd190, %r307;
	or.b64  	%rd191, %rd189, %rd190;
	cvt.rn.f64.s64 	%fd13, %rd191;
	mul.f64 	%fd14, %fd13, 0d3BF921FB54442D19;
	cvt.rn.f32.f64 	%f416, %fd14;
	neg.f32 	%f417, %f416;
	setp.lt.s32 	%p78, %r304, 0;
	selp.f32 	%f506, %f417, %f416, %p78;
$L__BB5_40:
	ld.param.u64 	%rd206, [_Z21calculate_JandM_totalPfPiS_S_S_P9cuComplexS2_S2_S2_S2_S2_S2_S2_S_S_S_S__param_5];
	mul.f32 	%f419, %f20, 0f2BEAB98A;
	mul.f32 	%f420, %f20, 0f00000000;
	fma.rn.f32 	%f421, %f23, 0f3BBB989D, 0f3F000000;
	cvt.sat.f32.f32 	%f422, %f421;
	mov.f32 	%f423, 0f4B400001;
	mov.f32 	%f424, 0f437C0000;
	fma.rm.f32 	%f425, %f422, %f424, %f423;
	add.f32 	%f426, %f425, 0fCB40007F;
	neg.f32 	%f427, %f426;
	fma.rn.f32 	%f428, %f23, 0f3FB8AA3B, %f427;
	fma.rn.f32 	%f429, %f23, 0f32A57060, %f428;
	ex2.approx.ftz.f32 	%f430, %f429;
	mov.b32 	%r309, %f425;
	shl.b32 	%r310, %r309, 23;
	mov.b32 	%f431, %r310;
	mul.f32 	%f432, %f430, %f431;
	mul.f32 	%f433, %f506, %f506;
	fma.rn.f32 	%f434, %f433, 0f37CBAC00, 0fBAB607ED;
	fma.rn.f32 	%f435, %f434, %f433, 0f3D2AAABB;
	fma.rn.f32 	%f436, %f435, %f433, 0fBEFFFFFF;
	fma.rn.f32 	%f437, %f436, %f433, 0f3F800000;
	fma.rn.f32 	%f438, %f433, %f506, 0f00000000;
	fma.rn.f32 	%f439, %f433, 0fB94D4153, 0f3C0885E4;
	fma.rn.f32 	%f440, %f439, %f433, 0fBE2AAAA8;
	fma.rn.f32 	%f441, %f440, %f438, %f506;
	and.b32  	%r311, %r354, 1;
	setp.eq.b32 	%p79, %r311, 1;
	selp.f32 	%f442, %f437, %f441, %p79;
	selp.f32 	%f443, %f441, %f437, %p79;
	and.b32  	%r312, %r354, 2;
	setp.eq.s32 	%p80, %r312, 0;
	neg.f32 	%f444, %f442;
	selp.f32 	%f445, %f442, %f444, %p80;
	add.s32 	%r313, %r354, 1;
	and.b32  	%r314, %r313, 2;
	setp.eq.s32 	%p81, %r314, 0;
	neg.f32 	%f446, %f443;
	selp.f32 	%f447, %f443, %f446, %p81;
	mul.f32 	%f448, %f432, %f447;
	mul.f32 	%f449, %f432, %f445;
	mul.f32 	%f450, %f419, %f448;
	mul.f32 	%f451, %f420, %f449;
	sub.f32 	%f452, %f450, %f451;
	mul.f32 	%f453, %f419, %f449;
	fma.rn.f32 	%f454, %f420, %f448, %f453;
	cvta.to.global.u64 	%rd192, %rd206;
	mul.wide.s32 	%rd193, %r1, 8;
	add.s64 	%rd194, %rd192, %rd193;
	ld.global.f32 	%f455, [%rd194+-1584];
	add.f32 	%f456, %f455, %f452;
	st.global.f32 	[%rd194+-1584], %f456;
	ld.global.f32 	%f457, [%rd194+-1580];
	add.f32 	%f458, %f457, %f454;
	st.global.f32 	[%rd194+-1580], %f458;
	ld.global.u32 	%r315, [%rd3];
	cvt.rn.f32.s32 	%f459, %r315;
	add.f32 	%f460, %f459, 0fBF000000;
	mul.f32 	%f461, %f21, %f460;
	mul.f32 	%f462, %f22, %f460;
	mul.f32 	%f30, %f461, 0f2BEAB98A;
	mul.f32 	%f31, %f462, 0f2BEAB98A;
	mul.f32 	%f463, %f31, 0f3F22F983;
	cvt.rni.s32.f32 	%r358, %f463;
	cvt.rn.f32.s32 	%f464, %r358;
	fma.rn.f32 	%f465, %f464, 0fBFC90FDA, %f31;
	fma.rn.f32 	%f466, %f464, 0fB3A22168, %f465;
	fma.rn.f32 	%f507, %f464, 0fA7C234C5, %f466;
	abs.f32 	%f33, %f31;
	setp.ltu.f32 	%p82, %f33, 0f47CE4780;
	@%p82 bra 	$L__BB5_48;
	setp.neu.f32 	%p83, %f33, 0f7F800000;
	@%p83 bra 	$L__BB5_43;
	mov.f32 	%f469, 0f00000000;
	mul.rn.f32 	%f507, %f31, %f469;
	mov.b32 	%r358, 0;
	bra.uni 	$L__BB5_48;
$L__BB5_43:
	mov.b32 	%r52, %f31;
	shl.b32 	%r317, %r52, 8;
	or.b32  	%r53, %r317, -2147483648;
	mov.b64 	%rd223, 0;
	mov.b32 	%r355, 0;
	mov.u64 	%rd221, __cudart_i2opi_f;
	mov.u64 	%rd222, %rd9;
$L__BB5_44:
	.pragma "nounroll";
	ld.global.nc.u32 	%r318, [%rd221];
	mad.wide.u32 	%rd197, %r318, %r53, %rd223;
	shr.u64 	%rd223, %rd197, 32;
	st.local.u32 	[%rd222], %rd197;
	add.s32 	%r355, %r355, 1;
	add.s64 	%rd222, %rd222, 4;
	add.s64 	%rd221, %rd221, 4;
	setp.ne.s32 	%p84, %r355, 6;
	@%p84 bra 	$L__BB5_44;
	shr.u32 	%r319, %r52, 23;
	st.local.u32 	[%rd9+24], %rd223;
	and.b32  	%r56, %r319, 31;
	and.b32  	%r320, %r319, 224;
	add.s32 	%r321, %r320, -128;
	shr.u32 	%r322, %r321, 5;
	mul.wide.u32 	%rd198, %r322, 4;
	sub.s64 	%rd37, %rd9, %rd198;
	ld.local.u32 	%r356, [%rd37+24];
	ld.local.u32 	%r357, [%rd37+20];
	setp.eq.s32 	%p85, %r56, 0;
	@%p85 bra 	$L__BB5_47;
	shf.l.wrap.b32 	%r356, %r357, %r356, %r56;
	ld.local.u32 	%r323, [%rd37+16];
	shf.l.wrap.b32 	%r357, %r323, %r357, %r56;
$L__BB5_47:
	shr.u32 	%r324, %r356, 30;
	shf.l.wrap.b32 	%r325, %r357, %r356, 2;
	shl.b32 	%r326, %r357, 2;
	shr.u32 	%r327, %r325, 31;
	add.s32 	%r328, %r327, %r324;
	neg.s32 	%r329, %r328;
	setp.lt.s32 	%p86, %r52, 0;
	selp.b32 	%r358, %r329, %r328, %p86;
	xor.b32  	%r330, %r325, %r52;
	shr.s32 	%r331, %r325, 31;
	xor.b32  	%r332, %r331, %r325;
	xor.b32  	%r333, %r331, %r326;
	cvt.u64.u32 	%rd199, %r332;
	shl.b64 	%rd200, %rd199, 32;
	cvt.u64.u32 	%rd201, %r333;
	or.b64  	%rd202, %rd200, %rd201;
	cvt.rn.f64.s64 	%fd15, %rd202;
	mul.f64 	%fd16, %fd15, 0d3BF921FB54442D19;
	cvt.rn.f32.f64 	%f467, %fd16;
	neg.f32 	%f468, %f467;
	setp.lt.s32 	%p87, %r330, 0;
	selp.f32 	%f507, %f468, %f467, %p87;
$L__BB5_48:
	mul.f32 	%f470, %f19, 0f2BEAB98A;
	fma.rn.f32 	%f471, %f30, 0f3BBB989D, 0f3F000000;
	cvt.sat.f32.f32 	%f472, %f471;
	mov.f32 	%f473, 0f4B400001;
	mov.f32 	%f474, 0f437C0000;
	fma.rm.f32 	%f475, %f472, %f474, %f473;
	add.f32 	%f476, %f475, 0fCB40007F;
	neg.f32 	%f477, %f476;
	fma.rn.f32 	%f478, %f30, 0f3FB8AA3B, %f477;
	fma.rn.f32 	%f479, %f30, 0f32A57060, %f478;
	ex2.approx.ftz.f32 	%f480, %f479;
	mov.b32 	%r335, %f475;
	shl.b32 	%r336, %r335, 23;
	mov.b32 	%f481, %r336;
	mul.f32 	%f482, %f480, %f481;
	mul.f32 	%f483, %f507, %f507;
	fma.rn.f32 	%f484, %f483, 0f37CBAC00, 0fBAB607ED;
	fma.rn.f32 	%f485, %f484, %f483, 0f3D2AAABB;
	fma.rn.f32 	%f486, %f485, %f483, 0fBEFFFFFF;
	fma.rn.f32 	%f487, %f486, %f483, 0f3F800000;
	fma.rn.f32 	%f488, %f483, %f507, 0f00000000;
	fma.rn.f32 	%f489, %f483, 0fB94D4153, 0f3C0885E4;
	fma.rn.f32 	%f490, %f489, %f483, 0fBE2AAAA8;
	fma.rn.f32 	%f491, %f490, %f488, %f507;
	and.b32  	%r337, %r358, 1;
	setp.eq.b32 	%p88, %r337, 1;
	selp.f32 	%f492, %f487, %f491, %p88;
	selp.f32 	%f493, %f491, %f487, %p88;
	and.b32  	%r338, %r358, 2;
	setp.eq.s32 	%p89, %r338, 0;
	neg.f32 	%f494, %f492;
	selp.f32 	%f495, %f492, %f494, %p89;
	add.s32 	%r339, %r358, 1;
	and.b32  	%r340, %r339, 2;
	setp.eq.s32 	%p90, %r340, 0;
	neg.f32 	%f496, %f493;
	selp.f32 	%f497, %f493, %f496, %p90;
	mul.f32 	%f498, %f482, %f497;
	mul.f32 	%f499, %f482, %f495;
	cvta.to.global.u64 	%rd203, %rd71;
	add.s64 	%rd205, %rd203, %rd193;
	ld.global.f32 	%f500, [%rd205+-1584];
	fma.rn.f32 	%f501, %f470, %f498, %f500;
	st.global.f32 	[%rd205+-1584], %f501;
	ld.global.f32 	%f502, [%rd205+-1580];
	fma.rn.f32 	%f503, %f470, %f499, %f502;
	st.global.f32 	[%rd205+-1580], %f503;
	bra.uni 	$L__BB5_85;
$L__BB5_49:
	setp.eq.s32 	%p33, %r341, 100;
	setp.ne.s32 	%p34, %r342, 100;
	or.pred  	%p35, %p34, %p33;
	@%p35 bra 	$L__BB5_67;
	mul.wide.s32 	%rd113, %r341, 4;
	add.s64 	%rd114, %rd8, %rd113;
	ld.global.f32 	%f192, [%rd114+160400];
	ld.global.f32 	%f193, [%rd114+162004];
	add.f32 	%f194, %f192, %f193;
	add.s64 	%rd115, %rd7, %rd113;
	ld.global.f32 	%f195, [%rd115+162004];
	ld.global.f32 	%f196, [%rd115+160400];
	add.f32 	%f197, %f195, %f196;
	add.s64 	%rd116, %rd6, %rd113;
	ld.global.f32 	%f198, [%rd116+162004];
	add.f32 	%f199, %f197, %f198;
	ld.global.f32 	%f200, [%rd116+160400];
	add.f32 	%f201, %f199, %f200;
	mul.f32 	%f202, %f201, 0f3E800000;
	fma.rn.f32 	%f37, %f194, 0f3F000000, %f202;
	add.s64 	%rd117, %rd5, %rd113;
	ld.global.f32 	%f203, [%rd117+160000];
	add.s64 	%rd118, %rd4, %rd113;
	ld.global.f32 	%f204, [%rd118+160000];
	add.f32 	%f38, %f203, %f204;
	mul.f32 	%f39, %f1, 0f80000000;
	mul.f32 	%f40, %f1, 0fC0C90FDB;
	ld.global.u32 	%r180, [%rd3];
	cvt.rn.f32.s32 	%f205, %r180;
	mul.f32 	%f206, %f39, %f205;
	mul.f32 	%f207, %f40, %f205;
	mul.f32 	%f41, %f206, 0f2BEAB98A;
	mul.f32 	%f42, %f207, 0f2BEAB98A;
	mul.f32 	%f208, %f42, 0f3F22F983;
	cvt.rni.s32.f32 	%r362, %f208;
	cvt.rn.f32.s32 	%f209, %r362;
	fma.rn.f32 	%f210, %f209, 0fBFC90FDA, %f42;
	fma.rn.f32 	%f211, %f209, 0fB3A22168, %f210;
	fma.rn.f32 	%f508, %f209, 0fA7C234C5, %f211;
	abs.f32 	%f44, %f42;
	setp.ltu.f32 	%p36, %f44, 0f47CE4780;
	@%p36 bra 	$L__BB5_58;
	setp.neu.f32 	%p37, %f44, 0f7F800000;
	@%p37 bra 	$L__BB5_53;
	mov.f32 	%f214, 0f00000000;
	mul.rn.f32 	%f508, %f42, %f214;
	mov.b32 	%r362, 0;
	bra.uni 	$L__BB5_58;
$L__BB5_53:
	mov.b32 	%r66, %f42;
	shl.b32 	%r182, %r66, 8;
	or.b32  	%r67, %r182, -2147483648;
	mov.b64 	%rd226, 0;
	mov.b32 	%r359, 0;
	mov.u64 	%rd224, __cudart_i2opi_f;
	mov.u64 	%rd225, %rd9;
$L__BB5_54:
	.pragma "nounroll";
	ld.global.nc.u32 	%r183, [%rd224];
	mad.wide.u32 	%rd121, %r183, %r67, %rd226;
	shr.u64 	%rd226, %rd121, 32;
	st.local.u32 	[%rd225], %rd121;
	add.s32 	%r359, %r359, 1;
	add.s64 	%rd225, %rd225, 4;
	add.s64 	%rd224, %rd224, 4;
	setp.ne.s32 	%p38, %r359, 6;
	@%p38 bra 	$L__BB5_54;
	shr.u32 	%r184, %r66, 23;
	st.local.u32 	[%rd9+24], %rd226;
	and.b32  	%r70, %r184, 31;
	and.b32  	%r185, %r184, 224;
	add.s32 	%r186, %r185, -128;
	shr.u32 	%r187, %r186, 5;
	mul.wide.u32 	%rd122, %r187, 4;
	sub.s64 	%rd44, %rd9, %rd122;
	ld.local.u32 	%r360, [%rd44+24];
	ld.local.u32 	%r361, [%rd44+20];
	setp.eq.s32 	%p39, %r70, 0;
	@%p39 bra 	$L__BB5_57;
	shf.l.wrap.b32 	%r360, %r361, %r360, %r70;
	ld.local.u32 	%r188, [%rd44+16];
	shf.l.wrap.b32 	%r361, %r188, %r361, %r70;
$L__BB5_57:
	shr.u32 	%r189, %r360, 30;
	shf.l.wrap.b32 	%r190, %r361, %r360, 2;
	shl.b32 	%r191, %r361, 2;
	shr.u32 	%r192, %r190, 31;
	add.s32 	%r193, %r192, %r189;
	neg.s32 	%r194, %r193;
	setp.lt.s32 	%p40, %r66, 0;
	selp.b32 	%r362, %r194, %r193, %p40;
	xor.b32  	%r195, %r190, %r66;
	shr.s32 	%r196, %r190, 31;
	xor.b32  	%r197, %r196, %r190;
	xor.b32  	%r198, %r196, %r191;
	cvt.u64.u32 	%rd123, %r197;
	shl.b64 	%rd124, %rd123, 32;
	cvt.u64.u32 	%rd125, %r198;
	or.b64  	%rd126, %rd124, %rd125;
	cvt.rn.f64.s64 	%fd5, %rd126;
	mul.f64 	%fd6, %fd5, 0d3BF921FB54442D19;
	cvt.rn.f32.f64 	%f212, %fd6;
	neg.f32 	%f213, %f212;
	setp.lt.s32 	%p41, %r195, 0;
	selp.f32 	%f508, %f213, %f212, %p41;
$L__BB5_58:
	mul.f32 	%f215, %f38, 0f2BEAB98A;
	fma.rn.f32 	%f216, %f41, 0f3BBB989D, 0f3F000000;
	cvt.sat.f32.f32 	%f217, %f216;
	mov.f32 	%f218, 0f4B400001;
	mov.f32 	%f219, 0f437C0000;
	fma.rm.f32 	%f220, %f217, %f219, %f218;
	add.f32 	%f221, %f220, 0fCB40007F;
	neg.f32 	%f222, %f221;
	fma.rn.f32 	%f223, %f41, 0f3FB8AA3B, %f222;
	fma.rn.f32 	%f224, %f41, 0f32A57060, %f223;
	ex2.approx.ftz.f32 	%f225, %f224;
	mov.b32 	%r200, %f220;
	shl.b32 	%r201, %r200, 23;
	mov.b32 	%f226, %r201;
	mul.f32 	%f227, %f225, %f226;
	mul.f32 	%f228, %f508, %f508;
	fma.rn.f32 	%f229, %f228, 0f37CBAC00, 0fBAB607ED;
	fma.rn.f32 	%f230, %f229, %f228, 0f3D2AAABB;
	fma.rn.f32 	%f231, %f230, %f228, 0fBEFFFFFF;
	fma.rn.f32 	%f232, %f231, %f228, 0f3F800000;
	fma.rn.f32 	%f233, %f228, %f508, 0f00000000;
	fma.rn.f32 	%f234, %f228, 0fB94D4153, 0f3C0885E4;
	fma.rn.f32 	%f235, %f234, %f228, 0fBE2AAAA8;
	fma.rn.f32 	%f236, %f235, %f233, %f508;
	and.b32  	%r202, %r362, 1;
	setp.eq.b32 	%p42, %r202, 1;
	selp.f32 	%f237, %f232, %f236, %p42;
	selp.f32 	%f238, %f236, %f232, %p42;
	and.b32  	%r203, %r362, 2;
	setp.eq.s32 	%p43, %r203, 0;
	neg.f32 	%f239, %f237;
	selp.f32 	%f240, %f237, %f239, %p43;
	add.s32 	%r204, %r362, 1;
	and.b32  	%r205, %r204, 2;
	setp.eq.s32 	%p44, %r205, 0;
	neg.f32 	%f241, %f238;
	selp.f32 	%f242, %f238, %f241, %p44;
	mul.f32 	%f243, %f227, %f242;
	mul.f32 	%f244, %f227, %f240;
	cvta.to.global.u64 	%rd127, %rd69;
	mul.wide.s32 	%rd128, %r1, 8;
	add.s64 	%rd129, %rd127, %rd128;
	ld.global.f32 	%f245, [%rd129];
	fma.rn.f32 	%f246, %f215, %f243, %f245;
	st.global.f32 	[%rd129], %f246;
	ld.global.f32 	%f247, [%rd129+4];
	fma.rn.f32 	%f248, %f215, %f244, %f247;
	st.global.f32 	[%rd129+4], %f248;
	ld.global.u32 	%r206, [%rd3];
	cvt.rn.f32.s32 	%f249, %r206;
	add.f32 	%f250, %f249, 0fBF000000;
	mul.f32 	%f251, %f39, %f250;
	mul.f32 	%f252, %f40, %f250;
	mul.f32 	%f48, %f251, 0f2BEAB98A;
	mul.f32 	%f49, %f252, 0f2BEAB98A;
	mul.f32 	%f253, %f49, 0f3F22F983;
	cvt.rni.s32.f32 	%r366, %f253;
	cvt.rn.f32.s32 	%f254, %r366;
	fma.rn.f32 	%f255, %f254, 0fBFC90FDA, %f49;
	fma.rn.f32 	%f256, %f254, 0fB3A22168, %f255;
	fma.rn.f32 	%f509, %f254, 0fA7C234C5, %f256;
	abs.f32 	%f51, %f49;
	setp.ltu.f32 	%p45, %f51, 0f47CE4780;
	@%p45 bra 	$L__BB5_66;
	setp.neu.f32 	%p46, %f51, 0f7F800000;
	@%p46 bra 	$L__BB5_61;
	mov.f32 	%f259, 0f00000000;
	mul.rn.f32 	%f509, %f49, %f259;
	mov.b32 	%r366, 0;
	bra.uni 	$L__BB5_66;
$L__BB5_61:
	mov.b32 	%r80, %f49;
	shl.b32 	%r208, %r80, 8;
	or.b32  	%r81, %r208, -2147483648;
	mov.b64 	%rd229, 0;
	mov.b32 	%r363, 0;
	mov.u64 	%rd227, __cudart_i2opi_f;
	mov.u64 	%rd228, %rd9;
$L__BB5_62:
	.pragma "nounroll";
	ld.global.nc.u32 	%r209, [%rd227];
	mad.wide.u32 	%rd132, %r209, %r81, %rd229;
	shr.u64 	%rd229, %rd132, 32;
	st.local.u32 	[%rd228], %rd132;
	add.s32 	%r363, %r363, 1;
	add.s64 	%rd228, %rd228, 4;
	add.s64 	%rd227, %rd227, 4;
	setp.ne.s32 	%p47, %r363, 6;
	@%p47 bra 	$L__BB5_62;
	shr.u32 	%r210, %r80, 23;
	st.local.u32 	[%rd9+24], %rd229;
	and.b32  	%r84, %r210, 31;
	and.b32  	%r211, %r210, 224;
	add.s32 	%r212, %r211, -128;
	shr.u32 	%r213, %r212, 5;
	mul.wide.u32 	%rd133, %r213, 4;
	sub.s64 	%rd51, %rd9, %rd133;
	ld.local.u32 	%r364, [%rd51+24];
	ld.local.u32 	%r365, [%rd51+20];
	setp.eq.s32 	%p48, %r84, 0;
	@%p48 bra 	$L__BB5_65;
	shf.l.wrap.b32 	%r364, %r365, %r364, %r84;
	ld.local.u32 	%r214, [%rd51+16];
	shf.l.wrap.b32 	%r365, %r214, %r365, %r84;
$L__BB5_65:
	shr.u32 	%r215, %r364, 30;
	shf.l.wrap.b32 	%r216, %r365, %r364, 2;
	shl.b32 	%r217, %r365, 2;
	shr.u32 	%r218, %r216, 31;
	add.s32 	%r219, %r218, %r215;
	neg.s32 	%r220, %r219;
	setp.lt.s32 	%p49, %r80, 0;
	selp.b32 	%r366, %r220, %r219, %p49;
	xor.b32  	%r221, %r216, %r80;
	shr.s32 	%r222, %r216, 31;
	xor.b32  	%r223, %r222, %r216;
	xor.b32  	%r224, %r222, %r217;
	cvt.u64.u32 	%rd134, %r223;
	shl.b64 	%rd135, %rd134, 32;
	cvt.u64.u32 	%rd136, %r224;
	or.b64  	%rd137, %rd135, %rd136;
	cvt.rn.f64.s64 	%fd7, %rd137;
	mul.f64 	%fd8, %fd7, 0d3BF921FB54442D19;
	cvt.rn.f32.f64 	%f257, %fd8;
	neg.f32 	%f258, %f257;
	setp.lt.s32 	%p50, %r221, 0;
	selp.f32 	%f509, %f258, %f257, %p50;
$L__BB5_66:
	ld.param.u64 	%rd210, [_Z21calculate_JandM_totalPfPiS_S_S_P9cuComplexS2_S2_S2_S2_S2_S2_S2_S_S_S_S__param_11];
	mul.f32 	%f260, %f37, 0f2BEAB98A;
	fma.rn.f32 	%f261, %f48, 0f3BBB989D, 0f3F000000;
	cvt.sat.f32.f32 	%f262, %f261;
	mov.f32 	%f263, 0f4B400001;
	mov.f32 	%f264, 0f437C0000;
	fma.rm.f32 	%f265, %f262, %f264, %f263;
	add.f32 	%f266, %f265, 0fCB40007F;
	neg.f32 	%f267, %f266;
	fma.rn.f32 	%f268, %f48, 0f3FB8AA3B, %f267;
	fma.rn.f32 	%f269, %f48, 0f32A57060, %f268;
	ex2.approx.ftz.f32 	%f270, %f269;
	mov.b32 	%r226, %f265;
	shl.b32 	%r227, %r226, 23;
	mov.b32 	%f271, %r227;
	mul.f32 	%f272, %f270, %f271;
	mul.f32 	%f273, %f509, %f509;
	fma.rn.f32 	%f274, %f273, 0f37CBAC00, 0fBAB607ED;
	fma.rn.f32 	%f275, %f274, %f273, 0f3D2AAABB;
	fma.rn.f32 	%f276, %f275, %f273, 0fBEFFFFFF;
	fma.rn.f32 	%f277, %f276, %f273, 0f3F800000;
	fma.rn.f32 	%f278, %f273, %f509, 0f00000000;
	fma.rn.f32 	%f279, %f273, 0fB94D4153, 0f3C0885E4;
	fma.rn.f32 	%f280, %f279, %f273, 0fBE2AAAA8;
	fma.rn.f32 	%f281, %f280, %f278, %f509;
	and.b32  	%r228, %r366, 1;
	setp.eq.b32 	%p51, %r228, 1;
	selp.f32 	%f282, %f277, %f281, %p51;
	selp.f32 	%f283, %f281, %f277, %p51;
	and.b32  	%r229, %r366, 2;
	setp.eq.s32 	%p52, %r229, 0;
	neg.f32 	%f284, %f282;
	selp.f32 	%f285, %f282, %f284, %p52;
	add.s32 	%r230, %r366, 1;
	and.b32  	%r231, %r230, 2;
	setp.eq.s32 	%p53, %r231, 0;
	neg.f32 	%f286, %f283;
	selp.f32 	%f287, %f283, %f286, %p53;
	mul.f32 	%f288, %f272, %f287;
	mul.f32 	%f289, %f272, %f285;
	cvta.to.global.u64 	%rd138, %rd210;
	add.s64 	%rd140, %rd138, %rd128;
	ld.global.f32 	%f290, [%rd140];
	fma.rn.f32 	%f291, %f260, %f288, %f290;
	st.global.f32 	[%rd140], %f291;
	ld.global.f32 	%f292, [%rd140+4];
	fma.rn.f32 	%f293, %f260, %f289, %f292;
	st.global.f32 	[%rd140+4], %f293;
	bra.uni 	$L__BB5_85;
$L__BB5_67:
	setp.ne.s32 	%p54, %r341, 100;
	@%p54 bra 	$L__BB5_85;
	mul.lo.s32 	%r232, %r342, 401;
	mul.wide.u32 	%rd141, %r232, 4;
	add.s64 	%rd142, %rd8, %rd141;
	ld.global.f32 	%f294, [%rd142+400];
	ld.global.f32 	%f295, [%rd142+404];
	add.f32 	%f296, %f294, %f295;
	add.s64 	%rd143, %rd7, %rd141;
	ld.global.f32 	%f297, [%rd143+404];
	ld.global.f32 	%f298, [%rd143+400];
	add.f32 	%f299, %f297, %f298;
	add.s64 	%rd144, %rd6, %rd141;
	ld.global.f32 	%f300, [%rd144+404];
	add.f32 	%f301, %f299, %f300;
	ld.global.f32 	%f302, [%rd144+400];
	add.f32 	%f303, %f301, %f302;
	mul.f32 	%f304, %f303, 0f3E800000;
	fma.rn.f32 	%f55, %f296, 0f3F000000, %f304;
	mul.lo.s32 	%r233, %r342, 400;
	mul.wide.u32 	%rd145, %r233, 4;
	add.s64 	%rd146, %rd2, %rd145;
	ld.global.f32 	%f305, [%rd146+400];
	add.s64 	%rd147, %rd1, %rd145;
	ld.global.f32 	%f306, [%rd147+400];
	add.f32 	%f56, %f305, %f306;
	mul.f32 	%f57, %f1, 0f80000000;
	mul.f32 	%f58, %f1, 0fC0C90FDB;
	ld.global.u32 	%r234, [%rd3];
	cvt.rn.f32.s32 	%f307, %r234;
	mul.f32 	%f308, %f57, %f307;
	mul.f32 	%f309, %f58, %f307;
	mul.f32 	%f59, %f308, 0f2BEAB98A;
	mul.f32 	%f60, %f309, 0f2BEAB98A;
	mul.f32 	%f310, %f60, 0f3F22F983;
	cvt.rni.s32.f32 	%r370, %f310;
	cvt.rn.f32.s32 	%f311, %r370;
	fma.rn.f32 	%f312, %f311, 0fBFC90FDA, %f60;
	fma.rn.f32 	%f313, %f311, 0fB3A22168, %f312;
	fma.rn.f32 	%f510, %f311, 0fA7C234C5, %f313;
	abs.f32 	%f62, %f60;
	setp.ltu.f32 	%p55, %f62, 0f47CE4780;
	@%p55 bra 	$L__BB5_76;
	setp.neu.f32 	%p56, %f62, 0f7F800000;
	@%p56 bra 	$L__BB5_71;
	mov.f32 	%f316, 0f00000000;
	mul.rn.f32 	%f510, %f60, %f316;
	mov.b32 	%r370, 0;
	bra.uni 	$L__BB5_76;
$L__BB5_71:
	mov.b32 	%r94, %f60;
	shl.b32 	%r236, %r94, 8;
	or.b32  	%r95, %r236, -2147483648;
	mov.b64 	%rd232, 0;
	mov.b32 	%r367, 0;
	mov.u64 	%rd230, __cudart_i2opi_f;
	mov.u64 	%rd231, %rd9;
$L__BB5_72:
	.pragma "nounroll";
	ld.global.nc.u32 	%r237, [%rd230];
	mad.wide.u32 	%rd150, %r237, %r95, %rd232;
	shr.u64 	%rd232, %rd150, 32;
	st.local.u32 	[%rd231], %rd150;
	add.s32 	%r367, %r367, 1;
	add.s64 	%rd231, %rd231, 4;
	add.s64 	%rd230, %rd230, 4;
	setp.ne.s32 	%p57, %r367, 6;
	@%p57 bra 	$L__BB5_72;
	shr.u32 	%r238, %r94, 23;
	st.local.u32 	[%rd9+24], %rd232;
	and.b32  	%r98, %r238, 31;
	and.b32  	%r239, %r238, 224;
	add.s32 	%r240, %r239, -128;
	shr.u32 	%r241, %r240, 5;
	mul.wide.u32 	%rd151, %r241, 4;
	sub.s64 	%rd58, %rd9, %rd151;
	ld.local.u32 	%r368, [%rd58+24];
	ld.local.u32 	%r369, [%rd58+20];
	setp.eq.s32 	%p58, %r98, 0;
	@%p58 bra 	$L__BB5_75;
	shf.l.wrap.b32 	%r368, %r369, %r368, %r98;
	ld.local.u32 	%r242, [%rd58+16];
	shf.l.wrap.b32 	%r369, %r242, %r369, %r98;
$L__BB5_75:
	shr.u32 	%r243, %r368, 30;
	shf.l.wrap.b32 	%r244, %r369, %r368, 2;
	shl.b32 	%r245, %r369, 2;
	shr.u32 	%r246, %r244, 31;
	add.s32 	%r247, %r246, %r243;
	neg.s32 	%r248, %r247;
	setp.lt.s32 	%p59, %r94, 0;
	selp.b32 	%r370, %r248, %r247, %p59;
	xor.b32  	%r249, %r244, %r94;
	shr.s32 	%r250, %r244, 31;
	xor.b32  	%r251, %r250, %r244;
	xor.b32  	%r252, %r250, %r245;
	cvt.u64.u32 	%rd152, %r251;
	shl.b64 	%rd153, %rd152, 32;
	cvt.u64.u32 	%rd154, %r252;
	or.b64  	%rd155, %rd153, %rd154;
	cvt.rn.f64.s64 	%fd9, %rd155;
	mul.f64 	%fd10, %fd9, 0d3BF921FB54442D19;
	cvt.rn.f32.f64 	%f314, %fd10;
	neg.f32 	%f315, %f314;
	setp.lt.s32 	%p60, %r249, 0;
	selp.f32 	%f510, %f315, %f314, %p60;
$L__BB5_76:
	ld.param.u64 	%rd208, [_Z21calculate_JandM_totalPfPiS_S_S_P9cuComplexS2_S2_S2_S2_S2_S2_S2_S_S_S_S__param_7];
	mul.f32 	%f317, %f56, 0fABEAB98A;
	fma.rn.f32 	%f318, %f59, 0f3BBB989D, 0f3F000000;
	cvt.sat.f32.f32 	%f319, %f318;
	mov.f32 	%f320, 0f4B400001;
	mov.f32 	%f321, 0f437C0000;
	fma.rm.f32 	%f322, %f319, %f321, %f320;
	add.f32 	%f323, %f322, 0fCB40007F;
	neg.f32 	%f324, %f323;
	fma.rn.f32 	%f325, %f59, 0f3FB8AA3B, %f324;
	fma.rn.f32 	%f326, %f59, 0f32A57060, %f325;
	ex2.approx.ftz.f32 	%f327, %f326;
	mov.b32 	%r254, %f322;
	shl.b32 	%r255, %r254, 23;
	mov.b32 	%f328, %r255;
	mul.f32 	%f329, %f327, %f328;
	mul.f32 	%f330, %f510, %f510;
	fma.rn.f32 	%f331, %f330, 0f37CBAC00, 0fBAB607ED;
	fma.rn.f32 	%f332, %f331, %f330, 0f3D2AAABB;
	fma.rn.f32 	%f333, %f332, %f330, 0fBEFFFFFF;
	fma.rn.f32 	%f334, %f333, %f330, 0f3F800000;
	fma.rn.f32 	%f335, %f330, %f510, 0f00000000;
	fma.rn.f32 	%f336, %f330, 0fB94D4153, 0f3C0885E4;
	fma.rn.f32 	%f337, %f336, %f330, 0fBE2AAAA8;
	fma.rn.f32 	%f338, %f337, %f335, %f510;
	and.b32  	%r256, %r370, 1;
	setp.eq.b32 	%p61, %r256, 1;
	selp.f32 	%f339, %f334, %f338, %p61;
	selp.f32 	%f340, %f338, %f334, %p61;
	and.b32  	%r257, %r370, 2;
	setp.eq.s32 	%p62, %r257, 0;
	neg.f32 	%f341, %f339;
	selp.f32 	%f342, %f339, %f341, %p62;
	add.s32 	%r258, %r370, 1;
	and.b32  	%r259, %r258, 2;
	setp.eq.s32 	%p63, %r259, 0;
	neg.f32 	%f343, %f340;
	selp.f32 	%f344, %f340, %f343, %p63;
	mul.f32 	%f345, %f329, %f344;
	mul.f32 	%f346, %f329, %f342;
	cvta.to.global.u64 	%rd156, %rd208;
	mul.wide.s32 	%rd157, %r1, 8;
	add.s64 	%rd158, %rd156, %rd157;
	ld.global.f32 	%f347, [%rd158+-4768];
	fma.rn.f32 	%f348, %f317, %f345, %f347;
	st.global.f32 	[%rd158+-4768], %f348;
	ld.global.f32 	%f349, [%rd158+-4764];
	fma.rn.f32 	%f350, %f317, %f346, %f349;
	st.global.f32 	[%rd158+-4764], %f350;
	ld.global.u32 	%r260, [%rd3];
	cvt.rn.f32.s32 	%f351, %r260;
	add.f32 	%f352, %f351, 0fBF000000;
	mul.f32 	%f353, %f57, %f352;
	mul.f32 	%f354, %f58, %f352;
	mul.f32 	%f66, %f353, 0f2BEAB98A;
	mul.f32 	%f67, %f354, 0f2BEAB98A;
	mul.f32 	%f355, %f67, 0f3F22F983;
	cvt.rni.s32.f32 	%r374, %f355;
	cvt.rn.f32.s32 	%f356, %r374;
	fma.rn.f32 	%f357, %f356, 0fBFC90FDA, %f67;
	fma.rn.f32 	%f358, %f356, 0fB3A22168, %f357;
	fma.rn.f32 	%f511, %f356, 0fA7C234C5, %f358;
	abs.f32 	%f69, %f67;
	setp.ltu.f32 	%p64, %f69, 0f47CE4780;
	@%p64 bra 	$L__BB5_84;
	setp.neu.f32 	%p65, %f69, 0f7F800000;
	@%p65 bra 	$L__BB5_79;
	mov.f32 	%f361, 0f00000000;
	mul.rn.f32 	%f511, %f67, %f361;
	mov.b32 	%r374, 0;
	bra.uni 	$L__BB5_84;
$L__BB5_79:
	mov.b32 	%r108, %f67;
	shl.b32 	%r262, %r108, 8;
	or.b32  	%r109, %r262, -2147483648;
	mov.b64 	%rd235, 0;
	mov.b32 	%r371, 0;
	mov.u64 	%rd233, __cudart_i2opi_f;
	mov.u64 	%rd234, %rd9;
$L__BB5_80:
	.pragma "nounroll";
	ld.global.nc.u32 	%r263, [%rd233];
	mad.wide.u32 	%rd161, %r263, %r109, %rd235;
	shr.u64 	%rd235, %rd161, 32;
	st.local.u32 	[%rd234], %rd161;
	add.s32 	%r371, %r371, 1;
	add.s64 	%rd234, %rd234, 4;
	add.s64 	%rd233, %rd233, 4;
	setp.ne.s32 	%p66, %r371, 6;
	@%p66 bra 	$L__BB5_80;
	shr.u32 	%r264, %r108, 23;
	st.local.u32 	[%rd9+24], %rd235;
	and.b32  	%r112, %r264, 31;
	and.b32  	%r265, %r264, 224;
	add.s32 	%r266, %r265, -128;
	shr.u32 	%r267, %r266, 5;
	mul.wide.u32 	%rd162, %r267, 4;
	sub.s64 	%rd65, %rd9, %rd162;
	ld.local.u32 	%r372, [%rd65+24];
	ld.local.u32 	%r373, [%rd65+20];
	setp.eq.s32 	%p67, %r112, 0;
	@%p67 bra 	$L__BB5_83;
	shf.l.wrap.b32 	%r372, %r373, %r372, %r112;
	ld.local.u32 	%r268, [%rd65+16];
	shf.l.wrap.b32 	%r373, %r268, %r373, %r112;
$L__BB5_83:
	shr.u32 	%r269, %r372, 30;
	shf.l.wrap.b32 	%r270, %r373, %r372, 2;
	shl.b32 	%r271, %r373, 2;
	shr.u32 	%r272, %r270, 31;
	add.s32 	%r273, %r272, %r269;
	neg.s32 	%r274, %r273;
	setp.lt.s32 	%p68, %r108, 0;
	selp.b32 	%r374, %r274, %r273, %p68;
	xor.b32  	%r275, %r270, %r108;
	shr.s32 	%r276, %r270, 31;
	xor.b32  	%r277, %r276, %r270;
	xor.b32  	%r278, %r276, %r271;
	cvt.u64.u32 	%rd163, %r277;
	shl.b64 	%rd164, %rd163, 32;
	cvt.u64.u32 	%rd165, %r278;
	or.b64  	%rd166, %rd164, %rd165;
	cvt.rn.f64.s64 	%fd11, %rd166;
	mul.f64 	%fd12, %fd11, 0d3BF921FB54442D19;
	cvt.rn.f32.f64 	%f359, %fd12;
	neg.f32 	%f360, %f359;
	setp.lt.s32 	%p69, %r275, 0;
	selp.f32 	%f511, %f360, %f359, %p69;
$L__BB5_84:
	ld.param.u64 	%rd211, [_Z21calculate_JandM_totalPfPiS_S_S_P9cuComplexS2_S2_S2_S2_S2_S2_S2_S_S_S_S__param_12];
	mul.f32 	%f362, %f55, 0fABEAB98A;
	fma.rn.f32 	%f363, %f66, 0f3BBB989D, 0f3F000000;
	cvt.sat.f32.f32 	%f364, %f363;
	mov.f32 	%f365, 0f4B400001;
	mov.f32 	%f366, 0f437C0000;
	fma.rm.f32 	%f367, %f364, %f366, %f365;
	add.f32 	%f368, %f367, 0fCB40007F;
	neg.f32 	%f369, %f368;
	fma.rn.f32 	%f370, %f66, 0f3FB8AA3B, %f369;
	fma.rn.f32 	%f371, %f66, 0f32A57060, %f370;
	ex2.approx.ftz.f32 	%f372, %f371;
	mov.b32 	%r280, %f367;
	shl.b32 	%r281, %r280, 23;
	mov.b32 	%f373, %r281;
	mul.f32 	%f374, %f372, %f373;
	mul.f32 	%f375, %f511, %f511;
	fma.rn.f32 	%f376, %f375, 0f37CBAC00, 0fBAB607ED;
	fma.rn.f32 	%f377, %f376, %f375, 0f3D2AAABB;
	fma.rn.f32 	%f378, %f377, %f375, 0fBEFFFFFF;
	fma.rn.f32 	%f379, %f378, %f375, 0f3F800000;
	fma.rn.f32 	%f380, %f375, %f511, 0f00000000;
	fma.rn.f32 	%f381, %f375, 0fB94D4153, 0f3C0885E4;
	fma.rn.f32 	%f382, %f381, %f375, 0fBE2AAAA8;
	fma.rn.f32 	%f383, %f382, %f380, %f511;
	and.b32  	%r282, %r374, 1;
	setp.eq.b32 	%p70, %r282, 1;
	selp.f32 	%f384, %f379, %f383, %p70;
	selp.f32 	%f385, %f383, %f379, %p70;
	and.b32  	%r283, %r374, 2;
	setp.eq.s32 	%p71, %r283, 0;
	neg.f32 	%f386, %f384;
	selp.f32 	%f387, %f384, %f386, %p71;
	add.s32 	%r284, %r374, 1;
	and.b32  	%r285, %r284, 2;
	setp.eq.s32 	%p72, %r285, 0;
	neg.f32 	%f388, %f385;
	selp.f32 	%f389, %f385, %f388, %p72;
	mul.f32 	%f390, %f374, %f389;
	mul.f32 	%f391, %f374, %f387;
	cvta.to.global.u64 	%rd167, %rd211;
	add.s64 	%rd169, %rd167, %rd157;
	ld.global.f32 	%f392, [%rd169+-4768];
	fma.rn.f32 	%f393, %f362, %f390, %f392;
	st.global.f32 	[%rd169+-4768], %f393;
	ld.global.f32 	%f394, [%rd169+-4764];
	fma.rn.f32 	%f395, %f362, %f391, %f394;
	st.global.f32 	[%rd169+-4764], %f395;
$L__BB5_85:
	ret;

}
	// .globl	_Z24scattered_parameter_initPfS_S_S_
.visible .entry _Z24scattered_parameter_initPfS_S_S_(
	.param .u64 .ptr .align 1 _Z24scattered_parameter_initPfS_S_S__param_0,
	.param .u64 .ptr .align 1 _Z24scattered_parameter_initPfS_S_S__param_1,
	.param .u64 .ptr .align 1 _Z24scattered_parameter_initPfS_S_S__param_2,
	.param .u64 .ptr .align 1 _Z24scattered_parameter_initPfS_S_S__param_3
)
{
	.reg .pred 	%p<4>;
	.reg .b32 	%r<11>;
	.reg .b32 	%f<7>;
	.reg .b64 	%rd<14>;
	.reg .b64 	%fd<20>;

	ld.param.u64 	%rd1, [_Z24scattered_parameter_initPfS_S_S__param_0];
	ld.param.u64 	%rd2, [_Z24scattered_parameter_initPfS_S_S__param_1];
	ld.param.u64 	%rd3, [_Z24scattered_parameter_initPfS_S_S__param_2];
	ld.param.u64 	%rd4, [_Z24scattered_parameter_initPfS_S_S__param_3];
	mov.u32 	%r3, %tid.x;
	mov.u32 	%r4, %ntid.x;
	mov.u32 	%r5, %ctaid.x;
	mad.lo.s32 	%r1, %r4, %r5, %r3;
	mov.u32 	%r6, %tid.y;
	mov.u32 	%r7, %ntid.y;
	mov.u32 	%r8, %ctaid.y;
	mad.lo.s32 	%r9, %r7, %r8, %r6;
	setp.gt.s32 	%p1, %r1, 400;
	setp.gt.u32 	%p2, %r9, 400;
	or.pred  	%p3, %p1, %p2;
	@%p3 bra 	$L__BB6_2;
	cvta.to.global.u64 	%rd5, %rd1;
	cvta.to.global.u64 	%rd6, %rd2;
	cvta.to.global.u64 	%rd7, %rd3;
	cvta.to.global.u64 	%rd8, %rd4;
	mad.lo.s32 	%r10, %r9, 401, %r1;
	mul.wide.s32 	%rd9, %r10, 4;
	add.s64 	%rd10, %rd5, %rd9;
	ld.global.f32 	%f1, [%rd10];
	cvt.f64.f32 	%fd1, %f1;
	mul.f64 	%fd2, %fd1, 0d3DA37875D0E296EA;
	mov.f64 	%fd3, 0d3DA37875D0E296EA;
	sub.f64 	%fd4, %fd3, %fd2;
	add.f64 	%fd5, %fd4, %fd4;
	add.s64 	%rd11, %rd6, %rd9;
	ld.global.f32 	%f2, [%rd11];
	cvt.f64.f32 	%fd6, %f2;
	mul.f64 	%fd7, %fd6, 0d3D7D57313E642AF8;
	sub.f64 	%fd8, %fd5, %fd7;
	fma.rn.f64 	%fd9, %fd1, 0d3DB37875D0E296EA, %fd7;
	div.rn.f64 	%fd10, %fd8, %fd9;
	cvt.rn.f32.f64 	%f3, %fd10;
	add.s64 	%rd12, %rd7, %rd9;
	st.global.f32 	[%rd12], %f3;
	ld.global.f32 	%f4, [%rd10];
	cvt.f64.f32 	%fd11, %f4;
	mul.f64 	%fd12, %fd11, 0d3DA37875D0E296EA;
	sub.f64 	%fd13, %fd3, %fd12;
	ld.global.f32 	%f5, [%rd11];
	cvt.f64.f32 	%fd14, %f5;
	mul.f64 	%fd15, %fd14, 0d3D7D57313E642AF8;
	fma.rn.f64 	%fd16, %fd13, 0d4000000000000000, %fd15;
	neg.f64 	%fd17, %fd16;
	fma.rn.f64 	%fd18, %fd11, 0d3DB37875D0E296EA, %fd15;
	div.rn.f64 	%fd19, %fd17, %fd18;
	cvt.rn.f32.f64 	%f6, %fd19;
	add.s64 	%rd13, %rd8, %rd9;
	st.global.f32 	[%rd13], %f6;
$L__BB6_2:
	ret;

}


// ===== COMPILED SASS (sm_100) =====

	.target	sm_100

	.elftype	@"ET_EXEC"


//--------------------- .note.nv.tkinfo           --------------------------
	.section	.note.nv.tkinfo,"",@"SHT_NOTE"
	.sectionflags	@"SHF_NOTE_NV_TKINFO"
	.tkinfo
        /*0018*/ 	.word	0x00000002
        /*0030*/ 	.string	""
        /*0030*/ 	.string	"ptxas"
        /*0030*/ 	.string	"Cuda compilation tools, release 13.0, V13.0.88"
        /*0030*/ 	.string	"Build cuda_13.0.r13.0/compiler.36424714_0"
        /*0030*/ 	.string	"-arch sm_100 -m 64 "



//--------------------- .note.nv.cuinfo           --------------------------
	.section	.note.nv.cuinfo,"",@"SHT_NOTE"
	.sectionflags	@"SHF_NOTE_NV_CUINFO"
        /*0018*/ 	.short	0x0002
        /*001a*/ 	.short	0x0064
        /*001c*/ 	.short	0x0082
	.zero		2


//--------------------- .nv.info                  --------------------------
	.section	.nv.info,"",@"SHT_CUDA_INFO"
	.align	4


	//----- nvinfo : EIATTR_REGCOUNT
	.align		4
        /*0000*/ 	.byte	0x04, 0x2f
        /*0002*/ 	.short	(.L_2 - .L_1)
	.align		4
.L_1:
        /*0004*/ 	.word	index@(_Z15calculate_JandMPfPiS_S_S_P9cuComplexS2_S2_S2_S2_S2_S2_S2_)
        /*0008*/ 	.word	0x0000001f


	//----- nvinfo : EIATTR_FRAME_SIZE
	.align		4
.L_2:
        /*000c*/ 	.byte	0x04, 0x11
        /*000e*/ 	.short	(.L_4 - .L_3)
	.align		4
.L_3:
        /*0010*/ 	.word	index@(_Z15calculate_JandMPfPiS_S_S_P9cuComplexS2_S2_S2_S2_S2_S2_S2_)
        /*0014*/ 	.word	0x00000000


	//----- nvinfo : EIATTR_REGCOUNT
	.align		4
.L_4:
        /*0018*/ 	.byte	0x04, 0x2f
        /*001a*/ 	.short	(.L_6 - .L_5)
	.align		4
.L_5:
        /*001c*/ 	.word	index@(_Z14H_field_updatePfS_S_S_S_S_S_S_S_S_)
        /*0020*/ 	.word	0x0000001c


	//----- nvinfo : EIATTR_FRAME_SIZE
	.align		4
.L_6:
        /*0024*/ 	.byte	0x04, 0x11
        /*0026*/ 	.short	(.L_8 - .L_7)
	.align		4
.L_7:
        /*0028*/ 	.word	index@($__internal_6_$__cuda_sm3x_div_rn_noftz_f32_slowpath)
        /*002c*/ 	.word	0x00000000


	//----- nvinfo : EIATTR_FRAME_SIZE
	.align		4
.L_8:
        /*0030*/ 	.byte	0x04, 0x11
        /*0032*/ 	.short	(.L_10 - .L_9)
	.align		4
.L_9:
        /*0034*/ 	.word	index@(_Z14H_field_updatePfS_S_S_S_S_S_S_S_S_)
        /*0038*/ 	.word	0x00000000


	//----- nvinfo : EIATTR_REGCOUNT
	.align		4
.L_10:
        /*003c*/ 	.byte	0x04, 0x2f
        /*003e*/ 	.short	(.L_12 - .L_11)
	.align		4
.L_11:
        /*0040*/ 	.word	index@(_Z12H_inc_updatePfS_S_S_S_S_S_S_S_S_)
        /*0044*/ 	.word	0x0000001c


	//----- nvinfo : EIATTR_FRAME_SIZE
	.align		4
.L_12:
        /*0048*/ 	.byte	0x04, 0x11
        /*004a*/ 	.short	(.L_14 - .L_13)
	.align		4
.L_13:
        /*004c*/ 	.word	index@($__internal_5_$__cuda_sm3x_div_rn_noftz_f32_slowpath)
        /*0050*/ 	.word	0x00000000


	//----- nvinfo : EIATTR_FRAME_SIZE
	.align		4
.L_14:
        /*0054*/ 	.byte	0x04, 0x11
        /*0056*/ 	.short	(.L_16 - .L_15)
	.align		4
.L_15:
        /*0058*/ 	.word	index@(_Z12H_inc_updatePfS_S_S_S_S_S_S_S_S_)
        /*005c*/ 	.word	0x00000000


	//----- nvinfo : EIATTR_REGCOUNT
	.align		4
.L_16:
        /*0060*/ 	.byte	0x04, 0x2f
        /*0062*/ 	.short	(.L_18 - .L_17)
	.align		4
.L_17:
        /*0064*/ 	.word	index@(_Z14E_field_updatePiPfS0_S0_S0_S0_S0_S0_S0_S0_S0_S0_S0_S0_S0_S0_S0_S0_)
        /*0068*/ 	.word	0x00000032


	//----- nvinfo : EIATTR_FRAME_SIZE
	.align		4
.L_18:
        /*006c*/ 	.byte	0x04, 0x11
        /*006e*/ 	.short	(.L_20 - .L_19)
	.align		4
.L_19:
        /*0070*/ 	.word	index@($__internal_4_$__cuda_sm3x_div_rn_noftz_f32_slowpath)
        /*0074*/ 	.word	0x00000000


	//----- nvinfo : EIATTR_FRAME_SIZE
	.align		4
.L_20:
        /*0078*/ 	.byte	0x04, 0x11
        /*007a*/ 	.short	(.L_22 - .L_21)
	.align		4
.L_21:
        /*007c*/ 	.word	index@($__internal_3_$__cuda_sm20_div_rn_f64_full)
        /*0080*/ 	.word	0x00000000


	//----- nvinfo : EIATTR_FRAME_SIZE
	.align		4
.L_22:
        /*0084*/ 	.byte	0x04, 0x11
        /*0086*/ 	.short	(.L_24 - .L_23)
	.align		4
.L_23:
        /*0088*/ 	.word	index@(_Z14E_field_updatePiPfS0_S0_S0_S0_S0_S0_S0_S0_S0_S0_S0_S0_S0_S0_S0_S0_)
        /*008c*/ 	.word	0x00000000


	//----- nvinfo : EIATTR_REGCOUNT
	.align		4
.L_24:
        /*0090*/ 	.byte	0x04, 0x2f
        /*0092*/ 	.short	(.L_26 - .L_25)
	.align		4
.L_25:
        /*0094*/ 	.word	index@(_Z12E_inc_updatePiPfS0_S0_S0_S0_S0_S0_S0_S0_S0_S0_)
        /*0098*/ 	.word	0x0000001e


	//----- nvinfo : EIATTR_FRAME_SIZE
	.align		4
.L_26:
        /*009c*/ 	.byte	0x04, 0x11
        /*009e*/ 	.short	(.L_28 - .L_27)
	.align		4
.L_27:
        /*00a0*/ 	.word	index@($__internal_2_$__cuda_sm3x_div_rn_noftz_f32_slowpath)
        /*00a4*/ 	.word	0x00000000


	//----- nvinfo : EIATTR_FRAME_SIZE
	.align		4
.L_28:
        /*00a8*/ 	.byte	0x04, 0x11
        /*00aa*/ 	.short	(.L_30 - .L_29)
	.align		4
.L_29:
        /*00ac*/ 	.word	index@($__internal_1_$__cuda_sm20_div_rn_f64_full)
        /*00b0*/ 	.word	0x00000000


	//----- nvinfo : EIATTR_FRAME_SIZE
	.align		4
.L_30:
        /*00b4*/ 	.byte	0x04, 0x11
        /*00b6*/ 	.short	(.L_32 - .L_31)
	.align		4
.L_31:
        /*00b8*/ 	.word	index@(_Z12E_inc_updatePiPfS0_S0_S0_S0_S0_S0_S0_S0_S0_S0_)
        /*00bc*/ 	.word	0x00000000


	//----- nvinfo : EIATTR_REGCOUNT
	.align		4
.L_32:
        /*00c0*/ 	.byte	0x04, 0x2f
        /*00c2*/ 	.short	(.L_34 - .L_33)
	.align		4
.L_33:
        /*00c4*/ 	.word	index@(_Z21calculate_JandM_totalPfPiS_S_S_P9cuComplexS2_S2_S2_S2_S2_S2_S2_S_S_S_S_)
        /*00c8*/ 	.word	0x00000020


	//----- nvinfo : EIATTR_FRAME_SIZE
	.align		4
.L_34:
        /*00cc*/ 	.byte	0x04, 0x11
        /*00ce*/ 	.short	(.L_36 - .L_35)
	.align		4
.L_35:
        /*00d0*/ 	.word	index@(_Z21calculate_JandM_totalPfPiS_S_S_P9cuComplexS2_S2_S2_S2_S2_S2_S2_S_S_S_S_)
        /*00d4*/ 	.word	0x00000000


	//----- nvinfo : EIATTR_REGCOUNT
	.align		4
.L_36:
        /*00d8*/ 	.byte	0x04, 0x2f
        /*00da*/ 	.short	(.L_38 - .L_37)
	.align		4
.L_37:
        /*00dc*/ 	.word	index@(_Z24scattered_parameter_initPfS_S_S_)
        /*00e0*/ 	.word	0x0000001c


	//----- nvinfo : EIATTR_FRAME_SIZE
	.align		4
.L_38:
        /*00e4*/ 	.byte	0x04, 0x11
        /*00e6*/ 	.short	(.L_40 - .L_39)
	.align		4
.L_39:
        /*00e8*/ 	.word	index@($__internal_0_$__cuda_sm20_div_rn_f64_full)
        /*00ec*/ 	.word	0x00000000


	//----- nvinfo : EIATTR_FRAME_SIZE
	.align		4
.L_40:
        /*00f0*/ 	.byte	0x04, 0x11
        /*00f2*/ 	.short	(.L_42 - .L_41)
	.align		4
.L_41:
        /*00f4*/ 	.word	index@(_Z24scattered_parameter_initPfS_S_S_)
        /*00f8*/ 	.word	0x00000000


	//----- nvinfo : EIATTR_MIN_STACK_SIZE
	.align		4
.L_42:
        /*00fc*/ 	.byte	0x04, 0x12
        /*00fe*/ 	.short	(.L_44 - .L_43)
	.align		4
.L_43:
        /*0100*/ 	.word	index@(_Z24scattered_parameter_initPfS_S_S_)
        /*0104*/ 	.word	0x00000000


	//----- nvinfo : EIATTR_MIN_STACK_SIZE
	.align		4
.L_44:
        /*0108*/ 	.byte	0x04, 0x12
        /*010a*/ 	.short	(.L_46 - .L_45)
	.align		4
.L_45:
        /*010c*/ 	.word	index@(_Z21calculate_JandM_totalPfPiS_S_S_P9cuComplexS2_S2_S2_S2_S2_S2_S2_S_S_S_S_)
        /*0110*/ 	.word	0x00000000


	//----- nvinfo : EIATTR_MIN_STACK_SIZE
	.align		4
.L_46:
        /*0114*/ 	.byte	0x04, 0x12
        /*0116*/ 	.short	(.L_48 - .L_47)
	.align		4
.L_47:
        /*0118*/ 	.word	index@(_Z12E_inc_updatePiPfS0_S0_S0_S0_S0_S0_S0_S0_S0_S0_)
        /*011c*/ 	.word	0x00000000


	//----- nvinfo : EIATTR_MIN_STACK_SIZE
	.align		4
.L_48:
        /*0120*/ 	.byte	0x04, 0x12
        /*0122*/ 	.short	(.L_50 - .L_49)
	.align		4
.L_49:
        /*0124*/ 	.word	index@(_Z14E_field_updatePiPfS0_S0_S0_S0_S0_S0_S0_S0_S0_S0_S0_S0_S0_S0_S0_S0_)
        /*0128*/ 	.word	0x00000000


	//----- nvinfo : EIATTR_MIN_STACK_SIZE
	.align		4
.L_50:
        /*012c*/ 	.byte	0x04, 0x12
        /*012e*/ 	.short	(.L_52 - .L_51)
	.align		4
.L_51:
        /*0130*/ 	.word	index@(_Z12H_inc_updatePfS_S_S_S_S_S_S_S_S_)
        /*0134*/ 	.word	0x00000000


	//----- nvinfo : EIATTR_MIN_STACK_SIZE
	.align		4
.L_52:
        /*0138*/ 	.byte	0x04, 0x12
        /*013a*/ 	.short	(.L_54 - .L_53)
	.align		4
.L_53:
        /*013c*/ 	.word	index@(_Z14H_field_updatePfS_S_S_S_S_S_S_S_S_)
        /*0140*/ 	.word	0x00000000


	//----- nvinfo : EIATTR_MIN_STACK_SIZE
	.align		4
.L_54:
        /*0144*/ 	.byte	0x04, 0x12
        /*0146*/ 	.short	(.L_56 - .L_55)
	.align		4
.L_55:
        /*0148*/ 	.word	index@(_Z15calculate_JandMPfPiS_S_S_P9cuComplexS2_S2_S2_S2_S2_S2_S2_)
        /*014c*/ 	.word	0x00000000
.L_56:


//--------------------- .nv.compat                --------------------------
	.section	.nv.compat,"",@"SHT_CUDA_COMPAT_INFO"
	.align	4
        /*0000*/ 	.byte	0x02, 0x09, 0x00, 0x00, 0x02, 0x02, 0x01, 0x00, 0x02, 0x05, 0x05, 0x00, 0x03, 0x07, 0x01, 0x01
        /*0010*/ 	.byte	0x02, 0x03, 0x00, 0x00, 0x02, 0x06, 0x01, 0x00, 0x04, 0x0b, 0x08, 0x00, 0x01, 0x00, 0x00, 0x00
        /*0020*/ 	.byte	0x00, 0x00, 0x00, 0x00


//--------------------- .nv.info._Z24scattered_parameter_initPfS_S_S_ --------------------------
	.section	.nv.info._Z24scattered_parameter_initPfS_S_S_,"",@"SHT_CUDA_INFO"
	.sectionflags	@""
	.align	4


	//----- nvinfo : EIATTR_CUDA_API_VERSION
	.align		4
        /*0000*/ 	.byte	0x04, 0x37
        /*0002*/ 	.short	(.L_58 - .L_57)
.L_57:
        /*0004*/ 	.word	0x00000082


	//----- nvinfo : EIATTR_KPARAM_INFO
	.align		4
.L_58:
        /*0008*/ 	.byte	0x04, 0x17
        /*000a*/ 	.short	(.L_60 - .L_59)
.L_59:
        /*000c*/ 	.word	0x00000000
        /*0010*/ 	.short	0x0003
        /*0012*/ 	.short	0x0018
        /*0014*/ 	.byte	0x00, 0xf5, 0x21, 0x00


	//----- nvinfo : EIATTR_KPARAM_INFO
	.align		4
.L_60:
        /*0018*/ 	.byte	0x04, 0x17
        /*001a*/ 	.short	(.L_62 - .L_61)
.L_61:
        /*001c*/ 	.word	0x00000000
        /*0020*/ 	.short	0x0002
        /*0022*/ 	.short	0x0010
        /*0024*/ 	.byte	0x00, 0xf5, 0x21, 0x00


	//----- nvinfo : EIATTR_KPARAM_INFO
	.align		4
.L_62:
        /*0028*/ 	.byte	0x04, 0x17
        /*002a*/ 	.short	(.L_64 - .L_63)
.L_63:
        /*002c*/ 	.word	0x00000000
        /*0030*/ 	.short	0x0001
        /*0032*/ 	.short	0x0008
        /*0034*/ 	.byte	0x00, 0xf5, 0x21, 0x00


	//----- nvinfo : EIATTR_KPARAM_INFO
	.align		4
.L_64:
        /*0038*/ 	.byte	0x04, 0x17
        /*003a*/ 	.short	(.L_66 - .L_65)
.L_65:
        /*003c*/ 	.word	0x00000000
        /*0040*/ 	.short	0x0000
        /*0042*/ 	.short	0x0000
        /*0044*/ 	.byte	0x00, 0xf5, 0x21, 0x00


	//----- nvinfo : EIATTR_SPARSE_MMA_MASK
	.align		4
.L_66:
        /*0048*/ 	.byte	0x03, 0x50
        /*004a*/ 	.short	0x0000


	//----- nvinfo : EIATTR_MAXREG_COUNT
	.align		4
        /*004c*/ 	.byte	0x03, 0x1b
        /*004e*/ 	.short	0x00ff


	//----- nvinfo : EIATTR_MERCURY_ISA_VERSION
	.align		4
        /*0050*/ 	.byte	0x03, 0x5f
        /*0052*/ 	.short	0x0101


	//----- nvinfo : EIATTR_VRC_CTA_INIT_COUNT
	.align		4
        /*0054*/ 	.byte	0x02, 0x4a
	.zero		1
	.zero		1


	//----- nvinfo : EIATTR_EXIT_INSTR_OFFSETS
	.align		4
        /*0058*/ 	.byte	0x04, 0x1c
        /*005a*/ 	.short	(.L_68 - .L_67)


	//   ....[0]....
.L_67:
        /*005c*/ 	.word	0x000000b0


	//   ....[1]....
        /*0060*/ 	.word	0x00000640


	//----- nvinfo : EIATTR_CRS_STACK_SIZE
	.align		4
.L_68:
        /*0064*/ 	.byte	0x04, 0x1e
        /*0066*/ 	.short	(.L_70 - .L_69)
.L_69:
        /*0068*/ 	.word	0x00000000


	//----- nvinfo : EIATTR_CBANK_PARAM_SIZE
	.align		4
.L_70:
        /*006c*/ 	.byte	0x03, 0x19
        /*006e*/ 	.short	0x0020


	//----- nvinfo : EIATTR_PARAM_CBANK
	.align		4
        /*0070*/ 	.byte	0x04, 0x0a
        /*0072*/ 	.short	(.L_72 - .L_71)
	.align		4
.L_71:
        /*0074*/ 	.word	index@(.nv.constant0._Z24scattered_parameter_initPfS_S_S_)
        /*0078*/ 	.short	0x0380
        /*007a*/ 	.short	0x0020


	//----- nvinfo : EIATTR_SW_WAR
	.align		4
.L_72:
        /*007c*/ 	.byte	0x04, 0x36
        /*007e*/ 	.short	(.L_74 - .L_73)
.L_73:
        /*0080*/ 	.word	0x00000008
.L_74:


//--------------------- .nv.info._Z21calculate_JandM_totalPfPiS_S_S_P9cuComplexS2_S2_S2_S2_S2_S2_S2_S_S_S_S_ --------------------------
	.section	.nv.info._Z21calculate_JandM_totalPfPiS_S_S_P9cuComplexS2_S2_S2_S2_S2_S2_S2_S_S_S_S_,"",@"SHT_CUDA_INFO"
	.sectionflags	@""
	.align	4


	//----- nvinfo : EIATTR_CUDA_API_VERSION
	.align		4
        /*0000*/ 	.byte	0x04, 0x37
        /*0002*/ 	.short	(.L_76 - .L_75)
.L_75:
        /*0004*/ 	.word	0x00000082


	//----- nvinfo : EIATTR_KPARAM_INFO
	.align		4
.L_76:
        /*0008*/ 	.byte	0x04, 0x17
        /*000a*/ 	.short	(.L_78 - .L_77)
.L_77:
        /*000c*/ 	.word	0x00000000
        /*0010*/ 	.short	0x0010
        /*0012*/ 	.short	0x0080
        /*0014*/ 	.byte	0x00, 0xf5, 0x21, 0x00


	//----- nvinfo : EIATTR_KPARAM_INFO
	.align		4
.L_78:
        /*0018*/ 	.byte	0x04, 0x17
        /*001a*/ 	.short	(.L_80 - .L_79)
.L_79:
        /*001c*/ 	.word	0x00000000
        /*0020*/ 	.short	0x000f
        /*0022*/ 	.short	0x0078
        /*0024*/ 	.byte	0x00, 0xf5, 0x21, 0x00


	//----- nvinfo : EIATTR_KPARAM_INFO
	.align		4
.L_80:
        /*0028*/ 	.byte	0x04, 0x17
        /*002a*/ 	.short	(.L_82 - .L_81)
.L_81:
        /*002c*/ 	.word	0x00000000
        /*0030*/ 	.short	0x000e
        /*0032*/ 	.short	0x0070
        /*0034*/ 	.byte	0x00, 0xf5, 0x21, 0x00


	//----- nvinfo : EIATTR_KPARAM_INFO
	.align		4
.L_82:
        /*0038*/ 	.byte	0x04, 0x17
        /*003a*/ 	.short	(.L_84 - .L_83)
.L_83:
        /*003c*/ 	.word	0x00000000
        /*0040*/ 	.short	0x000d
        /*0042*/ 	.short	0x0068
        /*0044*/ 	.byte	0x00, 0xf5, 0x21, 0x00


	//----- nvinfo : EIATTR_KPARAM_INFO
	.align		4
.L_84:
        /*0048*/ 	.byte	0x04, 0x17
        /*004a*/ 	.short	(.L_86 - .L_85)
.L_85:
        /*004c*/ 	.word	0x00000000
        /*0050*/ 	.short	0x000c
        /*0052*/ 	.short	0x0060
        /*0054*/ 	.byte	0x00, 0xf5, 0x21, 0x00


	//----- nvinfo : EIATTR_KPARAM_INFO
	.align		4
.L_86:
        /*0058*/ 	.byte	0x04, 0x17
        /*005a*/ 	.short	(.L_88 - .L_87)
.L_87:
        /*005c*/ 	.word	0x00000000
        /*0060*/ 	.short	0x000b
        /*0062*/ 	.short	0x0058
        /*0064*/ 	.byte	0x00, 0xf5, 0x21, 0x00


	//----- nvinfo : EIATTR_KPARAM_INFO
	.align		4
.L_88:
        /*0068*/ 	.byte	0x04, 0x17
        /*006a*/ 	.short	(.L_90 - .L_89)
.L_89:
        /*006c*/ 	.word	0x00000000
        /*0070*/ 	.short	0x000a
        /*0072*/ 	.short	0x0050
        /*0074*/ 	.byte	0x00, 0xf5, 0x21, 0x00


	//----- nvinfo : EIATTR_KPARAM_INFO
	.align		4
.L_90:
        /*0078*/ 	.byte	0x04, 0x17
        /*007a*/ 	.short	(.L_92 - .L_91)
.L_91:
        /*007c*/ 	.word	0x00000000
        /*0080*/ 	.short	0x0009
        /*0082*/ 	.short	0x0048
        /*0084*/ 	.byte	0x00, 0xf5, 0x21, 0x00


	//----- nvinfo : EIATTR_KPARAM_INFO
	.align		4
.L_92:
        /*0088*/ 	.byte	0x04, 0x17
        /*008a*/ 	.short	(.L_94 - .L_93)
.L_93:
        /*008c*/ 	.word	0x00000000
        /*0090*/ 	.short	0x0008
        /*0092*/ 	.short	0x0040
        /*0094*/ 	.byte	0x00, 0xf5, 0x21, 0x00


	//----- nvinfo : EIATTR_KPARAM_INFO
	.align		4
.L_94:
        /*0098*/ 	.byte	0x04, 0x17
        /*009a*/ 	.short	(.L_96 - .L_95)
.L_95:
        /*009c*/ 	.word	0x00000000
        /*00a0*/ 	.short	0x0007
        /*00a2*/ 	.short	0x0038
        /*00a4*/ 	.byte	0x00, 0xf5, 0x21, 0x00


	//----- nvinfo : EIATTR_KPARAM_INFO
	.align		4
.L_96:
        /*00a8*/ 	.byte	0x04, 0x17
        /*00aa*/ 	.short	(.L_98 - .L_97)
.L_97:
        /*00ac*/ 	.word	0x00000000
        /*00b0*/ 	.short	0x0006
        /*00b2*/ 	.short	0x0030
        /*00b4*/ 	.byte	0x00, 0xf5, 0x21, 0x00


	//----- nvinfo : EIATTR_KPARAM_INFO
	.align		4
.L_98:
        /*00b8*/ 	.byte	0x04, 0x17
        /*00ba*/ 	.short	(.L_100 - .L_99)
.L_99:
        /*00bc*/ 	.word	0x00000000
        /*00c0*/ 	.short	0x0005
        /*00c2*/ 	.short	0x0028
        /*00c4*/ 	.byte	0x00, 0xf5, 0x21, 0x00


	//----- nvinfo : EIATTR_KPARAM_INFO
	.align		4
.L_100:
        /*00c8*/ 	.byte	0x04, 0x17
        /*00ca*/ 	.short	(.L_102 - .L_101)
.L_101:
        /*00cc*/ 	.word	0x00000000
        /*00d0*/ 	.short	0x0004
        /*00d2*/ 	.short	0x0020
        /*00d4*/ 	.byte	0x00, 0xf5, 0x21, 0x00


	//----- nvinfo : EIATTR_KPARAM_INFO
	.align		4
.L_102:
        /*00d8*/ 	.byte	0x04, 0x17
        /*00da*/ 	.short	(.L_104 - .L_103)
.L_103:
        /*00dc*/ 	.word	0x00000000
        /*00e0*/ 	.short	0x0003
        /*00e2*/ 	.short	0x0018
        /*00e4*/ 	.byte	0x00, 0xf5, 0x21, 0x00


	//----- nvinfo : EIATTR_KPARAM_INFO
	.align		4
.L_104:
        /*00e8*/ 	.byte	0x04, 0x17
        /*00ea*/ 	.short	(.L_106 - .L_105)
.L_105:
        /*00ec*/ 	.word	0x00000000
        /*00f0*/ 	.short	0x0002
        /*00f2*/ 	.short	0x0010
        /*00f4*/ 	.byte	0x00, 0xf5, 0x21, 0x00


	//----- nvinfo : EIATTR_KPARAM_INFO
	.align		4
.L_106:
        /*00f8*/ 	.byte	0x04, 0x17
        /*00fa*/ 	.short	(.L_108 - .L_107)
.L_107:
        /*00fc*/ 	.word	0x00000000
        /*0100*/ 	.short	0x0001
        /*0102*/ 	.short	0x0008
        /*0104*/ 	.byte	0x00, 0xf5, 0x21, 0x00


	//----- nvinfo : EIATTR_KPARAM_INFO
	.align		4
.L_108:
        /*0108*/ 	.byte	0x04, 0x17
        /*010a*/ 	.short	(.L_110 - .L_109)
.L_109:
        /*010c*/ 	.word	0x00000000
        /*0110*/ 	.short	0x0000
        /*0112*/ 	.short	0x0000
        /*0114*/ 	.byte	0x00, 0xf5, 0x21, 0x00


	//----- nvinfo : EIATTR_SPARSE_MMA_MASK
	.align		4
.L_110:
        /*0118*/ 	.byte	0x03, 0x50
        /*011a*/ 	.short	0x0000


	//----- nvinfo : EIATTR_MAXREG_COUNT
	.align		4
        /*011c*/ 	.byte	0x03, 0x1b
        /*011e*/ 	.short	0x00ff


	//----- nvinfo : EIATTR_MERCURY_ISA_VERSION
	.align		4
        /*0120*/ 	.byte	0x03, 0x5f
        /*0122*/ 	.short	0x0101


	//----- nvinfo : EIATTR_VRC_CTA_INIT_COUNT
	.align		4
        /*0124*/ 	.byte	0x02, 0x4a
	.zero		1
	.zero		1


	//----- nvinfo : EIATTR_EXIT_INSTR_OFFSETS
	.align		4
        /*0128*/ 	.byte	0x04, 0x1c
        /*012a*/ 	.short	(.L_112 - .L_111)


	//   ....[0]....
.L_111:
        /*012c*/ 	.word	0x00000060


	//   ....[1]....
        /*0130*/ 	.word	0x00001760


	//   ....[2]....
        /*0134*/ 	.word	0x00002d30


	//   ....[3]....
        /*0138*/ 	.word	0x00004170


	//   ....[4]....
        /*013c*/ 	.word	0x00004190


	//   ....[5]....
        /*0140*/ 	.word	0x000055d0


	//----- nvinfo : EIATTR_CRS_STACK_SIZE
	.align		4
.L_112:
        /*0144*/ 	.byte	0x04, 0x1e
        /*0146*/ 	.short	(.L_114 - .L_113)
.L_113:
        /*0148*/ 	.word	0x00000000


	//----- nvinfo : EIATTR_CBANK_PARAM_SIZE
	.align		4
.L_114:
        /*014c*/ 	.byte	0x03, 0x19
        /*014e*/ 	.short	0x0088


	//----- nvinfo : EIATTR_PARAM_CBANK
	.align		4
        /*0150*/ 	.byte	0x04, 0x0a
        /*0152*/ 	.short	(.L_116 - .L_115)
	.align		4
.L_115:
        /*0154*/ 	.word	index@(.nv.constant0._Z21calculate_JandM_totalPfPiS_S_S_P9cuComplexS2_S2_S2_S2_S2_S2_S2_S_S_S_S_)
        /*0158*/ 	.short	0x0380
        /*015a*/ 	.short	0x0088


	//----- nvinfo : EIATTR_SW_WAR
	.align		4
.L_116:
        /*015c*/ 	.byte	0x04, 0x36
        /*015e*/ 	.short	(.L_118 - .L_117)
.L_117:
        /*0160*/ 	.word	0x00000008
.L_118:


//--------------------- .nv.info._Z12E_inc_updatePiPfS0_S0_S0_S0_S0_S0_S0_S0_S0_S0_ --------------------------
	.section	.nv.info._Z12E_inc_updatePiPfS0_S0_S0_S0_S0_S0_S0_S0_S0_S0_,"",@"SHT_CUDA_INFO"
	.sectionflags	@""
	.align	4


	//----- nvinfo : EIATTR_CUDA_API_VERSION
	.align		4
        /*0000*/ 	.byte	0x04, 0x37
        /*0002*/ 	.short	(.L_120 - .L_119)
.L_119:
        /*0004*/ 	.word	0x00000082


	//----- nvinfo : EIATTR_KPARAM_INFO
	.align		4
.L_120:
        /*0008*/ 	.byte	0x04, 0x17
        /*000a*/ 	.short	(.L_122 - .L_121)
.L_121:
        /*000c*/ 	.word	0x00000000
        /*0010*/ 	.short	0x000b
        /*0012*/ 	.short	0x0058
        /*0014*/ 	.byte	0x00, 0xf5, 0x21, 0x00


	//----- nvinfo : EIATTR_KPARAM_INFO
	.align		4
.L_122:
        /*0018*/ 	.byte	0x04, 0x17
        /*001a*/ 	.short	(.L_124 - .L_123)
.L_123:
        /*001c*/ 	.word	0x00000000
        /*0020*/ 	.short	0x000a
        /*0022*/ 	.short	0x0050
        /*0024*/ 	.byte	0x00, 0xf5, 0x21, 0x00


	//----- nvinfo : EIATTR_KPARAM_INFO
	.align		4
.L_124:
        /*0028*/ 	.byte	0x04, 0x17
        /*002a*/ 	.short	(.L_126 - .L_125)
.L_125:
        /*002c*/ 	.word	0x00000000
        /*0030*/ 	.short	0x0009
        /*0032*/ 	.short	0x0048
        /*0034*/ 	.byte	0x00, 0xf5, 0x21, 0x00


	//----- nvinfo : EIATTR_KPARAM_INFO
	.align		4
.L_126:
        /*0038*/ 	.byte	0x04, 0x17
        /*003a*/ 	.short	(.L_128 - .L_127)
.L_127:
        /*003c*/ 	.word	0x00000000
        /*0040*/ 	.short	0x0008
        /*0042*/ 	.short	0x0040
        /*0044*/ 	.byte	0x00, 0xf5, 0x21, 0x00


	//----- nvinfo : EIATTR_KPARAM_INFO
	.align		4
.L_128:
        /*0048*/ 	.byte	0x04, 0x17
        /*004a*/ 	.short	(.L_130 - .L_129)
.L_129:
        /*004c*/ 	.word	0x00000000
        /*0050*/ 	.short	0x0007
        /*0052*/ 	.short	0x0038
        /*0054*/ 	.byte	0x00, 0xf5, 0x21, 0x00


	//----- nvinfo : EIATTR_KPARAM_INFO
	.align		4
.L_130:
        /*0058*/ 	.byte	0x04, 0x17
        /*005a*/ 	.short	(.L_132 - .L_131)
.L_131:
        /*005c*/ 	.word	0x00000000
        /*0060*/ 	.short	0x0006
        /*0062*/ 	.short	0x0030
        /*0064*/ 	.byte	0x00, 0xf5, 0x21, 0x00


	//----- nvinfo : EIATTR_KPARAM_INFO
	.align		4
.L_132:
        /*0068*/ 	.byte	0x04, 0x17
        /*006a*/ 	.short	(.L_134 - .L_133)
.L_133:
        /*006c*/ 	.word	0x00000000
        /*0070*/ 	.short	0x0005
        /*0072*/ 	.short	0x0028
        /*0074*/ 	.byte	0x00, 0xf5, 0x21, 0x00


	//----- nvinfo : EIATTR_KPARAM_INFO
	.align		4
.L_134:
        /*0078*/ 	.byte	0x04, 0x17
        /*007a*/ 	.short	(.L_136 - .L_135)
.L_135:
        /*007c*/ 	.word	0x00000000
        /*0080*/ 	.short	0x0004
        /*0082*/ 	.short	0x0020
        /*0084*/ 	.byte	0x00, 0xf5, 0x21, 0x00


	//----- nvinfo : EIATTR_KPARAM_INFO
	.align		4
.L_136:
        /*0088*/ 	.byte	0x04, 0x17
        /*008a*/ 	.short	(.L_138 - .L_137)
.L_137:
        /*008c*/ 	.word	0x00000000
        /*0090*/ 	.short	0x0003
        /*0092*/ 	.short	0x0018
        /*0094*/ 	.byte	0x00, 0xf5, 0x21, 0x00


	//----- nvinfo : EIATTR_KPARAM_INFO
	.align		4
.L_138:
        /*0098*/ 	.byte	0x04, 0x17
        /*009a*/ 	.short	(.L_140 - .L_139)
.L_139:
        /*009c*/ 	.word	0x00000000
        /*00a0*/ 	.short	0x0002
        /*00a2*/ 	.short	0x0010
        /*00a4*/ 	.byte	0x00, 0xf5, 0x21, 0x00


	//----- nvinfo : EIATTR_KPARAM_INFO
	.align		4
.L_140:
        /*00a8*/ 	.byte	0x04, 0x17
        /*00aa*/ 	.short	(.L_142 - .L_141)
.L_141:
        /*00ac*/ 	.word	0x00000000
        /*00b0*/ 	.short	0x0001
        /*00b2*/ 	.short	0x0008
        /*00b4*/ 	.byte	0x00, 0xf5, 0x21, 0x00


	//----- nvinfo : EIATTR_KPARAM_INFO
	.align		4
.L_142:
        /*00b8*/ 	.byte	0x04, 0x17
        /*00ba*/ 	.short	(.L_144 - .L_143)
.L_143:
        /*00bc*/ 	.word	0x00000000
        /*00c0*/ 	.short	0x0000
        /*00c2*/ 	.short	0x0000
        /*00c4*/ 	.byte	0x00, 0xf5, 0x21, 0x00


	//----- nvinfo : EIATTR_SPARSE_MMA_MASK
	.align		4
.L_144:
        /*00c8*/ 	.byte	0x03, 0x50
        /*00ca*/ 	.short	0x0000


	//----- nvinfo : EIATTR_MAXREG_COUNT
	.align		4
        /*00cc*/ 	.byte	0x03, 0x1b
        /*00ce*/ 	.short	0x00ff


	//----- nvinfo : EIATTR_MERCURY_ISA_VERSION
	.align		4
        /*00d0*/ 	.byte	0x03, 0x5f
        /*00d2*/ 	.short	0x0101


	//----- nvinfo : EIATTR_VRC_CTA_INIT_COUNT
	.align		4
        /*00d4*/ 	.byte	0x02, 0x4a
	.zero		1
	.zero		1


	//----- nvinfo : EIATTR_EXIT_INSTR_OFFSETS
	.align		4
        /*00d8*/ 	.byte	0x04, 0x1c
        /*00da*/ 	.short	(.L_146 - .L_145)


	//   ....[0]....
.L_145:
        /*00dc*/ 	.word	0x000000b0


	//   ....[1]....
        /*00e0*/ 	.word	0x00001880


	//----- nvinfo : EIATTR_CRS_STACK_SIZE
	.align		4
.L_146:
        /*00e4*/ 	.byte	0x04, 0x1e
        /*00e6*/ 	.short	(.L_148 - .L_147)
.L_147:
        /*00e8*/ 	.word	0x00000000


	//----- nvinfo : EIATTR_CBANK_PARAM_SIZE
	.align		4
.L_148:
        /*00ec*/ 	.byte	0x03, 0x19
        /*00ee*/ 	.short	0x0060


	//----- nvinfo : EIATTR_PARAM_CBANK
	.align		4
        /*00f0*/ 	.byte	0x04, 0x0a
        /*00f2*/ 	.short	(.L_150 - .L_149)
	.align		4
.L_149:
        /*00f4*/ 	.word	index@(.nv.constant0._Z12E_inc_updatePiPfS0_S0_S0_S0_S0_S0_S0_S0_S0_S0_)
        /*00f8*/ 	.short	0x0380
        /*00fa*/ 	.short	0x0060


	//----- nvinfo : EIATTR_SW_WAR
	.align		4
.L_150:
        /*00fc*/ 	.byte	0x04, 0x36
        /*00fe*/ 	.short	(.L_152 - .L_151)
.L_151:
        /*0100*/ 	.word	0x00000008
.L_152:


//--------------------- .nv.info._Z14E_field_updatePiPfS0_S0_S0_S0_S0_S0_S0_S0_S0_S0_S0_S0_S0_S0_S0_S0_ --------------------------
	.section	.nv.info._Z14E_field_updatePiPfS0_S0_S0_S0_S0_S0_S0_S0_S0_S0_S0_S0_S0_S0_S0_S0_,"",@"SHT_CUDA_INFO"
	.sectionflags	@""
	.align	4


	//----- nvinfo : EIATTR_CUDA_API_VERSION
	.align		4
        /*0000*/ 	.byte	0x04, 0x37
        /*0002*/ 	.short	(.L_154 - .L_153)
.L_153:
        /*0004*/ 	.word	0x00000082


	//----- nvinfo : EIATTR_KPARAM_INFO
	.align		4
.L_154:
        /*0008*/ 	.byte	0x04, 0x17
        /*000a*/ 	.short	(.L_156 - .L_155)
.L_155:
        /*000c*/ 	.word	0x00000000
        /*0010*/ 	.short	0x0011
        /*0012*/ 	.short	0x0088
        /*0014*/ 	.byte	0x00, 0xf5, 0x21, 0x00


	//----- nvinfo : EIATTR_KPARAM_INFO
	.align		4
.L_156:
        /*0018*/ 	.byte	0x04, 0x17
        /*001a*/ 	.short	(.L_158 - .L_157)
.L_157:
        /*001c*/ 	.word	0x00000000
        /*0020*/ 	.short	0x0010
        /*0022*/ 	.short	0x0080
        /*0024*/ 	.byte	0x00, 0xf5, 0x21, 0x00


	//----- nvinfo : EIATTR_KPARAM_INFO
	.align		4
.L_158:
        /*0028*/ 	.byte	0x04, 0x17
        /*002a*/ 	.short	(.L_160 - .L_159)
.L_159:
        /*002c*/ 	.word	0x00000000
        /*0030*/ 	.short	0x000f
        /*0032*/ 	.short	0x0078
        /*0034*/ 	.byte	0x00, 0xf5, 0x21, 0x00


	//----- nvinfo : EIATTR_KPARAM_INFO
	.align		4
.L_160:
        /*0038*/ 	.byte	0x04, 0x17
        /*003a*/ 	.short	(.L_162 - .L_161)
.L_161:
        /*003c*/ 	.word	0x00000000
        /*0040*/ 	.short	0x000e
        /*0042*/ 	.short	0x0070
        /*0044*/ 	.byte	0x00, 0xf5, 0x21, 0x00


	//----- nvinfo : EIATTR_KPARAM_INFO
	.align		4
.L_162:
        /*0048*/ 	.byte	0x04, 0x17
        /*004a*/ 	.short	(.L_164 - .L_163)
.L_163:
        /*004c*/ 	.word	0x00000000
        /*0050*/ 	.short	0x000d
        /*0052*/ 	.short	0x0068
        /*0054*/ 	.byte	0x00, 0xf5, 0x21, 0x00


	//----- nvinfo : EIATTR_KPARAM_INFO
	.align		4
.L_164:
        /*0058*/ 	.byte	0x04, 0x17
        /*005a*/ 	.short	(.L_166 - .L_165)
.L_165:
        /*005c*/ 	.word	0x00000000
        /*0060*/ 	.short	0x000c
        /*0062*/ 	.short	0x0060
        /*0064*/ 	.byte	0x00, 0xf5, 0x21, 0x00


	//----- nvinfo : EIATTR_KPARAM_INFO
	.align		4
.L_166:
        /*0068*/ 	.byte	0x04, 0x17
        /*006a*/ 	.short	(.L_168 - .L_167)
.L_167:
        /*006c*/ 	.word	0x00000000
        /*0070*/ 	.short	0x000b
        /*0072*/ 	.short	0x0058
        /*0074*/ 	.byte	0x00, 0xf5, 0x21, 0x00


	//----- nvinfo : EIATTR_KPARAM_INFO
	.align		4
.L_168:
        /*0078*/ 	.byte	0x04, 0x17
        /*007a*/ 	.short	(.L_170 - .L_169)
.L_169:
        /*007c*/ 	.word	0x00000000
        /*0080*/ 	.short	0x000a
        /*0082*/ 	.short	0x0050
        /*0084*/ 	.byte	0x00, 0xf5, 0x21, 0x00


	//----- nvinfo : EIATTR_KPARAM_INFO
	.align		4
.L_170:
        /*0088*/ 	.byte	0x04, 0x17
        /*008a*/ 	.short	(.L_172 - .L_171)
.L_171:
        /*008c*/ 	.word	0x00000000
        /*0090*/ 	.short	0x0009
        /*0092*/ 	.short	0x0048
        /*0094*/ 	.byte	0x00, 0xf5, 0x21, 0x00


	//----- nvinfo : EIATTR_KPARAM_INFO
	.align		4
.L_172:
        /*0098*/ 	.byte	0x04, 0x17
        /*009a*/ 	.short	(.L_174 - .L_173)
.L_173:
        /*009c*/ 	.word	0x00000000
        /*00a0*/ 	.short	0x0008
        /*00a2*/ 	.short	0x0040
        /*00a4*/ 	.byte	0x00, 0xf5, 0x21, 0x00


	//----- nvinfo : EIATTR_KPARAM_INFO
	.align		4
.L_174:
        /*00a8*/ 	.byte	0x04, 0x17
        /*00aa*/ 	.short	(.L_176 - .L_175)
.L_175:
        /*00ac*/ 	.word	0x00000000
        /*00b0*/ 	.short	0x0007
        /*00b2*/ 	.short	0x0038
        /*00b4*/ 	.byte	0x00, 0xf5, 0x21, 0x00


	//----- nvinfo : EIATTR_KPARAM_INFO
	.align		4
.L_176:
        /*00b8*/ 	.byte	0x04, 0x17
        /*00ba*/ 	.short	(.L_178 - .L_177)
.L_177:
        /*00bc*/ 	.word	0x00000000
        /*00c0*/ 	.short	0x0006
        /*00c2*/ 	.short	0x0030
        /*00c4*/ 	.byte	0x00, 0xf5, 0x21, 0x00


	//----- nvinfo : EIATTR_KPARAM_INFO
	.align		4
.L_178:
        /*00c8*/ 	.byte	0x04, 0x17
        /*00ca*/ 	.short	(.L_180 - .L_179)
.L_179:
        /*00cc*/ 	.word	0x00000000
        /*00d0*/ 	.short	0x0005
        /*00d2*/ 	.short	0x0028
        /*00d4*/ 	.byte	0x00, 0xf5, 0x21, 0x00


	//----- nvinfo : EIATTR_KPARAM_INFO
	.align		4
.L_180:
        /*00d8*/ 	.byte	0x04, 0x17
        /*00da*/ 	.short	(.L_182 - .L_181)
.L_181:
        /*00dc*/ 	.word	0x00000000
        /*00e0*/ 	.short	0x0004
        /*00e2*/ 	.short	0x0020
        /*00e4*/ 	.byte	0x00, 0xf5, 0x21, 0x00


	//----- nvinfo : EIATTR_KPARAM_INFO
	.align		4
.L_182:
        /*00e8*/ 	.byte	0x04, 0x17
        /*00ea*/ 	.short	(.L_184 - .L_183)
.L_183:
        /*00ec*/ 	.word	0x00000000
        /*00f0*/ 	.short	0x0003
        /*00f2*/ 	.short	0x0018
        /*00f4*/ 	.byte	0x00, 0xf5, 0x21, 0x00


	//----- nvinfo : EIATTR_KPARAM_INFO
	.align		4
.L_184:
        /*00f8*/ 	.byte	0x04, 0x17
        /*00fa*/ 	.short	(.L_186 - .L_185)
.L_185:
        /*00fc*/ 	.word	0x00000000
        /*0100*/ 	.short	0x0002
        /*0102*/ 	.short	0x0010
        /*0104*/ 	.byte	0x00, 0xf5, 0x21, 0x00


	//----- nvinfo : EIATTR_KPARAM_INFO
	.align		4
.L_186:
        /*0108*/ 	.byte	0x04, 0x17
        /*010a*/ 	.short	(.L_188 - .L_187)
.L_187:
        /*010c*/ 	.word	0x00000000
        /*0110*/ 	.short	0x0001
        /*0112*/ 	.short	0x0008
        /*0114*/ 	.byte	0x00, 0xf5, 0x21, 0x00


	//----- nvinfo : EIATTR_KPARAM_INFO
	.align		4
.L_188:
        /*0118*/ 	.byte	0x04, 0x17
        /*011a*/ 	.short	(.L_190 - .L_189)
.L_189:
        /*011c*/ 	.word	0x00000000
        /*0120*/ 	.short	0x0000
        /*0122*/ 	.short	0x0000
        /*0124*/ 	.byte	0x00, 0xf5, 0x21, 0x00


	//----- nvinfo : EIATTR_SPARSE_MMA_MASK
	.align		4
.L_190:
        /*0128*/ 	.byte	0x03, 0x50
        /*012a*/ 	.short	0x0000


	//----- nvinfo : EIATTR_MAXREG_COUNT
	.align		4
        /*012c*/ 	.byte	0x03, 0x1b
        /*012e*/ 	.short	0x00ff


	//----- nvinfo : EIATTR_MERCURY_ISA_VERSION
	.align		4
        /*0130*/ 	.byte	0x03, 0x5f
        /*0132*/ 	.short	0x0101


	//----- nvinfo : EIATTR_VRC_CTA_INIT_COUNT
	.align		4
        /*0134*/ 	.byte	0x02, 0x4a
	.zero		1
	.zero		1


	//----- nvinfo : EIATTR_EXIT_INSTR_OFFSETS
	.align		4
        /*0138*/ 	.byte	0x04, 0x1c
        /*013a*/ 	.short	(.L_192 - .L_191)


	//   ....[0]....
.L_191:
        /*013c*/ 	.word	0x000000b0


	//   ....[1]....
        /*0140*/ 	.word	0x000020e0


	//   ....[2]....
        /*0144*/ 	.word	0x00002130


	//----- nvinfo : EIATTR_CRS_STACK_SIZE
	.align		4
.L_192:
        /*0148*/ 	.byte	0x04, 0x1e
        /*014a*/ 	.short	(.L_194 - .L_193)
.L_193:
        /*014c*/ 	.word	0x00000000


	//----- nvinfo : EIATTR_CBANK_PARAM_SIZE
	.align		4
.L_194:
        /*0150*/ 	.byte	0x03, 0x19
        /*0152*/ 	.short	0x0090


	//----- nvinfo : EIATTR_PARAM_CBANK
	.align		4
        /*0154*/ 	.byte	0x04, 0x0a
        /*0156*/ 	.short	(.L_196 - .L_195)
	.align		4
.L_195:
        /*0158*/ 	.word	index@(.nv.constant0._Z14E_field_updatePiPfS0_S0_S0_S0_S0_S0_S0_S0_S0_S0_S0_S0_S0_S0_S0_S0_)
        /*015c*/ 	.short	0x0380
        /*015e*/ 	.short	0x0090


	//----- nvinfo : EIATTR_SW_WAR
	.align		4
.L_196:
        /*0160*/ 	.byte	0x04, 0x36
        /*0162*/ 	.short	(.L_198 - .L_197)
.L_197:
        /*0164*/ 	.word	0x00000008
.L_198:


//--------------------- .nv.info._Z12H_inc_updatePfS_S_S_S_S_S_S_S_S_ --------------------------
	.section	.nv.info._Z12H_inc_updatePfS_S_S_S_S_S_S_S_S_,"",@"SHT_CUDA_INFO"
	.sectionflags	@""
	.align	4


	//----- nvinfo : EIATTR_CUDA_API_VERSION
	.align		4
        /*0000*/ 	.byte	0x04, 0x37
        /*0002*/ 	.short	(.L_200 - .L_199)
.L_199:
        /*0004*/ 	.word	0x00000082


	//----- nvinfo : EIATTR_KPARAM_INFO
	.align		4
.L_200:
        /*0008*/ 	.byte	0x04, 0x17
        /*000a*/ 	.short	(.L_202 - .L_201)
.L_201:
        /*000c*/ 	.word	0x00000000
        /*0010*/ 	.short	0x0009
        /*0012*/ 	.short	0x0048
        /*0014*/ 	.byte	0x00, 0xf5, 0x21, 0x00


	//----- nvinfo : EIATTR_KPARAM_INFO
	.align		4
.L_202:
        /*0018*/ 	.byte	0x04, 0x17
        /*001a*/ 	.short	(.L_204 - .L_203)
.L_203:
        /*001c*/ 	.word	0x00000000
        /*0020*/ 	.short	0x0008
        /*0022*/ 	.short	0x0040
        /*0024*/ 	.byte	0x00, 0xf5, 0x21, 0x00


	//----- nvinfo : EIATTR_KPARAM_INFO
	.align		4
.L_204:
        /*0028*/ 	.byte	0x04, 0x17
        /*002a*/ 	.short	(.L_206 - .L_205)
.L_205:
        /*002c*/ 	.word	0x00000000
        /*0030*/ 	.short	0x0007
        /*0032*/ 	.short	0x0038
        /*0034*/ 	.byte	0x00, 0xf5, 0x21, 0x00


	//----- nvinfo : EIATTR_KPARAM_INFO
	.align		4
.L_206:
        /*0038*/ 	.byte	0x04, 0x17
        /*003a*/ 	.short	(.L_208 - .L_207)
.L_207:
        /*003c*/ 	.word	0x00000000
        /*0040*/ 	.short	0x0006
        /*0042*/ 	.short	0x0030
        /*0044*/ 	.byte	0x00, 0xf5, 0x21, 0x00


	//----- nvinfo : EIATTR_KPARAM_INFO
	.align		4
.L_208:
        /*0048*/ 	.byte	0x04, 0x17
        /*004a*/ 	.short	(.L_210 - .L_209)
.L_209:
        /*004c*/ 	.word	0x00000000
        /*0050*/ 	.short	0x0005
        /*0052*/ 	.short	0x0028
        /*0054*/ 	.byte	0x00, 0xf5, 0x21, 0x00


	//----- nvinfo : EIATTR_KPARAM_INFO
	.align		4
.L_210:
        /*0058*/ 	.byte	0x04, 0x17
        /*005a*/ 	.short	(.L_212 - .L_211)
.L_211:
        /*005c*/ 	.word	0x00000000
        /*0060*/ 	.short	0x0004
        /*0062*/ 	.short	0x0020
        /*0064*/ 	.byte	0x00, 0xf5, 0x21, 0x00


	//----- nvinfo : EIATTR_KPARAM_INFO
	.align		4
.L_212:
        /*0068*/ 	.byte	0x04, 0x17
        /*006a*/ 	.short	(.L_214 - .L_213)
.L_213:
        /*006c*/ 	.word	0x00000000
        /*0070*/ 	.short	0x0003
        /*0072*/ 	.short	0x0018
        /*0074*/ 	.byte	0x00, 0xf5, 0x21, 0x00


	//----- nvinfo : EIATTR_KPARAM_INFO
	.align		4
.L_214:
        /*0078*/ 	.byte	0x04, 0x17
        /*007a*/ 	.short	(.L_216 - .L_215)
.L_215:
        /*007c*/ 	.word	0x00000000
        /*0080*/ 	.short	0x0002
        /*0082*/ 	.short	0x0010
        /*0084*/ 	.byte	0x00, 0xf5, 0x21, 0x00


	//----- nvinfo : EIATTR_KPARAM_INFO
	.align		4
.L_216:
        /*0088*/ 	.byte	0x04, 0x17
        /*008a*/ 	.short	(.L_218 - .L_217)
.L_217:
        /*008c*/ 	.word	0x00000000
        /*0090*/ 	.short	0x0001
        /*0092*/ 	.short	0x0008
        /*0094*/ 	.byte	0x00, 0xf5, 0x21, 0x00


	//----- nvinfo : EIATTR_KPARAM_INFO
	.align		4
.L_218:
        /*0098*/ 	.byte	0x04, 0x17
        /*009a*/ 	.short	(.L_220 - .L_219)
.L_219:
        /*009c*/ 	.word	0x00000000
        /*00a0*/ 	.short	0x0000
        /*00a2*/ 	.short	0x0000
        /*00a4*/ 	.byte	0x00, 0xf5, 0x21, 0x00


	//----- nvinfo : EIATTR_SPARSE_MMA_MASK
	.align		4
.L_220:
        /*00a8*/ 	.byte	0x03, 0x50
        /*00aa*/ 	.short	0x0000


	//----- nvinfo : EIATTR_MAXREG_COUNT
	.align		4
        /*00ac*/ 	.byte	0x03, 0x1b
        /*00ae*/ 	.short	0x00ff


	//----- nvinfo : EIATTR_MERCURY_ISA_VERSION
	.align		4
        /*00b0*/ 	.byte	0x03, 0x5f
        /*00b2*/ 	.short	0x0101


	//----- nvinfo : EIATTR_VRC_CTA_INIT_COUNT
	.align		4
        /*00b4*/ 	.byte	0x02, 0x4a
	.zero		1
	.zero		1


	//----- nvinfo : EIATTR_EXIT_INSTR_OFFSETS
	.align		4
        /*00b8*/ 	.byte	0x04, 0x1c
        /*00ba*/ 	.short	(.L_222 - .L_221)


	//   ....[0]....
.L_221:
        /*00bc*/ 	.word	0x000000b0


	//   ....[1]....
        /*00c0*/ 	.word	0x00000d40


	//   ....[2]....
        /*00c4*/ 	.word	0x00000d60


	//----- nvinfo : EIATTR_CRS_STACK_SIZE
	.align		4
.L_222:
        /*00c8*/ 	.byte	0x04, 0x1e
        /*00ca*/ 	.short	(.L_224 - .L_223)
.L_223:
        /*00cc*/ 	.word	0x00000000


	//----- nvinfo : EIATTR_CBANK_PARAM_SIZE
	.align		4
.L_224:
        /*00d0*/ 	.byte	0x03, 0x19
        /*00d2*/ 	.short	0x0050


	//----- nvinfo : EIATTR_PARAM_CBANK
	.align		4
        /*00d4*/ 	.byte	0x04, 0x0a
        /*00d6*/ 	.short	(.L_226 - .L_225)
	.align		4
.L_225:
        /*00d8*/ 	.word	index@(.nv.constant0._Z12H_inc_updatePfS_S_S_S_S_S_S_S_S_)
        /*00dc*/ 	.short	0x0380
        /*00de*/ 	.short	0x0050


	//----- nvinfo : EIATTR_SW_WAR
	.align		4
.L_226:
        /*00e0*/ 	.byte	0x04, 0x36
        /*00e2*/ 	.short	(.L_228 - .L_227)
.L_227:
        /*00e4*/ 	.word	0x00000008
.L_228:


//--------------------- .nv.info._Z14H_field_updatePfS_S_S_S_S_S_S_S_S_ --------------------------
	.section	.nv.info._Z14H_field_updatePfS_S_S_S_S_S_S_S_S_,"",@"SHT_CUDA_INFO"
	.sectionflags	@""
	.align	4


	//----- nvinfo : EIATTR_CUDA_API_VERSION
	.align		4
        /*0000*/ 	.byte	0x04, 0x37
        /*0002*/ 	.short	(.L_230 - .L_229)
.L_229:
        /*0004*/ 	.word	0x00000082


	//----- nvinfo : EIATTR_KPARAM_INFO
	.align		4
.L_230:
        /*0008*/ 	.byte	0x04, 0x17
        /*000a*/ 	.short	(.L_232 - .L_231)
.L_231:
        /*000c*/ 	.word	0x00000000
        /*0010*/ 	.short	0x0009
        /*0012*/ 	.short	0x0048
        /*0014*/ 	.byte	0x00, 0xf5, 0x21, 0x00


	//----- nvinfo : EIATTR_KPARAM_INFO
	.align		4
.L_232:
        /*0018*/ 	.byte	0x04, 0x17
        /*001a*/ 	.short	(.L_234 - .L_233)
.L_233:
        /*001c*/ 	.word	0x00000000
        /*0020*/ 	.short	0x0008
        /*0022*/ 	.short	0x0040
        /*0024*/ 	.byte	0x00, 0xf5, 0x21, 0x00


	//----- nvinfo : EIATTR_KPARAM_INFO
	.align		4
.L_234:
        /*0028*/ 	.byte	0x04, 0x17
        /*002a*/ 	.short	(.L_236 - .L_235)
.L_235:
        /*002c*/ 	.word	0x00000000
        /*0030*/ 	.short	0x0007
        /*0032*/ 	.short	0x0038
        /*0034*/ 	.byte	0x00, 0xf5, 0x21, 0x00


	//----- nvinfo : EIATTR_KPARAM_INFO
	.align		4
.L_236:
        /*0038*/ 	.byte	0x04, 0x17
        /*003a*/ 	.short	(.L_238 - .L_237)
.L_237:
        /*003c*/ 	.word	0x00000000
        /*0040*/ 	.short	0x0006
        /*0042*/ 	.short	0x0030
        /*0044*/ 	.byte	0x00, 0xf5, 0x21, 0x00


	//----- nvinfo : EIATTR_KPARAM_INFO
	.align		4
.L_238:
        /*0048*/ 	.byte	0x04, 0x17
        /*004a*/ 	.short	(.L_240 - .L_239)
.L_239:
        /*004c*/ 	.word	0x00000000
        /*0050*/ 	.short	0x0005
        /*0052*/ 	.short	0x0028
        /*0054*/ 	.byte	0x00, 0xf5, 0x21, 0x00


	//----- nvinfo : EIATTR_KPARAM_INFO
	.align		4
.L_240:
        /*0058*/ 	.byte	0x04, 0x17
        /*005a*/ 	.short	(.L_242 - .L_241)
.L_241:
        /*005c*/ 	.word	0x00000000
        /*0060*/ 	.short	0x0004
        /*0062*/ 	.short	0x0020
        /*0064*/ 	.byte	0x00, 0xf5, 0x21, 0x00


	//----- nvinfo : EIATTR_KPARAM_INFO
	.align		4
.L_242:
        /*0068*/ 	.byte	0x04, 0x17
        /*006a*/ 	.short	(.L_244 - .L_243)
.L_243:
        /*006c*/ 	.word	0x00000000
        /*0070*/ 	.short	0x0003
        /*0072*/ 	.short	0x0018
        /*0074*/ 	.byte	0x00, 0xf5, 0x21, 0x00


	//----- nvinfo : EIATTR_KPARAM_INFO
	.align		4
.L_244:
        /*0078*/ 	.byte	0x04, 0x17
        /*007a*/ 	.short	(.L_246 - .L_245)
.L_245:
        /*007c*/ 	.word	0x00000000
        /*0080*/ 	.short	0x0002
        /*0082*/ 	.short	0x0010
        /*0084*/ 	.byte	0x00, 0xf5, 0x21, 0x00


	//----- nvinfo : EIATTR_KPARAM_INFO
	.align		4
.L_246:
        /*0088*/ 	.byte	0x04, 0x17
        /*008a*/ 	.short	(.L_248 - .L_247)
.L_247:
        /*008c*/ 	.word	0x00000000
        /*0090*/ 	.short	0x0001
        /*0092*/ 	.short	0x0008
        /*0094*/ 	.byte	0x00, 0xf5, 0x21, 0x00


	//----- nvinfo : EIATTR_KPARAM_INFO
	.align		4
.L_248:
        /*0098*/ 	.byte	0x04, 0x17
        /*009a*/ 	.short	(.L_250 - .L_249)
.L_249:
        /*009c*/ 	.word	0x00000000
        /*00a0*/ 	.short	0x0000
        /*00a2*/ 	.short	0x0000
        /*00a4*/ 	.byte	0x00, 0xf5, 0x21, 0x00


	//----- nvinfo : EIATTR_SPARSE_MMA_MASK
	.align		4
.L_250:
        /*00a8*/ 	.byte	0x03, 0x50
        /*00aa*/ 	.short	0x0000


	//----- nvinfo : EIATTR_MAXREG_COUNT
	.align		4
        /*00ac*/ 	.byte	0x03, 0x1b
        /*00ae*/ 	.short	0x00ff


	//----- nvinfo : EIATTR_MERCURY_ISA_VERSION
	.align		4
        /*00b0*/ 	.byte	0x03, 0x5f
        /*00b2*/ 	.short	0x0101


	//----- nvinfo : EIATTR_VRC_CTA_INIT_COUNT
	.align		4
        /*00b4*/ 	.byte	0x02, 0x4a
	.zero		1
	.zero		1


	//----- nvinfo : EIATTR_EXIT_INSTR_OFFSETS
	.align		4
        /*00b8*/ 	.byte	0x04, 0x1c
        /*00ba*/ 	.short	(.L_252 - .L_251)


	//   ....[0]....
.L_251:
        /*00bc*/ 	.word	0x000000b0


	//   ....[1]....
        /*00c0*/ 	.word	0x00000d40


	//   ....[2]....
        /*00c4*/ 	.word	0x00000d60


	//----- nvinfo : EIATTR_CRS_STACK_SIZE
	.align		4
.L_252:
        /*00c8*/ 	.byte	0x04, 0x1e
        /*00ca*/ 	.short	(.L_254 - .L_253)
.L_253:
        /*00cc*/ 	.word	0x00000000


	//----- nvinfo : EIATTR_CBANK_PARAM_SIZE
	.align		4
.L_254:
        /*00d0*/ 	.byte	0x03, 0x19
        /*00d2*/ 	.short	0x0050


	//----- nvinfo : EIATTR_PARAM_CBANK
	.align		4
        /*00d4*/ 	.byte	0x04, 0x0a
        /*00d6*/ 	.short	(.L_256 - .L_255)
	.align		4
.L_255:
        /*00d8*/ 	.word	index@(.nv.constant0._Z14H_field_updatePfS_S_S_S_S_S_S_S_S_)
        /*00dc*/ 	.short	0x0380
        /*00de*/ 	.short	0x0050


	//----- nvinfo : EIATTR_SW_WAR
	.align		4
.L_256:
        /*00e0*/ 	.byte	0x04, 0x36
        /*00e2*/ 	.short	(.L_258 - .L_257)
.L_257:
        /*00e4*/ 	.word	0x00000008
.L_258:


//--------------------- .nv.info._Z15calculate_JandMPfPiS_S_S_P9cuComplexS2_S2_S2_S2_S2_S2_S2_ --------------------------
	.section	.nv.info._Z15calculate_JandMPfPiS_S_S_P9cuComplexS2_S2_S2_S2_S2_S2_S2_,"",@"SHT_CUDA_INFO"
	.sectionflags	@""
	.align	4


	//----- nvinfo : EIATTR_CUDA_API_VERSION
	.align		4
        /*0000*/ 	.byte	0x04, 0x37
        /*0002*/ 	.short	(.L_260 - .L_259)
.L_259:
        /*0004*/ 	.word	0x00000082


	//----- nvinfo : EIATTR_KPARAM_INFO
	.align		4
.L_260:
        /*0008*/ 	.byte	0x04, 0x17
        /*000a*/ 	.short	(.L_262 - .L_261)
.L_261:
        /*000c*/ 	.word	0x00000000
        /*0010*/ 	.short	0x000c
        /*0012*/ 	.short	0x0060
        /*0014*/ 	.byte	0x00, 0xf5, 0x21, 0x00


	//----- nvinfo : EIATTR_KPARAM_INFO
	.align		4
.L_262:
        /*0018*/ 	.byte	0x04, 0x17
        /*001a*/ 	.short	(.L_264 - .L_263)
.L_263:
        /*001c*/ 	.word	0x00000000
        /*0020*/ 	.short	0x000b
        /*0022*/ 	.short	0x0058
        /*0024*/ 	.byte	0x00, 0xf5, 0x21, 0x00


	//----- nvinfo : EIATTR_KPARAM_INFO
	.align		4
.L_264:
        /*0028*/ 	.byte	0x04, 0x17
        /*002a*/ 	.short	(.L_266 - .L_265)
.L_265:
        /*002c*/ 	.word	0x00000000
        /*0030*/ 	.short	0x000a
        /*0032*/ 	.short	0x0050
        /*0034*/ 	.byte	0x00, 0xf5, 0x21, 0x00


	//----- nvinfo : EIATTR_KPARAM_INFO
	.align		4
.L_266:
        /*0038*/ 	.byte	0x04, 0x17
        /*003a*/ 	.short	(.L_268 - .L_267)
.L_267:
        /*003c*/ 	.word	0x00000000
        /*0040*/ 	.short	0x0009
        /*0042*/ 	.short	0x0048
        /*0044*/ 	.byte	0x00, 0xf5, 0x21, 0x00


	//----- nvinfo : EIATTR_KPARAM_INFO
	.align		4
.L_268:
        /*0048*/ 	.byte	0x04, 0x17
        /*004a*/ 	.short	(.L_270 - .L_269)
.L_269:
        /*004c*/ 	.word	0x00000000
        /*0050*/ 	.short	0x0008
        /*0052*/ 	.short	0x0040
        /*0054*/ 	.byte	0x00, 0xf5, 0x21, 0x00


	//----- nvinfo : EIATTR_KPARAM_INFO
	.align		4
.L_270:
        /*0058*/ 	.byte	0x04, 0x17
        /*005a*/ 	.short	(.L_272 - .L_271)
.L_271:
        /*005c*/ 	.word	0x00000000
        /*0060*/ 	.short	0x0007
        /*0062*/ 	.short	0x0038
        /*0064*/ 	.byte	0x00, 0xf5, 0x21, 0x00


	//----- nvinfo : EIATTR_KPARAM_INFO
	.align		4
.L_272:
        /*0068*/ 	.byte	0x04, 0x17
        /*006a*/ 	.short	(.L_274 - .L_273)
.L_273:
        /*006c*/ 	.word	0x00000000
        /*0070*/ 	.short	0x0006
        /*0072*/ 	.short	0x0030
        /*0074*/ 	.byte	0x00, 0xf5, 0x21, 0x00


	//----- nvinfo : EIATTR_KPARAM_INFO
	.align		4
.L_274:
        /*0078*/ 	.byte	0x04, 0x17
        /*007a*/ 	.short	(.L_276 - .L_275)
.L_275:
        /*007c*/ 	.word	0x00000000
        /*0080*/ 	.short	0x0005
        /*0082*/ 	.short	0x0028
        /*0084*/ 	.byte	0x00, 0xf5, 0x21, 0x00


	//----- nvinfo : EIATTR_KPARAM_INFO
	.align		4
.L_276:
        /*0088*/ 	.byte	0x04, 0x17
        /*008a*/ 	.short	(.L_278 - .L_277)
.L_277:
        /*008c*/ 	.word	0x00000000
        /*0090*/ 	.short	0x0004
        /*0092*/ 	.short	0x0020
        /*0094*/ 	.byte	0x00, 0xf5, 0x21, 0x00


	//----- nvinfo : EIATTR_KPARAM_INFO
	.align		4
.L_278:
        /*0098*/ 	.byte	0x04, 0x17
        /*009a*/ 	.short	(.L_280 - .L_279)
.L_279:
        /*009c*/ 	.word	0x00000000
        /*00a0*/ 	.short	0x0003
        /*00a2*/ 	.short	0x0018
        /*00a4*/ 	.byte	0x00, 0xf5, 0x21, 0x00


	//----- nvinfo : EIATTR_KPARAM_INFO
	.align		4
.L_280:
        /*00a8*/ 	.byte	0x04, 0x17
        /*00aa*/ 	.short	(.L_282 - .L_281)
.L_281:
        /*00ac*/ 	.word	0x00000000
        /*00b0*/ 	.short	0x0002
        /*00b2*/ 	.short	0x0010
        /*00b4*/ 	.byte	0x00, 0xf5, 0x21, 0x00


	//----- nvinfo : EIATTR_KPARAM_INFO
	.align		4
.L_282:
        /*00b8*/ 	.byte	0x04, 0x17
        /*00ba*/ 	.short	(.L_284 - .L_283)
.L_283:
        /*00bc*/ 	.word	0x00000000
        /*00c0*/ 	.short	0x0001
        /*00c2*/ 	.short	0x0008
        /*00c4*/ 	.byte	0x00, 0xf5, 0x21, 0x00


	//----- nvinfo : EIATTR_KPARAM_INFO
	.align		4
.L_284:
        /*00c8*/ 	.byte	0x04, 0x17
        /*00ca*/ 	.short	(.L_286 - .L_285)
.L_285:
        /*00cc*/ 	.word	0x00000000
        /*00d0*/ 	.short	0x0000
        /*00d2*/ 	.short	0x0000
        /*00d4*/ 	.byte	0x00, 0xf5, 0x21, 0x00


	//----- nvinfo : EIATTR_SPARSE_MMA_MASK
	.align		4
.L_286:
        /*00d8*/ 	.byte	0x03, 0x50
        /*00da*/ 	.short	0x0000


	//----- nvinfo : EIATTR_MAXREG_COUNT
	.align		4
        /*00dc*/ 	.byte	0x03, 0x1b
        /*00de*/ 	.short	0x00ff


	//----- nvinfo : EIATTR_MERCURY_ISA_VERSION
	.align		4
        /*00e0*/ 	.byte	0x03, 0x5f
        /*00e2*/ 	.short	0x0101


	//----- nvinfo : EIATTR_VRC_CTA_INIT_COUNT
	.align		4
        /*00e4*/ 	.byte	0x02, 0x4a
	.zero		1
	.zero		1


	//----- nvinfo : EIATTR_EXIT_INSTR_OFFSETS
	.align		4
        /*00e8*/ 	.byte	0x04, 0x1c
        /*00ea*/ 	.short	(.L_288 - .L_287)


	//   ....[0]....
.L_287:
        /*00ec*/ 	.word	0x00000060


	//   ....[1]....
        /*00f0*/ 	.word	0x00001670


	//   ....[2]....
        /*00f4*/ 	.word	0x00002ac0


	//   ....[3]....
        /*00f8*/ 	.word	0x00003e00


	//   ....[4]....
        /*00fc*/ 	.word	0x00003e20


	//   ....[5]....
        /*0100*/ 	.word	0x00005160


	//----- nvinfo : EIATTR_CRS_STACK_SIZE
	.align		4
.L_288:
        /*0104*/ 	.byte	0x04, 0x1e
        /*0106*/ 	.short	(.L_290 - .L_289)
.L_289:
        /*0108*/ 	.word	0x00000000


	//----- nvinfo : EIATTR_CBANK_PARAM_SIZE
	.align		4
.L_290:
        /*010c*/ 	.byte	0x03, 0x19
        /*010e*/ 	.short	0x0068


	//----- nvinfo : EIATTR_PARAM_CBANK
	.align		4
        /*0110*/ 	.byte	0x04, 0x0a
        /*0112*/ 	.short	(.L_292 - .L_291)
	.align		4
.L_291:
        /*0114*/ 	.word	index@(.nv.constant0._Z15calculate_JandMPfPiS_S_S_P9cuComplexS2_S2_S2_S2_S2_S2_S2_)
        /*0118*/ 	.short	0x0380
        /*011a*/ 	.short	0x0068


	//----- nvinfo : EIATTR_SW_WAR
	.align		4
.L_292:
        /*011c*/ 	.byte	0x04, 0x36
        /*011e*/ 	.short	(.L_294 - .L_293)
.L_293:
        /*0120*/ 	.word	0x00000008
.L_294:


//--------------------- .nv.callgraph             --------------------------
	.section	.nv.callgraph,"",@"SHT_CUDA_CALLGRAPH"
	.align	4
	.sectionentsize	8
	.align		4
        /*0000*/ 	.word	0x00000000
	.align		4
        /*0004*/ 	.word	0xffffffff
	.align		4
        /*0008*/ 	.word	0x00000000
	.align		4
        /*000c*/ 	.word	0xfffffffe
	.align		4
        /*0010*/ 	.word	0x00000000
	.align		4
        /*0014*/ 	.word	0xfffffffd
	.align		4
        /*0018*/ 	.word	0x00000000
	.align		4
        /*001c*/ 	.word	0xfffffffc


//--------------------- .nv.constant4             --------------------------
	.section	.nv.constant4,"a",@progbits
	.align	8
	.align		8
.nv.constant4:
        /*0000*/ 	.dword	__cudart_i2opi_f


//--------------------- .text._Z24scattered_parameter_initPfS_S_S_ --------------------------
	.section	.text._Z24scattered_parameter_initPfS_S_S_,"ax",@progbits
	.align	128
        .global         _Z24scattered_parameter_initPfS_S_S_
        .type           _Z24scattered_parameter_initPfS_S_S_,@function
        .size           _Z24scattered_parameter_initPfS_S_S_,(.L_x_222 - _Z24scattered_parameter_initPfS_S_S_)
        .other          _Z24scattered_parameter_initPfS_S_S_,@"STO_CUDA_ENTRY STV_DEFAULT"
_Z24scattered_parameter_initPfS_S_S_:
.text._Z24scattered_parameter_initPfS_S_S_:
[----:B------:R-:W-:Y:S01]  /*0000*/  LDC R1, c[0x0][0x37c] ;  /* 0x0000df00ff017b82 */ /* 0x000fe20000000800 */
[----:B------:R-:W0:Y:S01]  /*0010*/  S2R R3, SR_TID.Y ;  /* 0x0000000000037919 */ /* 0x000e220000002200 */
[----:B------:R-:W1:Y:S01]  /*0020*/  LDCU UR4, c[0x0][0x360] ;  /* 0x00006c00ff0477ac */ /* 0x000e620008000800 */
[----:B------:R-:W0:Y:S01]  /*0030*/  S2R R2, SR_CTAID.Y ;  /* 0x0000000000027919 */ /* 0x000e220000002600 */
[----:B------:R-:W0:Y:S01]  /*0040*/  LDCU UR5, c[0x0][0x364] ;  /* 0x00006c80ff0577ac */ /* 0x000e220008000800 */
[----:B------:R-:W1:Y:S01]  /*0050*/  S2R R0, SR_TID.X ;  /* 0x0000000000007919 */ /* 0x000e620000002100 */
[----:B------:R-:W1:Y:S01]  /*0060*/  S2R R5, SR_CTAID.X ;  /* 0x0000000000057919 */ /* 0x000e620000002500 */
[----:B0-----:R-:W-:-:S05]  /*0070*/  IMAD R3, R2, UR5, R3 ;  /* 0x0000000502037c24 */ /* 0x001fca000f8e0203 */
[----:B------:R-:W-:Y:S01]  /*0080*/  ISETP.GT.U32.AND P0, PT, R3, 0x190, PT ;  /* 0x000001900300780c */ /* 0x000fe20003f04070 */
[----:B-1----:R-:W-:-:S05]  /*0090*/  IMAD R0, R5, UR4, R0 ;  /* 0x0000000405007c24 */ /* 0x002fca000f8e0200 */
[----:B------:R-:W-:-:S13]  /*00a0*/  ISETP.GT.OR P0, PT, R0, 0x190, P0 ;  /* 0x000001900000780c */ /* 0x000fda0000704670 */
[----:B------:R-:W-:Y:S05]  /*00b0*/  @P0 EXIT ;  /* 0x000000000000094d */ /* 0x000fea0003800000 */
[----:B------:R-:W0:Y:S01]  /*00c0*/  LDC.64 R4, c[0x0][0x388] ;  /* 0x0000e200ff047b82 */ /* 0x000e220000000a00 */
[----:B------:R-:W1:Y:S01]  /*00d0*/  LDCU.64 UR4, c[0x0][0x358] ;  /* 0x00006b00ff0477ac */ /* 0x000e620008000a00 */
[----:B------:R-:W-:-:S06]  /*00e0*/  IMAD R0, R3, 0x191, R0 ;  /* 0x0000019103007824 */ /* 0x000fcc00078e0200 */
[----:B------:R-:W2:Y:S01]  /*00f0*/  LDC.64 R6, c[0x0][0x380] ;  /* 0x0000e000ff067b82 */ /* 0x000ea20000000a00 */
[----:B0-----:R-:W-:-:S05]  /*0100*/  IMAD.WIDE R4, R0, 0x4, R4 ;  /* 0x0000000400047825 */ /* 0x001fca00078e0204 */
[----:B-1----:R-:W3:Y:S01]  /*0110*/  LDG.E R18, desc[UR4][R4.64] ;  /* 0x0000000404127981 */ /* 0x002ee2000c1e1900 */
[----:B--2---:R-:W-:-:S05]  /*0120*/  IMAD.WIDE R6, R0, 0x4, R6 ;  /* 0x0000000400067825 */ /* 0x004fca00078e0206 */
[----:B------:R-:W2:Y:S01]  /*0130*/  LDG.E R2, desc[UR4][R6.64] ;  /* 0x0000000406027981 */ /* 0x000ea2000c1e1900 */
[----:B------:R-:W-:Y:S01]  /*0140*/  UMOV UR6, 0x3e642af8 ;  /* 0x3e642af800067882 */ /* 0x000fe20000000000 */
[----:B------:R-:W-:Y:S01]  /*0150*/  UMOV UR7, 0x3d7d5731 ;  /* 0x3d7d573100077882 */ /* 0x000fe20000000000 */
[----:B------:R-:W-:Y:S01]  /*0160*/  IMAD.MOV.U32 R12, RZ, RZ, 0x1 ;  /* 0x00000001ff0c7424 */ /* 0x000fe200078e00ff */
[----:B------:R-:W-:Y:S01]  /*0170*/  BSSY.RECONVERGENT B0, `(.L_x_0) ;  /* 0x0000020000007945 */ /* 0x000fe20003800200 */
[----:B------:R-:W-:Y:S02]  /*0180*/  IMAD.MOV.U32 R16, RZ, RZ, -0x2f1d6916 ;  /* 0xd0e296eaff107424 */ /* 0x000fe400078e00ff */
[----:B------:R-:W-:Y:S01]  /*0190*/  IMAD.MOV.U32 R17, RZ, RZ, 0x3da37875 ;  /* 0x3da37875ff117424 */ /* 0x000fe200078e00ff */
[----:B---3--:R-:W0:Y:S08]  /*01a0*/  F2F.F64.F32 R8, R18 ;  /* 0x0000001200087310 */ /* 0x008e300000201800 */
[----:B--2---:R-:W1:Y:S01]  /*01b0*/  F2F.F64.F32 R2, R2 ;  /* 0x0000000200027310 */ /* 0x004e620000201800 */
[----:B0-----:R-:W-:Y:S01]  /*01c0*/  DMUL R10, R8, UR6 ;  /* 0x00000006080a7c28 */ /* 0x001fe20008000000 */
[----:B------:R-:W-:Y:S01]  /*01d0*/  UMOV UR6, 0xd0e296ea ;  /* 0xd0e296ea00067882 */ /* 0x000fe20000000000 */
[----:B------:R-:W-:-:S06]  /*01e0*/  UMOV UR7, 0x3db37875 ;  /* 0x3db3787500077882 */ /* 0x000fcc0000000000 */
[C---:B-1----:R-:W-:Y:S01]  /*01f0*/  DFMA R8, R2.reuse, UR6, R10 ;  /* 0x0000000602087c2b */ /* 0x042fe2000800000a */
[----:B------:R-:W-:Y:S02]  /*0200*/  UMOV UR7, 0x3da37875 ;  /* 0x3da3787500077882 */ /* 0x000fe40000000000 */
[----:B------:R-:W-:-:S03]  /*0210*/  DFMA R2, R2, -UR6, R16 ;  /* 0x8000000602027c2b */ /* 0x000fc60008000010 */
[----:B------:R-:W0:Y:S05]  /*0220*/  MUFU.RCP64H R13, R9 ;  /* 0x00000009000d7308 */ /* 0x000e2a0000001800 */
[----:B------:R-:W-:-:S08]  /*0230*/  DADD R2, R2, R2 ;  /* 0x0000000002027229 */ /* 0x000fd00000000002 */
[----:B------:R-:W-:Y:S02]  /*0240*/  DADD R10, R2, -R10 ;  /* 0x00000000020a7229 */ /* 0x000fe4000000080a */
[----:B0-----:R-:W-:-:S08]  /*0250*/  DFMA R14, -R8, R12, 1 ;  /* 0x3ff00000080e742b */ /* 0x001fd0000000010c */
[----:B------:R-:W-:Y:S01]  /*0260*/  FSETP.GEU.AND P1, PT, |R11|, 6.5827683646048100446e-37, PT ;  /* 0x036000000b00780b */ /* 0x000fe20003f2e200 */
[----:B------:R-:W-:-:S08]  /*0270*/  DFMA R14, R14, R14, R14 ;  /* 0x0000000e0e0e722b */ /* 0x000fd0000000000e */
[----:B------:R-:W-:-:S08]  /*0280*/  DFMA R14, R12, R14, R12 ;  /* 0x0000000e0c0e722b */ /* 0x000fd0000000000c */
[----:B------:R-:W-:-:S08]  /*0290*/  DFMA R12, -R8, R14, 1 ;  /* 0x3ff00000080c742b */ /* 0x000fd0000000010e */
[----:B------:R-:W-:-:S08]  /*02a0*/  DFMA R12, R14, R12, R14 ;  /* 0x0000000c0e0c722b */ /* 0x000fd0000000000e */
[----:B------:R-:W-:-:S08]  /*02b0*/  DMUL R2, R10, R12 ;  /* 0x0000000c0a027228 */ /* 0x000fd00000000000 */
[----:B------:R-:W-:-:S08]  /*02c0*/  DFMA R14, -R8, R2, R10 ;  /* 0x00000002080e722b */ /* 0x000fd0000000010a */
[----:B------:R-:W-:-:S10]  /*02d0*/  DFMA R2, R12, R14, R2 ;  /* 0x0000000e0c02722b */ /* 0x000fd40000000002 */
[----:B------:R-:W-:-:S05]  /*02e0*/  FFMA R12, RZ, R9, R3 ;  /* 0x00000009ff0c7223 */ /* 0x000fca0000000003 */
[----:B------:R-:W-:-:S13]  /*02f0*/  FSETP.GT.AND P0, PT, |R12|, 1.469367938527859385e-39, PT ;  /* 0x001000000c00780b */ /* 0x000fda0003f04200 */
[----:B------:R-:W-:Y:S05]  /*0300*/  @P0 BRA P1, `(.L_x_1) ;  /* 0x0000000000180947 */ /* 0x000fea0000800000 */
[----:B------:R-:W-:Y:S01]  /*0310*/  IMAD.MOV.U32 R12, RZ, RZ, R10 ;  /* 0x000000ffff0c7224 */ /* 0x000fe200078e000a */
[----:B------:R-:W-:Y:S01]  /*0320*/  MOV R14, 0x370 ;  /* 0x00000370000e7802 */ /* 0x000fe20000000f00 */
[----:B------:R-:W-:Y:S02]  /*0330*/  IMAD.MOV.U32 R13, RZ, RZ, R11 ;  /* 0x000000ffff0d7224 */ /* 0x000fe400078e000b */
[----:B------:R-:W-:Y:S02]  /*0340*/  IMAD.MOV.U32 R10, RZ, RZ, R8 ;  /* 0x000000ffff0a7224 */ /* 0x000fe400078e0008 */
[----:B------:R-:W-:-:S07]  /*0350*/  IMAD.MOV.U32 R11, RZ, RZ, R9 ;  /* 0x000000ffff0b7224 */ /* 0x000fce00078e0009 */
[----:B------:R-:W-:Y:S05]  /*0360*/  CALL.REL.NOINC `($__internal_0_$__cuda_sm20_div_rn_f64_full) ;  /* 0x0000000000b87944 */ /* 0x000fea0003c00000 */
.L_x_1:
[----:B------:R-:W-:Y:S05]  /*0370*/  BSYNC.RECONVERGENT B0 ;  /* 0x0000000000007941 */ /* 0x000fea0003800200 */
.L_x_0:
[----:B------:R-:W0:Y:S01]  /*0380*/  LDC.64 R10, c[0x0][0x390] ;  /* 0x0000e400ff0a7b82 */ /* 0x000e220000000a00 */
[----:B------:R-:W1:Y:S01]  /*0390*/  F2F.F32.F64 R17, R2 ;  /* 0x0000000200117310 */ /* 0x000e620000301000 */
[----:B0-----:R-:W-:-:S05]  /*03a0*/  IMAD.WIDE R10, R0, 0x4, R10 ;  /* 0x00000004000a7825 */ /* 0x001fca00078e020a */
[----:B-1----:R0:W-:Y:S04]  /*03b0*/  STG.E desc[UR4][R10.64], R17 ;  /* 0x000000110a007986 */ /* 0x0021e8000c101904 */
[----:B------:R-:W2:Y:S04]  /*03c0*/  LDG.E R4, desc[UR4][R4.64] ;  /* 0x0000000404047981 */ /* 0x000ea8000c1e1900 */
[----:B------:R-:W3:Y:S01]  /*03d0*/  LDG.E R12, desc[UR4][R6.64] ;  /* 0x00000004060c7981 */ /* 0x000ee2000c1e1900 */
[----:B------:R-:W-:Y:S01]  /*03e0*/  UMOV UR6, 0x3e642af8 ;  /* 0x3e642af800067882 */ /* 0x000fe20000000000 */
[----:B------:R-:W-:Y:S01]  /*03f0*/  UMOV UR7, 0x3d7d5731 ;  /* 0x3d7d573100077882 */ /* 0x000fe20000000000 */
[----:B------:R-:W-:Y:S01]  /*0400*/  IMAD.MOV.U32 R2, RZ, RZ, 0x1 ;  /* 0x00000001ff027424 */ /* 0x000fe200078e00ff */
[----:B------:R-:W-:Y:S01]  /*0410*/  BSSY.RECONVERGENT B0, `(.L_x_2) ;  /* 0x000001e000007945 */ /* 0x000fe20003800200 */
[----:B--2---:R-:W1:Y:S08]  /*0420*/  F2F.F64.F32 R8, R4 ;  /* 0x0000000400087310 */ /* 0x004e700000201800 */
[----:B---3--:R-:W2:Y:S01]  /*0430*/  F2F.F64.F32 R12, R12 ;  /* 0x0000000c000c7310 */ /* 0x008ea20000201800 */
[----:B-1----:R-:W-:Y:S01]  /*0440*/  DMUL R14, R8, UR6 ;  /* 0x00000006080e7c28 */ /* 0x002fe20008000000 */
[----:B------:R-:W-:Y:S01]  /*0450*/  UMOV UR6, 0xd0e296ea ;  /* 0xd0e296ea00067882 */ /* 0x000fe20000000000 */
[----:B------:R-:W-:-:S06]  /*0460*/  UMOV UR7, 0x3db37875 ;  /* 0x3db3787500077882 */ /* 0x000fcc0000000000 */
[----:B--2---:R-:W-:Y:S01]  /*0470*/  DFMA R8, R12, UR6, R14 ;  /* 0x000000060c087c2b */ /* 0x004fe2000800000e */
[----:B------:R-:W-:-:S05]  /*0480*/  UMOV UR7, 0x3da37875 ;  /* 0x3da3787500077882 */ /* 0x000fca0000000000 */
[----:B------:R-:W0:Y:S02]  /*0490*/  MUFU.RCP64H R3, R9 ;  /* 0x0000000900037308 */ /* 0x000e240000001800 */
[----:B0-----:R-:W-:-:S08]  /*04a0*/  DFMA R10, -R8, R2, 1 ;  /* 0x3ff00000080a742b */ /* 0x001fd00000000102 */
[----:B------:R-:W-:-:S08]  /*04b0*/  DFMA R10, R10, R10, R10 ;  /* 0x0000000a0a0a722b */ /* 0x000fd0000000000a */
[----:B------:R-:W-:Y:S01]  /*04c0*/  DFMA R10, R2, R10, R2 ;  /* 0x0000000a020a722b */ /* 0x000fe20000000002 */
[----:B------:R-:W-:Y:S02]  /*04d0*/  IMAD.MOV.U32 R2, RZ, RZ, -0x2f1d6916 ;  /* 0xd0e296eaff027424 */ /* 0x000fe400078e00ff */
[----:B------:R-:W-:-:S06]  /*04e0*/  IMAD.MOV.U32 R3, RZ, RZ, 0x3da37875 ;  /* 0x3da37875ff037424 */ /* 0x000fcc00078e00ff */
[----:B------:R-:W-:Y:S02]  /*04f0*/  DFMA R12, R12, -UR6, R2 ;  /* 0x800000060c0c7c2b */ /* 0x000fe40008000002 */
[----:B------:R-:W-:-:S06]  /*0500*/  DFMA R2, -R8, R10, 1 ;  /* 0x3ff000000802742b */ /* 0x000fcc000000010a */
[----:B------:R-:W-:Y:S02]  /*0510*/  DFMA R12, R12, 2, R14 ;  /* 0x400000000c0c782b */ /* 0x000fe4000000000e */
[----:B------:R-:W-:-:S08]  /*0520*/  DFMA R2, R10, R2, R10 ;  /* 0x000000020a02722b */ /* 0x000fd0000000000a */
[----:B------:R-:W-:-:S08]  /*0530*/  DMUL R4, R12, -R2 ;  /* 0x800000020c047228 */ /* 0x000fd00000000000 */
[--C-:B------:R-:W-:Y:S02]  /*0540*/  DFMA R6, -R8, R4, -R12.reuse ;  /* 0x000000040806722b */ /* 0x100fe4000000090c */
[----:B------:R-:W-:-:S06]  /*0550*/  DADD R12, -RZ, -R12 ;  /* 0x00000000ff0c7229 */ /* 0x000fcc000000090c */
[----:B------:R-:W-:-:S04]  /*0560*/  DFMA R2, R2, R6, R4 ;  /* 0x000000060202722b */ /* 0x000fc80000000004 */
[----:B------:R-:W-:-:S06]  /*0570*/  FSETP.GEU.AND P1, PT, |R13|, 6.5827683646048100446e-37, PT ;  /* 0x036000000d00780b */ /* 0x000fcc0003f2e200 */
[----:B------:R-:W-:-:S05]  /*0580*/  FFMA R4, RZ, R9, R3 ;  /* 0x00000009ff047223 */ /* 0x000fca0000000003 */
[----:B------:R-:W-:-:S13]  /*0590*/  FSETP.GT.AND P0, PT, |R4|, 1.469367938527859385e-39, PT ;  /* 0x001000000400780b */ /* 0x000fda0003f04200 */
[----:B------:R-:W-:Y:S05]  /*05a0*/  @P0 BRA P1, `(.L_x_3) ;  /* 0x0000000000100947 */ /* 0x000fea0000800000 */
[----:B------:R-:W-:Y:S01]  /*05b0*/  IMAD.MOV.U32 R10, RZ, RZ, R8 ;  /* 0x000000ffff0a7224 */ /* 0x000fe200078e0008 */
[----:B------:R-:W-:Y:S01]  /*05c0*/  MOV R14, 0x5f0 ;  /* 0x000005f0000e7802 */ /* 0x000fe20000000f00 */
[----:B------:R-:W-:-:S07]  /*05d0*/  IMAD.MOV.U32 R11, RZ, RZ, R9 ;  /* 0x000000ffff0b7224 */ /* 0x000fce00078e0009 */
[----:B------:R-:W-:Y:S05]  /*05e0*/  CALL.REL.NOINC `($__internal_0_$__cuda_sm20_div_rn_f64_full) ;  /* 0x0000000000187944 */ /* 0x000fea0003c00000 */
.L_x_3:
[----:B------:R-:W-:Y:S05]  /*05f0*/  BSYNC.RECONVERGENT B0 ;  /* 0x0000000000007941 */ /* 0x000fea0003800200 */
.L_x_2:
[----:B------:R-:W0:Y:S01]  /*0600*/  LDC.64 R4, c[0x0][0x398] ;  /* 0x0000e600ff047b82 */ /* 0x000e220000000a00 */
[----:B------:R-:W1:Y:S01]  /*0610*/  F2F.F32.F64 R3, R2 ;  /* 0x0000000200037310 */ /* 0x000e620000301000 */
[----:B0-----:R-:W-:-:S05]  /*0620*/  IMAD.WIDE R4, R0, 0x4, R4 ;  /* 0x0000000400047825 */ /* 0x001fca00078e0204 */
[----:B-1----:R-:W-:Y:S01]  /*0630*/  STG.E desc[UR4][R4.64], R3 ;  /* 0x0000000304007986 */ /* 0x002fe2000c101904 */
[----:B------:R-:W-:Y:S05]  /*0640*/  EXIT ;  /* 0x000000000000794d */ /* 0x000fea0003800000 */
        .weak           $__internal_0_$__cuda_sm20_div_rn_f64_full
        .type           $__internal_0_$__cuda_sm20_div_rn_f64_full,@function
        .size           $__internal_0_$__cuda_sm20_div_rn_f64_full,(.L_x_222 - $__internal_0_$__cuda_sm20_div_rn_f64_full)
$__internal_0_$__cuda_sm20_div_rn_f64_full:
[C---:B------:R-:W-:Y:S01]  /*0650*/  FSETP.GEU.AND P0, PT, |R11|.reuse, 1.469367938527859385e-39, PT ;  /* 0x001000000b00780b */ /* 0x040fe20003f0e200 */
[----:B------:R-:W-:Y:S01]  /*0660*/  IMAD.MOV.U32 R18, RZ, RZ, 0x1 ;  /* 0x00000001ff127424 */ /* 0x000fe200078e00ff */
[----:B------:R-:W-:Y:S01]  /*0670*/  LOP3.LUT R8, R11, 0x800fffff, RZ, 0xc0, !PT ;  /* 0x800fffff0b087812 */ /* 0x000fe200078ec0ff */
[----:B------:R-:W-:Y:S01]  /*0680*/  BSSY.RECONVERGENT B1, `(.L_x_4) ;  /* 0x0000055000017945 */ /* 0x000fe20003800200 */
[C---:B------:R-:W-:Y:S02]  /*0690*/  FSETP.GEU.AND P2, PT, |R13|.reuse, 1.469367938527859385e-39, PT ;  /* 0x001000000d00780b */ /* 0x040fe40003f4e200 */
[----:B------:R-:W-:Y:S01]  /*06a0*/  LOP3.LUT R9, R8, 0x3ff00000, RZ, 0xfc, !PT ;  /* 0x3ff0000008097812 */ /* 0x000fe200078efcff */
[----:B------:R-:W-:Y:S01]  /*06b0*/  IMAD.MOV.U32 R8, RZ, RZ, R10 ;  /* 0x000000ffff087224 */ /* 0x000fe200078e000a */
[----:B------:R-:W-:Y:S02]  /*06c0*/  LOP3.LUT R16, R13, 0x7ff00000, RZ, 0xc0, !PT ;  /* 0x7ff000000d107812 */ /* 0x000fe400078ec0ff */
[----:B------:R-:W-:-:S03]  /*06d0*/  LOP3.LUT R17, R11, 0x7ff00000, RZ, 0xc0, !PT ;  /* 0x7ff000000b117812 */ /* 0x000fc600078ec0ff */
[----:B------:R-:W-:Y:S01]  /*06e0*/  @!P0 DMUL R8, R10, 8.98846567431157953865e+307 ;  /* 0x7fe000000a088828 */ /* 0x000fe20000000000 */
[C---:B------:R-:W-:Y:S01]  /*06f0*/  ISETP.GE.U32.AND P1, PT, R16.reuse, R17, PT ;  /* 0x000000111000720c */ /* 0x040fe20003f26070 */
[----:B------:R-:W-:Y:S02]  /*0700*/  IMAD.MOV.U32 R24, RZ, RZ, R16 ;  /* 0x000000ffff187224 */ /* 0x000fe400078e0010 */
[----:B------:R-:W-:Y:S01]  /*0710*/  @!P2 LOP3.LUT R15, R11, 0x7ff00000, RZ, 0xc0, !PT ;  /* 0x7ff000000b0fa812 */ /* 0x000fe200078ec0ff */
[----:B------:R-:W-:Y:S01]  /*0720*/  IMAD.MOV.U32 R25, RZ, RZ, R17 ;  /* 0x000000ffff197224 */ /* 0x000fe200078e0011 */
[----:B------:R-:W0:Y:S02]  /*0730*/  MUFU.RCP64H R19, R9 ;  /* 0x0000000900137308 */ /* 0x000e240000001800 */
[----:B------:R-:W-:Y:S01]  /*0740*/  @!P2 ISETP.GE.U32.AND P3, PT, R16, R15, PT ;  /* 0x0000000f1000a20c */ /* 0x000fe20003f66070 */
[----:B------:R-:W-:Y:S01]  /*0750*/  IMAD.MOV.U32 R15, RZ, RZ, 0x1ca00000 ;  /* 0x1ca00000ff0f7424 */ /* 0x000fe200078e00ff */
[----:B------:R-:W-:-:S04]  /*0760*/  @!P0 LOP3.LUT R25, R9, 0x7ff00000, RZ, 0xc0, !PT ;  /* 0x7ff0000009198812 */ /* 0x000fc800078ec0ff */
[----:B------:R-:W-:-:S04]  /*0770*/  @!P2 SEL R21, R15, 0x63400000, !P3 ;  /* 0x634000000f15a807 */ /* 0x000fc80005800000 */
[----:B------:R-:W-:-:S04]  /*0780*/  @!P2 LOP3.LUT R22, R21, 0x80000000, R13, 0xf8, !PT ;  /* 0x800000001516a812 */ /* 0x000fc800078ef80d */
[----:B------:R-:W-:Y:S01]  /*0790*/  @!P2 LOP3.LUT R23, R22, 0x100000, RZ, 0xfc, !PT ;  /* 0x001000001617a812 */ /* 0x000fe200078efcff */
[----:B0-----:R-:W-:Y:S01]  /*07a0*/  DFMA R2, R18, -R8, 1 ;  /* 0x3ff000001202742b */ /* 0x001fe20000000808 */
[----:B------:R-:W-:-:S07]  /*07b0*/  @!P2 IMAD.MOV.U32 R22, RZ, RZ, RZ ;  /* 0x000000ffff16a224 */ /* 0x000fce00078e00ff */
[----:B------:R-:W-:-:S08]  /*07c0*/  DFMA R2, R2, R2, R2 ;  /* 0x000000020202722b */ /* 0x000fd00000000002 */
[----:B------:R-:W-:Y:S01]  /*07d0*/  DFMA R18, R18, R2, R18 ;  /* 0x000000021212722b */ /* 0x000fe20000000012 */
[----:B------:R-:W-:Y:S01]  /*07e0*/  SEL R3, R15, 0x63400000, !P1 ;  /* 0x634000000f037807 */ /* 0x000fe20004800000 */
[----:B------:R-:W-:-:S03]  /*07f0*/  IMAD.MOV.U32 R2, RZ, RZ, R12 ;  /* 0x000000ffff027224 */ /* 0x000fc600078e000c */
[----:B------:R-:W-:-:S03]  /*0800*/  LOP3.LUT R3, R3, 0x800fffff, R13, 0xf8, !PT ;  /* 0x800fffff03037812 */ /* 0x000fc600078ef80d */
[----:B------:R-:W-:-:S03]  /*0810*/  DFMA R20, R18, -R8, 1 ;  /* 0x3ff000001214742b */ /* 0x000fc60000000808 */
[----:B------:R-:W-:-:S05]  /*0820*/  @!P2 DFMA R2, R2, 2, -R22 ;  /* 0x400000000202a82b */ /* 0x000fca0000000816 */
[----:B------:R-:W-:-:S05]  /*0830*/  DFMA R18, R18, R20, R18 ;  /* 0x000000141212722b */ /* 0x000fca0000000012 */
[----:B------:R-:W-:-:S03]  /*0840*/  @!P2 LOP3.LUT R24, R3, 0x7ff00000, RZ, 0xc0, !PT ;  /* 0x7ff000000318a812 */ /* 0x000fc600078ec0ff */
[----:B------:R-:W-:Y:S02]  /*0850*/  DMUL R20, R18, R2 ;  /* 0x0000000212147228 */ /* 0x000fe40000000000 */
[----:B------:R-:W-:-:S05]  /*0860*/  VIADD R17, R24, 0xffffffff ;  /* 0xffffffff18117836 */ /* 0x000fca0000000000 */
[----:B------:R-:W-:Y:S01]  /*0870*/  ISETP.GT.U32.AND P0, PT, R17, 0x7feffffe, PT ;  /* 0x7feffffe1100780c */ /* 0x000fe20003f04070 */
[----:B------:R-:W-:Y:S01]  /*0880*/  VIADD R17, R25, 0xffffffff ;  /* 0xffffffff19117836 */ /* 0x000fe20000000000 */
[----:B------:R-:W-:-:S04]  /*0890*/  DFMA R22, R20, -R8, R2 ;  /* 0x800000081416722b */ /* 0x000fc80000000002 */
[----:B------:R-:W-:-:S04]  /*08a0*/  ISETP.GT.U32.OR P0, PT, R17, 0x7feffffe, P0 ;  /* 0x7feffffe1100780c */ /* 0x000fc80000704470 */
[----:B------:R-:W-:-:S09]  /*08b0*/  DFMA R18, R18, R22, R20 ;  /* 0x000000161212722b */ /* 0x000fd20000000014 */
[----:B------:R-:W-:Y:S05]  /*08c0*/  @P0 BRA `(.L_x_5) ;  /* 0x00000000006c0947 */ /* 0x000fea0003800000 */
[----:B------:R-:W-:Y:S01]  /*08d0*/  LOP3.LUT R13, R11, 0x7ff00000, RZ, 0xc0, !PT ;  /* 0x7ff000000b0d7812 */ /* 0x000fe200078ec0ff */
[----:B------:R-:W-:-:S03]  /*08e0*/  IMAD.MOV.U32 R20, RZ, RZ, RZ ;  /* 0x000000ffff147224 */ /* 0x000fc600078e00ff */
[CC--:B------:R-:W-:Y:S02]  /*08f0*/  VIADDMNMX R12, R16.reuse, -R13.reuse, 0xb9600000, !PT ;  /* 0xb9600000100c7446 */ /* 0x0c0fe4000780090d */
[----:B------:R-:W-:Y:S02]  /*0900*/  ISETP.GE.U32.AND P0, PT, R16, R13, PT ;  /* 0x0000000d1000720c */ /* 0x000fe40003f06070 */
[----:B------:R-:W-:Y:S02]  /*0910*/  VIMNMX R12, PT, PT, R12, 0x46a00000, PT ;  /* 0x46a000000c0c7848 */ /* 0x000fe40003fe0100 */
[----:B------:R-:W-:-:S05]  /*0920*/  SEL R15, R15, 0x63400000, !P0 ;  /* 0x634000000f0f7807 */ /* 0x000fca0004000000 */
[----:B------:R-:W-:-:S04]  /*0930*/  IMAD.IADD R12, R12, 0x1, -R15 ;  /* 0x000000010c0c7824 */ /* 0x000fc800078e0a0f */
[----:B------:R-:W-:-:S06]  /*0940*/  VIADD R21, R12, 0x7fe00000 ;  /* 0x7fe000000c157836 */ /* 0x000fcc0000000000 */
[----:B------:R-:W-:-:S10]  /*0950*/  DMUL R16, R18, R20 ;  /* 0x0000001412107228 */ /* 0x000fd40000000000 */
[----:B------:R-:W-:-:S13]  /*0960*/  FSETP.GTU.AND P0, PT, |R17|, 1.469367938527859385e-39, PT ;  /* 0x001000001100780b */ /* 0x000fda0003f0c200 */
[----:B------:R-:W-:Y:S05]  /*0970*/  @P0 BRA `(.L_x_6) ;  /* 0x0000000000940947 */ /* 0x000fea0003800000 */
[----:B------:R-:W-:Y:S01]  /*0980*/  DFMA R2, R18, -R8, R2 ;  /* 0x800000081202722b */ /* 0x000fe20000000002 */
[----:B------:R-:W-:-:S09]  /*0990*/  IMAD.MOV.U32 R20, RZ, RZ, RZ ;  /* 0x000000ffff147224 */ /* 0x000fd200078e00ff */
[C---:B------:R-:W-:Y:S02]  /*09a0*/  FSETP.NEU.AND P0, PT, R3.reuse, RZ, PT ;  /* 0x000000ff0300720b */ /* 0x040fe40003f0d000 */
[----:B------:R-:W-:-:S04]  /*09b0*/  LOP3.LUT R11, R3, 0x80000000, R11, 0x48, !PT ;  /* 0x80000000030b7812 */ /* 0x000fc800078e480b */
[----:B------:R-:W-:-:S07]  /*09c0*/  LOP3.LUT R21, R11, R21, RZ, 0xfc, !PT ;  /* 0x000000150b157212 */ /* 0x000fce00078efcff */
[----:B------:R-:W-:Y:S05]  /*09d0*/  @!P0 BRA `(.L_x_6) ;  /* 0x00000000007c8947 */ /* 0x000fea0003800000 */
[----:B------:R-:W-:Y:S02]  /*09e0*/  IMAD.MOV R3, RZ, RZ, -R12 ;  /* 0x000000ffff037224 */ /* 0x000fe400078e0a0c */
[----:B------:R-:W-:-:S06]  /*09f0*/  IMAD.MOV.U32 R2, RZ, RZ, RZ ;  /* 0x000000ffff027224 */ /* 0x000fcc00078e00ff */
[----:B------:R-:W-:Y:S02]  /*0a00*/  DFMA R2, R16, -R2, R18 ;  /* 0x800000021002722b */ /* 0x000fe40000000012 */
[----:B------:R-:W-:-:S04]  /*0a10*/  DMUL.RP R18, R18, R20 ;  /* 0x0000001412127228 */ /* 0x000fc80000008000 */
[----:B------:R-:W-:-:S04]  /*0a20*/  IADD3 R2, PT, PT, -R12, -0x43300000, RZ ;  /* 0xbcd000000c027810 */ /* 0x000fc80007ffe1ff */
[----:B------:R-:W-:Y:S02]  /*0a30*/  FSETP.NEU.AND P0, PT, |R3|, R2, PT ;  /* 0x000000020300720b */ /* 0x000fe40003f0d200 */
[----:B------:R-:W-:Y:S02]  /*0a40*/  LOP3.LUT R11, R19, R11, RZ, 0x3c, !PT ;  /* 0x0000000b130b7212 */ /* 0x000fe400078e3cff */
[----:B------:R-:W-:Y:S02]  /*0a50*/  FSEL R16, R18, R16, !P0 ;  /* 0x0000001012107208 */ /* 0x000fe40004000000 */
[----:B------:R-:W-:Y:S01]  /*0a60*/  FSEL R17, R11, R17, !P0 ;  /* 0x000000110b117208 */ /* 0x000fe20004000000 */
[----:B------:R-:W-:Y:S06]  /*0a70*/  BRA `(.L_x_6) ;  /* 0x0000000000547947 */ /* 0x000fec0003800000 */
.L_x_5:
[----:B------:R-:W-:-:S14]  /*0a80*/  DSETP.NAN.AND P0, PT, R12, R12, PT ;  /* 0x0000000c0c00722a */ /* 0x000fdc0003f08000 */
[----:B------:R-:W-:Y:S05]  /*0a90*/  @P0 BRA `(.L_x_7) ;  /* 0x0000000000440947 */ /* 0x000fea0003800000 */
[----:B------:R-:W-:-:S14]  /*0aa0*/  DSETP.NAN.AND P0, PT, R10, R10, PT ;  /* 0x0000000a0a00722a */ /* 0x000fdc0003f08000 */
[----:B------:R-:W-:Y:S05]  /*0ab0*/  @P0 BRA `(.L_x_8) ;  /* 0x0000000000300947 */ /* 0x000fea0003800000 */
[----:B------:R-:W-:Y:S01]  /*0ac0*/  ISETP.NE.AND P0, PT, R24, R25, PT ;  /* 0x000000191800720c */ /* 0x000fe20003f05270 */
[----:B------:R-:W-:Y:S02]  /*0ad0*/  IMAD.MOV.U32 R16, RZ, RZ, 0x0 ;  /* 0x00000000ff107424 */ /* 0x000fe400078e00ff */
[----:B------:R-:W-:-:S10]  /*0ae0*/  IMAD.MOV.U32 R17, RZ, RZ, -0x80000 ;  /* 0xfff80000ff117424 */ /* 0x000fd400078e00ff */
[----:B------:R-:W-:Y:S05]  /*0af0*/  @!P0 BRA `(.L_x_6) ;  /* 0x0000000000348947 */ /* 0x000fea0003800000 */
[----:B------:R-:W-:Y:S02]  /*0b00*/  ISETP.NE.AND P0, PT, R24, 0x7ff00000, PT ;  /* 0x7ff000001800780c */ /* 0x000fe40003f05270 */
[----:B------:R-:W-:Y:S02]  /*0b10*/  LOP3.LUT R17, R13, 0x80000000, R11, 0x48, !PT ;  /* 0x800000000d117812 */ /* 0x000fe400078e480b */
[----:B------:R-:W-:-:S13]  /*0b20*/  ISETP.EQ.OR P0, PT, R25, RZ, !P0 ;  /* 0x000000ff1900720c */ /* 0x000fda0004702670 */
[----:B------:R-:W-:Y:S01]  /*0b30*/  @P0 LOP3.LUT R2, R17, 0x7ff00000, RZ, 0xfc, !PT ;  /* 0x7ff0000011020812 */ /* 0x000fe200078efcff */
[----:B------:R-:W-:Y:S02]  /*0b40*/  @!P0 IMAD.MOV.U32 R16, RZ, RZ, RZ ;  /* 0x000000ffff108224 */ /* 0x000fe400078e00ff */
[----:B------:R-:W-:Y:S02]  /*0b50*/  @P0 IMAD.MOV.U32 R16, RZ, RZ, RZ ;  /* 0x000000ffff100224 */ /* 0x000fe400078e00ff */
[----:B------:R-:W-:Y:S01]  /*0b60*/  @P0 IMAD.MOV.U32 R17, RZ, RZ, R2 ;  /* 0x000000ffff110224 */ /* 0x000fe200078e0002 */
[----:B------:R-:W-:Y:S06]  /*0b70*/  BRA `(.L_x_6) ;  /* 0x0000000000147947 */ /* 0x000fec0003800000 */
.L_x_8:
[----:B------:R-:W-:Y:S01]  /*0b80*/  LOP3.LUT R17, R11, 0x80000, RZ, 0xfc, !PT ;  /* 0x000800000b117812 */ /* 0x000fe200078efcff */
[----:B------:R-:W-:Y:S01]  /*0b90*/  IMAD.MOV.U32 R16, RZ, RZ, R10 ;  /* 0x000000ffff107224 */ /* 0x000fe200078e000a */
[----:B------:R-:W-:Y:S06]  /*0ba0*/  BRA `(.L_x_6) ;  /* 0x0000000000087947 */ /* 0x000fec0003800000 */
.L_x_7:
[----:B------:R-:W-:Y:S01]  /*0bb0*/  LOP3.LUT R17, R13, 0x80000, RZ, 0xfc, !PT ;  /* 0x000800000d117812 */ /* 0x000fe200078efcff */
[----:B------:R-:W-:-:S07]  /*0bc0*/  IMAD.MOV.U32 R16, RZ, RZ, R12 ;  /* 0x000000ffff107224 */ /* 0x000fce00078e000c */
.L_x_6:
[----:B------:R-:W-:Y:S05]  /*0bd0*/  BSYNC.RECONVERGENT B1 ;  /* 0x0000000000017941 */ /* 0x000fea0003800200 */
.L_x_4:
[----:B------:R-:W-:Y:S02]  /*0be0*/  IMAD.MOV.U32 R15, RZ, RZ, 0x0 ;  /* 0x00000000ff0f7424 */ /* 0x000fe400078e00ff */
[----:B------:R-:W-:Y:S02]  /*0bf0*/  IMAD.MOV.U32 R2, RZ, RZ, R16 ;  /* 0x000000ffff027224 */ /* 0x000fe400078e0010 */
[----:B------:R-:W-:Y:S01]  /*0c00*/  IMAD.MOV.U32 R3, RZ, RZ, R17 ;  /* 0x000000ffff037224 */ /* 0x000fe200078e0011 */
[----:B------:R-:W-:Y:S06]  /*0c10*/  RET.REL.NODEC R14 `(_Z24scattered_parameter_initPfS_S_S_) ;  /* 0xfffffff00ef87950 */ /* 0x000fec0003c3ffff */
.L_x_9:
[----:B------:R-:W-:-:S00]  /*0c20*/  BRA `(.L_x_9) ;  /* 0xfffffffc00fc7947 */ /* 0x000fc0000383ffff */
[----:B------:R-:W-:-:S00]  /*0c30*/  NOP ;  /* 0x0000000000007918 */ /* 0x000fc00000000000 */
        /* <DEDUP_REMOVED lines=12> */
.L_x_222:


//--------------------- .text._Z21calculate_JandM_totalPfPiS_S_S_P9cuComplexS2_S2_S2_S2_S2_S2_S2_S_S_S_S_ --------------------------
	.section	.text._Z21calculate_JandM_totalPfPiS_S_S_P9cuComplexS2_S2_S2_S2_S2_S2_S2_S_S_S_S_,"ax",@progbits
	.align	128
        .global         _Z21calculate_JandM_totalPfPiS_S_S_P9cuComplexS2_S2_S2_S2_S2_S2_S2_S_S_S_S_
        .type           _Z21calculate_JandM_totalPfPiS_S_S_P9cuComplexS2_S2_S2_S2_S2_S2_S2_S_S_S_S_,@function
        .size           _Z21calculate_JandM_totalPfPiS_S_S_P9cuComplexS2_S2_S2_S2_S2_S2_S2_S_S_S_S_,(.L_x_230 - _Z21calculate_JandM_totalPfPiS_S_S_P9cuComplexS2_S2_S2_S2_S2_S2_S2_S_S_S_S_)
        .other          _Z21calculate_JandM_totalPfPiS_S_S_P9cuComplexS2_S2_S2_S2_S2_S2_S2_S_S_S_S_,@"STO_CUDA_ENTRY STV_DEFAULT"
_Z21calculate_JandM_totalPfPiS_S_S_P9cuComplexS2_S2_S2_S2_S2_S2_S2_S_S_S_S_:
.text._Z21calculate_JandM_totalPfPiS_S_S_P9cuComplexS2_S2_S2_S2_S2_S2_S2_S_S_S_S_:
[----:B------:R-:W-:Y:S01]  /*0000*/  LDC R1, c[0x0][0x37c] ;  /* 0x0000df00ff017b82 */ /* 0x000fe20000000800 */
[----:B------:R-:W0:Y:S07]  /*0010*/  S2R R2, SR_TID.X ;  /* 0x0000000000027919 */ /* 0x000e2e0000002100 */
[----:B------:R-:W0:Y:S08]  /*0020*/  S2UR UR4, SR_CTAID.X ;  /* 0x00000000000479c3 */ /* 0x000e300000002500 */
[----:B------:R-:W0:Y:S02]  /*0030*/  LDC R3, c[0x0][0x360] ;  /* 0x0000d800ff037b82 */ /* 0x000e240000000800 */
[----:B0-----:R-:W-:-:S05]  /*0040*/  IMAD R2, R3, UR4, R2 ;  /* 0x0000000403027c24 */ /* 0x001fca000f8e0202 */
[----:B------:R-:W-:-:S13]  /*0050*/  ISETP.GT.AND P0, PT, R2, 0x31c, PT ;  /* 0x0000031c0200780c */ /* 0x000fda0003f04270 */
[----:B------:R-:W-:Y:S05]  /*0060*/  @P0 EXIT ;  /* 0x000000000000094d */ /* 0x000fea0003800000 */
[----:B------:R-:W0:Y:S01]  /*0070*/  LDC.64 R4, c[0x0][0x380] ;  /* 0x0000e000ff047b82 */ /* 0x000e220000000a00 */
[----:B------:R-:W0:Y:S02]  /*0080*/  LDCU.64 UR6, c[0x0][0x358] ;  /* 0x00006b00ff0677ac */ /* 0x000e240008000a00 */
[----:B0-----:R0:W5:Y:S01]  /*0090*/  LDG.E R3, desc[UR6][R4.64] ;  /* 0x0000000604037981 */ /* 0x001162000c1e1900 */
[C---:B------:R-:W-:Y:S01]  /*00a0*/  ISETP.GT.AND P0, PT, R2.reuse, 0xc5, PT ;  /* 0x000000c50200780c */ /* 0x040fe20003f04270 */
[----:B------:R-:W-:Y:S01]  /*00b0*/  BSSY.RECONVERGENT B0, `(.L_x_10) ;  /* 0x000000c000007945 */ /* 0x000fe20003800200 */
[----:B------:R-:W-:Y:S01]  /*00c0*/  ISETP.GE.AND P2, PT, R2, 0xc6, PT ;  /* 0x000000c60200780c */ /* 0x000fe20003f46270 */
[----:B------:R-:W-:-:S10]  /*00d0*/  IMAD.MOV.U32 R0, RZ, RZ, 0x64 ;  /* 0x00000064ff007424 */ /* 0x000fd400078e00ff */
[----:B------:R-:W-:Y:S01]  /*00e0*/  @!P0 VIADD R23, R2, 0x65 ;  /* 0x0000006502178836 */ /* 0x000fe20000000000 */
[----:B0-----:R-:W-:Y:S06]  /*00f0*/  @!P0 BRA `(.L_x_11) ;  /* 0x00000000001c8947 */ /* 0x001fec0003800000 */
[----:B------:R-:W-:Y:S01]  /*0100*/  ISETP.GE.U32.AND P0, PT, R2, 0x18e, PT ;  /* 0x0000018e0200780c */ /* 0x000fe20003f06070 */
[----:B------:R-:W-:-:S12]  /*0110*/  HFMA2 R23, -RZ, RZ, 0, 1.7821788787841796875e-05 ;  /* 0x0000012bff177431 */ /* 0x000fd800000001ff */
[----:B------:R-:W-:Y:S05]  /*0120*/  @!P0 BRA `(.L_x_11) ;  /* 0x0000000000108947 */ /* 0x000fea0003800000 */
[----:B------:R-:W-:-:S13]  /*0130*/  ISETP.GT.U32.AND P0, PT, R2, 0x253, PT ;  /* 0x000002530200780c */ /* 0x000fda0003f04070 */
[C---:B------:R-:W-:Y:S02]  /*0140*/  @P0 ISETP.GE.U32.AND P1, PT, R2.reuse, 0x31c, PT ;  /* 0x0000031c0200080c */ /* 0x040fe40003f26070 */
[----:B------:R-:W-:Y:S02]  /*0150*/  @!P0 IADD3 R23, PT, PT, -R2, 0x2b8, RZ ;  /* 0x000002b802178810 */ /* 0x000fe40007ffe1ff */
[----:B------:R-:W-:-:S09]  /*0160*/  @P0 SEL R23, RZ, 0x64, P1 ;  /* 0x00000064ff170807 */ /* 0x000fd20000800000 */
.L_x_11:
[----:B------:R-:W-:Y:S05]  /*0170*/  BSYNC.RECONVERGENT B0 ;  /* 0x0000000000007941 */ /* 0x000fea0003800200 */
.L_x_10:
[----:B------:R-:W-:Y:S04]  /*0180*/  BSSY.RECONVERGENT B0, `(.L_x_12) ;  /* 0x000000a000007945 */ /* 0x000fe80003800200 */
[----:B------:R-:W-:Y:S05]  /*0190*/  @!P2 BRA `(.L_x_13) ;  /* 0x000000000020a947 */ /* 0x000fea0003800000 */
[----:B------:R-:W-:-:S13]  /*01a0*/  ISETP.GT.U32.AND P0, PT, R2, 0x18d, PT ;  /* 0x0000018d0200780c */ /* 0x000fda0003f04070 */
[----:B------:R-:W-:Y:S01]  /*01b0*/  @!P0 VIADD R0, R2, 0xffffff9e ;  /* 0xffffff9e02008836 */ /* 0x000fe20000000000 */
[----:B------:R-:W-:Y:S06]  /*01c0*/  @!P0 BRA `(.L_x_13) ;  /* 0x0000000000148947 */ /* 0x000fec0003800000 */
[----:B------:R-:W-:Y:S01]  /*01d0*/  ISETP.GE.U32.AND P0, PT, R2, 0x254, PT ;  /* 0x000002540200780c */ /* 0x000fe20003f06070 */
[----:B------:R-:W-:-:S12]  /*01e0*/  IMAD.MOV.U32 R0, RZ, RZ, 0x12b ;  /* 0x0000012bff007424 */ /* 0x000fd800078e00ff */
[C---:B------:R-:W-:Y:S02]  /*01f0*/  @P0 ISETP.GE.U32.AND P1, PT, R2.reuse, 0x31c, PT ;  /* 0x0000031c0200080c */ /* 0x040fe40003f26070 */
[----:B------:R-:W-:-:S04]  /*0200*/  @P0 IADD3 R4, PT, PT, -R2, 0x37f, RZ ;  /* 0x0000037f02040810 */ /* 0x000fc80007ffe1ff */
[----:B------:R-:W-:-:S07]  /*0210*/  @P0 SEL R0, R4, RZ, !P1 ;  /* 0x000000ff04000207 */ /* 0x000fce0004800000 */
.L_x_13:
[----:B------:R-:W-:Y:S05]  /*0220*/  BSYNC.RECONVERGENT B0 ;  /* 0x0000000000007941 */ /* 0x000fea0003800200 */
.L_x_12:
[----:B------:R-:W-:Y:S01]  /*0230*/  ISETP.NE.AND P0, PT, R23, 0x64, PT ;  /* 0x000000641700780c */ /* 0x000fe20003f05270 */
[----:B------:R-:W-:Y:S03]  /*0240*/  BSSY.RECONVERGENT B0, `(.L_x_14) ;  /* 0x0000155000007945 */ /* 0x000fe60003800200 */
[----:B------:R-:W-:-:S13]  /*0250*/  ISETP.NE.OR P1, PT, R0, 0x12b, !P0 ;  /* 0x0000012b0000780c */ /* 0x000fda0004725670 */
[----:B------:R-:W-:Y:S05]  /*0260*/  @P1 BRA `(.L_x_15) ;  /* 0x0000001400401947 */ /* 0x000fea0003800000 */
[----:B------:R-:W-:-:S13]  /*0270*/  ISETP.NE.AND P0, PT, R23, 0x12b, PT ;  /* 0x0000012b1700780c */ /* 0x000fda0003f05270 */
[----:B------:R-:W-:Y:S05]  /*0280*/  @!P0 BRA `(.L_x_16) ;  /* 0x0000001400408947 */ /* 0x000fea0003800000 */
[----:B------:R-:W0:Y:S08]  /*0290*/  LDC.64 R4, c[0x0][0x388] ;  /* 0x0000e200ff047b82 */ /* 0x000e300000000a00 */
[----:B------:R-:W1:Y:S08]  /*02a0*/  LDC.64 R18, c[0x0][0x3e8] ;  /* 0x0000fa00ff127b82 */ /* 0x000e700000000a00 */
[----:B------:R-:W2:Y:S01]  /*02b0*/  LDC.64 R20, c[0x0][0x3f0] ;  /* 0x0000fc00ff147b82 */ /* 0x000ea20000000a00 */
[----:B0-----:R-:W3:Y:S07]  /*02c0*/  LDG.E R11, desc[UR6][R4.64] ;  /* 0x00000006040b7981 */ /* 0x001eee000c1e1900 */
[----:B------:R-:W0:Y:S01]  /*02d0*/  LDC.64 R16, c[0x0][0x390] ;  /* 0x0000e400ff107b82 */ /* 0x000e220000000a00 */
[----:B-1----:R-:W-:-:S07]  /*02e0*/  IMAD.WIDE R18, R23, 0x4, R18 ;  /* 0x0000000417127825 */ /* 0x002fce00078e0212 */
[----:B------:R-:W1:Y:S01]  /*02f0*/  LDC.64 R8, c[0x0][0x3a0] ;  /* 0x0000e800ff087b82 */ /* 0x000e620000000a00 */
[----:B------:R-:W4:Y:S01]  /*0300*/  LDG.E R0, desc[UR6][R18.64+0x757b0] ;  /* 0x0757b00612007981 */ /* 0x000f22000c1e1900 */
[----:B--2---:R-:W-:-:S06]  /*0310*/  IMAD.WIDE R20, R23, 0x4, R20 ;  /* 0x0000000417147825 */ /* 0x004fcc00078e0214 */
[----:B------:R-:W2:Y:S01]  /*0320*/  LDC.64 R6, c[0x0][0x3f8] ;  /* 0x0000fe00ff067b82 */ /* 0x000ea20000000a00 */
[----:B------:R3:W4:Y:S04]  /*0330*/  LDG.E R13, desc[UR6][R18.64+0x7516c] ;  /* 0x07516c06120d7981 */ /* 0x000728000c1e1900 */
[----:B------:R-:W4:Y:S01]  /*0340*/  LDG.E R10, desc[UR6][R20.64+0x757b0] ;  /* 0x0757b006140a7981 */ /* 0x000f22000c1e1900 */
[----:B0-----:R-:W-:-:S03]  /*0350*/  IMAD.WIDE R16, R23, 0x4, R16 ;  /* 0x0000000417107825 */ /* 0x001fc600078e0210 */
[----:B------:R0:W4:Y:S04]  /*0360*/  LDG.E R12, desc[UR6][R20.64+0x7516c] ;  /* 0x07516c06140c7981 */ /* 0x000128000c1e1900 */
[----:B------:R-:W4:Y:S01]  /*0370*/  LDG.E R14, desc[UR6][R16.64+0x757b0] ;  /* 0x0757b006100e7981 */ /* 0x000f22000c1e1900 */
[----:B-1----:R-:W-:-:S03]  /*0380*/  IMAD.WIDE R24, R23, 0x4, R8 ;  /* 0x0000000417187825 */ /* 0x002fc600078e0208 */
[----:B------:R1:W4:Y:S01]  /*0390*/  LDG.E R15, desc[UR6][R16.64+0x7516c] ;  /* 0x07516c06100f7981 */ /* 0x000322000c1e1900 */
[----:B--2---:R-:W-:-:S03]  /*03a0*/  IMAD.WIDE R26, R23, 0x4, R6 ;  /* 0x00000004171a7825 */ /* 0x004fc600078e0206 */
[----:B------:R-:W2:Y:S04]  /*03b0*/  LDG.E R6, desc[UR6][R24.64+0x74cc0] ;  /* 0x074cc00618067981 */ /* 0x000ea8000c1e1900 */
[----:B------:R-:W2:Y:S01]  /*03c0*/  LDG.E R7, desc[UR6][R26.64+0x74cc0] ;  /* 0x074cc0061a077981 */ /* 0x000ea2000c1e1900 */
[----:B-----5:R-:W-:Y:S01]  /*03d0*/  FMUL R9, RZ, R3 ;  /* 0x00000003ff097220 */ /* 0x020fe20000400000 */
[----:B---3--:R-:W-:Y:S01]  /*03e0*/  I2FP.F32.S32 R8, R11 ;  /* 0x0000000b00087245 */ /* 0x008fe20000201400 */
[----:B------:R-:W-:-:S04]  /*03f0*/  FMUL R11, R3, -6.2831854820251464844 ;  /* 0xc0c90fdb030b7820 */ /* 0x000fc80000400000 */
[-C--:B------:R-:W-:Y:S01]  /*0400*/  FMUL R9, R9, R8.reuse ;  /* 0x0000000809097220 */ /* 0x080fe20000400000 */
[----:B------:R-:W-:-:S04]  /*0410*/  FMUL R18, R11, R8 ;  /* 0x000000080b127220 */ /* 0x000fc80000400000 */
[----:B0-----:R-:W-:-:S04]  /*0420*/  FFMA R20, R18, 1.6678197451575060839e-12, R9 ;  /* 0x2beab98a12147823 */ /* 0x001fc80000000009 */
[----:B------:R-:W-:-:S06]  /*0430*/  FMUL R22, R20, 0.63661974668502807617 ;  /* 0x3f22f98314167820 */ /* 0x000fcc0000400000 */
[----:B------:R-:W1:Y:S01]  /*0440*/  F2I.NTZ R22, R22 ;  /* 0x0000001600167305 */ /* 0x000e620000203100 */
[----:B----4-:R-:W-:Y:S01]  /*0450*/  FADD R13, R0, R13 ;  /* 0x0000000d000d7221 */ /* 0x010fe20000000000 */
[----:B------:R-:W-:-:S03]  /*0460*/  FSETP.GE.AND P0, PT, |R20|, 105615, PT ;  /* 0x47ce47801400780b */ /* 0x000fc60003f06200 */
[----:B------:R-:W-:-:S04]  /*0470*/  FADD R13, R13, R10 ;  /* 0x0000000a0d0d7221 */ /* 0x000fc80000000000 */
[----:B------:R-:W-:Y:S01]  /*0480*/  FADD R12, R13, R12 ;  /* 0x0000000c0d0c7221 */ /* 0x000fe20000000000 */
[----:B-1----:R-:W-:-:S03]  /*0490*/  I2FP.F32.S32 R17, R22 ;  /* 0x0000001600117245 */ /* 0x002fc60000201400 */
[----:B------:R-:W-:Y:S02]  /*04a0*/  FMUL R13, R12, 0.25 ;  /* 0x3e8000000c0d7820 */ /* 0x000fe40000400000 */
[C---:B------:R-:W-:Y:S01]  /*04b0*/  FFMA R0, R17.reuse, -1.5707962512969970703, R20 ;  /* 0xbfc90fda11007823 */ /* 0x040fe20000000014 */
[----:B------:R-:W-:Y:S01]  /*04c0*/  FADD R8, R14, R15 ;  /* 0x0000000f0e087221 */ /* 0x000fe20000000000 */
[----:B------:R-:W-:Y:S02]  /*04d0*/  FMUL R12, RZ, R18 ;  /* 0x00000012ff0c7220 */ /* 0x000fe40000400000 */
[----:B------:R-:W-:Y:S01]  /*04e0*/  FFMA R0, R17, -7.5497894158615963534e-08, R0 ;  /* 0xb3a2216811007823 */ /* 0x000fe20000000000 */
[----:B------:R-:W-:Y:S01]  /*04f0*/  FFMA R8, R8, 0.5, R13 ;  /* 0x3f00000008087823 */ /* 0x000fe2000000000d */
[----:B------:R-:W-:Y:S01]  /*0500*/  FFMA R12, R9, 1.6678197451575060839e-12, -R12 ;  /* 0x2beab98a090c7823 */ /* 0x000fe2000000080c */
[----:B--2---:R-:W-:Y:S01]  /*0510*/  FADD R10, R6, R7 ;  /* 0x00000007060a7221 */ /* 0x004fe20000000000 */
[----:B------:R-:W-:Y:S01]  /*0520*/  FFMA R0, R17, -5.3903029534742383927e-15, R0 ;  /* 0xa7c234c511007823 */ /* 0x000fe20000000000 */
[----:B------:R-:W-:Y:S06]  /*0530*/  @!P0 BRA `(.L_x_17) ;  /* 0x0000000400748947 */ /* 0x000fec0003800000 */
[----:B------:R-:W-:-:S13]  /*0540*/  FSETP.NEU.AND P0, PT, |R20|, +INF , PT ;  /* 0x7f8000001400780b */ /* 0x000fda0003f0d200 */
[----:B------:R-:W-:Y:S01]  /*0550*/  @!P0 FMUL R0, RZ, R20 ;  /* 0x00000014ff008220 */ /* 0x000fe20000400000 */
[----:B------:R-:W-:Y:S01]  /*0560*/  @!P0 MOV R22, RZ ;  /* 0x000000ff00168202 */ /* 0x000fe20000000f00 */
[----:B------:R-:W-:Y:S06]  /*0570*/  @!P0 BRA `(.L_x_17) ;  /* 0x0000000400648947 */ /* 0x000fec0003800000 */
[----:B------:R-:W-:Y:S01]  /*0580*/  IMAD.SHL.U32 R0, R20, 0x100, RZ ;  /* 0x0000010014007824 */ /* 0x000fe200078e00ff */
[----:B------:R-:W-:Y:S01]  /*0590*/  CS2R R22, SRZ ;  /* 0x0000000000167805 */ /* 0x000fe2000001ff00 */
[----:B------:R-:W-:Y:S01]  /*05a0*/  IMAD.MOV.U32 R21, RZ, RZ, RZ ;  /* 0x000000ffff157224 */ /* 0x000fe200078e00ff */
[----:B------:R-:W0:Y:S02]  /*05b0*/  LDCU.64 UR8, c[0x4][URZ] ;  /* 0x01000000ff0877ac */ /* 0x000e240008000a00 */
[----:B------:R-:W-:Y:S01]  /*05c0*/  LOP3.LUT R0, R0, 0x80000000, RZ, 0xfc, !PT ;  /* 0x8000000000007812 */ /* 0x000fe200078efcff */
[----:B------:R-:W-:-:S06]  /*05d0*/  UMOV UR4, URZ ;  /* 0x000000ff00047c82 */ /* 0x000fcc0008000000 */
.L_x_18:
[----:B0-----:R-:W-:Y:S01]  /*05e0*/  IMAD.U32 R7, RZ, RZ, UR9 ;  /* 0x00000009ff077e24 */ /* 0x001fe2000f8e00ff */
[----:B------:R-:W-:-:S05]  /*05f0*/  MOV R6, UR8 ;  /* 0x0000000800067c02 */ /* 0x000fca0008000f00 */
[----:B------:R-:W2:Y:S01]  /*0600*/  LDG.E.CONSTANT R7, desc[UR6][R6.64] ;  /* 0x0000000606077981 */ /* 0x000ea2000c1e9900 */
[----:B------:R-:W-:Y:S01]  /*0610*/  UIADD3 UR4, UPT, UPT, UR4, 0x1, URZ ;  /* 0x0000000104047890 */ /* 0x000fe2000fffe0ff */
[C---:B------:R-:W-:Y:S01]  /*0620*/  ISETP.EQ.AND P0, PT, R22.reuse, RZ, PT ;  /* 0x000000ff1600720c */ /* 0x040fe20003f02270 */
[----:B------:R-:W-:Y:S01]  /*0630*/  UIADD3 UR8, UP1, UPT, UR8, 0x4, URZ ;  /* 0x0000000408087890 */ /* 0x000fe2000ff3e0ff */
[C---:B------:R-:W-:Y:S01]  /*0640*/  ISETP.EQ.AND P1, PT, R22.reuse, 0x4, PT ;  /* 0x000000041600780c */ /* 0x040fe20003f22270 */
[----:B------:R-:W-:Y:S01]  /*0650*/  UISETP.NE.AND UP0, UPT, UR4, 0x6, UPT ;  /* 0x000000060400788c */ /* 0x000fe2000bf05270 */
[C---:B------:R-:W-:Y:S01]  /*0660*/  ISETP.EQ.AND P2, PT, R22.reuse, 0x8, PT ;  /* 0x000000081600780c */ /* 0x040fe20003f42270 */
[----:B------:R-:W-:Y:S01]  /*0670*/  UIADD3.X UR9, UPT, UPT, URZ, UR9, URZ, UP1, !UPT ;  /* 0x00000009ff097290 */ /* 0x000fe20008ffe4ff */
[C---:B------:R-:W-:Y:S02]  /*0680*/  ISETP.EQ.AND P3, PT, R22.reuse, 0xc, PT ;  /* 0x0000000c1600780c */ /* 0x040fe40003f62270 */
[----:B------:R-:W-:-:S02]  /*0690*/  ISETP.EQ.AND P4, PT, R22, 0x10, PT ;  /* 0x000000101600780c */ /* 0x000fc40003f82270 */
[C---:B------:R-:W-:Y:S02]  /*06a0*/  ISETP.EQ.AND P5, PT, R22.reuse, 0x14, PT ;  /* 0x000000141600780c */ /* 0x040fe40003fa2270 */
[----:B------:R-:W-:Y:S01]  /*06b0*/  IADD3 R22, PT, PT, R22, 0x4, RZ ;  /* 0x0000000416167810 */ /* 0x000fe20007ffe0ff */
[----:B--2---:R-:W-:-:S03]  /*06c0*/  IMAD.WIDE.U32 R14, R7, R0, RZ ;  /* 0x00000000070e7225 */ /* 0x004fc600078e00ff */
[----:B------:R-:W-:-:S04]  /*06d0*/  IADD3 R14, P6, PT, R14, R21, RZ ;  /* 0x000000150e0e7210 */ /* 0x000fc80007fde0ff */
[-C--:B------:R-:W-:Y:S01]  /*06e0*/  @P0 MOV R9, R14.reuse ;  /* 0x0000000e00090202 */ /* 0x080fe20000000f00 */
[----:B------:R-:W-:Y:S01]  /*06f0*/  IMAD.X R21, R15, 0x1, R23, P6 ;  /* 0x000000010f157824 */ /* 0x000fe200030e0617 */
[----:B------:R-:W-:Y:S01]  /*0700*/  @P3 MOV R18, R14 ;  /* 0x0000000e00123202 */ /* 0x000fe20000000f00 */
[--C-:B------:R-:W-:Y:S02]  /*0710*/  @P1 IMAD.MOV.U32 R16, RZ, RZ, R14.reuse ;  /* 0x000000ffff101224 */ /* 0x100fe400078e000e */
[--C-:B------:R-:W-:Y:S02]  /*0720*/  @P2 IMAD.MOV.U32 R17, RZ, RZ, R14.reuse ;  /* 0x000000ffff112224 */ /* 0x100fe400078e000e */
[--C-:B------:R-:W-:Y:S02]  /*0730*/  @P4 IMAD.MOV.U32 R19, RZ, RZ, R14.reuse ;  /* 0x000000ffff134224 */ /* 0x100fe400078e000e */
[----:B------:R-:W-:Y:S01]  /*0740*/  @P5 IMAD.MOV.U32 R13, RZ, RZ, R14 ;  /* 0x000000ffff0d5224 */ /* 0x000fe200078e000e */
[----:B------:R-:W-:Y:S06]  /*0750*/  BRA.U UP0, `(.L_x_18) ;  /* 0xfffffffd00a07547 */ /* 0x000fec000b83ffff */
[----:B------:R-:W-:-:S04]  /*0760*/  SHF.R.U32.HI R6, RZ, 0x17, R20 ;  /* 0x00000017ff067819 */ /* 0x000fc80000011614 */
[C---:B------:R-:W-:Y:S02]  /*0770*/  LOP3.LUT R0, R6.reuse, 0xe0, RZ, 0xc0, !PT ;  /* 0x000000e006007812 */ /* 0x040fe400078ec0ff */
[----:B------:R-:W-:-:S03]  /*0780*/  LOP3.LUT P6, RZ, R6, 0x1f, RZ, 0xc0, !PT ;  /* 0x0000001f06ff7812 */ /* 0x000fc600078cc0ff */
[----:B------:R-:W-:-:S05]  /*0790*/  VIADD R0, R0, 0xffffff80 ;  /* 0xffffff8000007836 */ /* 0x000fca0000000000 */
[----:B------:R-:W-:-:S05]  /*07a0*/  SHF.R.U32.HI R0, RZ, 0x5, R0 ;  /* 0x00000005ff007819 */ /* 0x000fca0000011600 */
[----:B------:R-:W-:-:S05]  /*07b0*/  IMAD.U32 R22, R0, -0x4, RZ ;  /* 0xfffffffc00167824 */ /* 0x000fca00078e00ff */
[C---:B------:R-:W-:Y:S02]  /*07c0*/  ISETP.EQ.AND P3, PT, R22.reuse, -0x18, PT ;  /* 0xffffffe81600780c */ /* 0x040fe40003f62270 */
[C---:B------:R-:W-:Y:S02]  /*07d0*/  ISETP.EQ.AND P4, PT, R22.reuse, -0x14, PT ;  /* 0xffffffec1600780c */ /* 0x040fe40003f82270 */
[C---:B------:R-:W-:Y:S02]  /*07e0*/  ISETP.EQ.AND P2, PT, R22.reuse, -0x10, PT ;  /* 0xfffffff01600780c */ /* 0x040fe40003f42270 */
[C---:B------:R-:W-:Y:S02]  /*07f0*/  ISETP.EQ.AND P1, PT, R22.reuse, -0xc, PT ;  /* 0xfffffff41600780c */ /* 0x040fe40003f22270 */
[C---:B------:R-:W-:Y:S02]  /*0800*/  ISETP.EQ.AND P0, PT, R22.reuse, -0x8, PT ;  /* 0xfffffff81600780c */ /* 0x040fe40003f02270 */
[----:B------:R-:W-:-:S03]  /*0810*/  ISETP.EQ.AND P5, PT, R22, RZ, PT ;  /* 0x000000ff1600720c */ /* 0x000fc60003fa2270 */
[----:B------:R-:W-:Y:S02]  /*0820*/  @P3 MOV R0, R9 ;  /* 0x0000000900003202 */ /* 0x000fe40000000f00 */
[C---:B------:R-:W-:Y:S01]  /*0830*/  ISETP.EQ.AND P3, PT, R22.reuse, -0x4, PT ;  /* 0xfffffffc1600780c */ /* 0x040fe20003f62270 */
[----:B------:R-:W-:Y:S01]  /*0840*/  @P4 IMAD.MOV.U32 R7, RZ, RZ, R9 ;  /* 0x000000ffff074224 */ /* 0x000fe200078e0009 */
[----:B------:R-:W-:Y:S01]  /*0850*/  @P2 MOV R7, R16 ;  /* 0x0000001000072202 */ /* 0x000fe20000000f00 */
[----:B------:R-:W-:Y:S01]  /*0860*/  @P4 IMAD.MOV.U32 R0, RZ, RZ, R16 ;  /* 0x000000ffff004224 */ /* 0x000fe200078e0010 */
[----:B------:R-:W-:Y:S01]  /*0870*/  ISETP.EQ.AND P4, PT, R22, 0x4, PT ;  /* 0x000000041600780c */ /* 0x000fe20003f82270 */
[--C-:B------:R-:W-:Y:S02]  /*0880*/  @P1 IMAD.MOV.U32 R7, RZ, RZ, R17.reuse ;  /* 0x000000ffff071224 */ /* 0x100fe400078e0011 */
[----:B------:R-:W-:Y:S02]  /*0890*/  @P0 IMAD.MOV.U32 R7, RZ, RZ, R18 ;  /* 0x000000ffff070224 */ /* 0x000fe400078e0012 */
[----:B------:R-:W-:Y:S01]  /*08a0*/  @P2 IMAD.MOV.U32 R0, RZ, RZ, R17 ;  /* 0x000000ffff002224 */ /* 0x000fe200078e0011 */
[----:B------:R-:W-:Y:S01]  /*08b0*/  @P1 MOV R0, R18 ;  /* 0x0000001200001202 */ /* 0x000fe20000000f00 */
[----:B------:R-:W-:-:S02]  /*08c0*/  @P0 IMAD.MOV.U32 R0, RZ, RZ, R19 ;  /* 0x000000ffff000224 */ /* 0x000fc400078e0013 */
[----:B------:R-:W-:Y:S01]  /*08d0*/  @P3 MOV R7, R19 ;  /* 0x0000001300073202 */ /* 0x000fe20000000f00 */
[--C-:B------:R-:W-:Y:S02]  /*08e0*/  @P5 IMAD.MOV.U32 R7, RZ, RZ, R13.reuse ;  /* 0x000000ffff075224 */ /* 0x100fe400078e000d */
[----:B------:R-:W-:Y:S01]  /*08f0*/  @P3 IMAD.MOV.U32 R0, RZ, RZ, R13 ;  /* 0x000000ffff003224 */ /* 0x000fe200078e000d */
[----:B------:R-:W-:Y:S01]  /*0900*/  @P5 MOV R0, R21 ;  /* 0x0000001500005202 */ /* 0x000fe20000000f00 */
[----:B------:R-:W-:-:S04]  /*0910*/  @P4 IMAD.MOV.U32 R7, RZ, RZ, R21 ;  /* 0x000000ffff074224 */ /* 0x000fc800078e0015 */
[----:B------:R-:W-:Y:S01]  /*0920*/  IMAD.MOV.U32 R14, RZ, RZ, R7 ;  /* 0x000000ffff0e7224 */ /* 0x000fe200078e0007 */
[----:B------:R-:W-:Y:S06]  /*0930*/  @!P6 BRA `(.L_x_19) ;  /* 0x00000000002ce947 */ /* 0x000fec0003800000 */
[----:B------:R-:W-:Y:S01]  /*0940*/  @P2 MOV R15, R9 ;  /* 0x00000009000f2202 */ /* 0x000fe20000000f00 */
[----:B------:R-:W-:Y:S01]  /*0950*/  @P1 IMAD.MOV.U32 R15, RZ, RZ, R16 ;  /* 0x000000ffff0f1224 */ /* 0x000fe200078e0010 */
[----:B------:R-:W-:Y:S01]  /*0960*/  LOP3.LUT R7, R6, 0x1f, RZ, 0xc0, !PT ;  /* 0x0000001f06077812 */ /* 0x000fe200078ec0ff */
[----:B------:R-:W-:Y:S01]  /*0970*/  @P0 IMAD.MOV.U32 R15, RZ, RZ, R17 ;  /* 0x000000ffff0f0224 */ /* 0x000fe200078e0011 */
[----:B------:R-:W-:Y:S02]  /*0980*/  ISETP.EQ.AND P0, PT, R22, 0x8, PT ;  /* 0x000000081600780c */ /* 0x000fe40003f02270 */
[----:B------:R-:W-:Y:S01]  /*0990*/  @P3 MOV R15, R18 ;  /* 0x00000012000f3202 */ /* 0x000fe20000000f00 */
[----:B------:R-:W-:Y:S01]  /*09a0*/  @P5 IMAD.MOV.U32 R15, RZ, RZ, R19 ;  /* 0x000000ffff0f5224 */ /* 0x000fe200078e0013 */
[----:B------:R-:W-:Y:S01]  /*09b0*/  SHF.L.W.U32.HI R0, R14, R7, R0 ;  /* 0x000000070e007219 */ /* 0x000fe20000010e00 */
[----:B------:R-:W-:-:S08]  /*09c0*/  @P4 IMAD.MOV.U32 R15, RZ, RZ, R13 ;  /* 0x000000ffff0f4224 */ /* 0x000fd000078e000d */
[----:B------:R-:W-:-:S04]  /*09d0*/  @P0 MOV R15, R21 ;  /* 0x00000015000f0202 */ /* 0x000fc80000000f00 */
[----:B------:R-:W-:-:S07]  /*09e0*/  SHF.L.W.U32.HI R14, R15, R7, R14 ;  /* 0x000000070f0e7219 */ /* 0x000fce0000010e0e */
.L_x_19:
[C-C-:B------:R-:W-:Y:S01]  /*09f0*/  SHF.L.W.U32.HI R21, R14.reuse, 0x2, R0.reuse ;  /* 0x000000020e157819 */ /* 0x140fe20000010e00 */
[----:B------:R-:W-:Y:S01]  /*0a00*/  IMAD.SHL.U32 R6, R14, 0x4, RZ ;  /* 0x000000040e067824 */ /* 0x000fe200078e00ff */
[----:B------:R-:W-:Y:S01]  /*0a10*/  UMOV UR4, 0x54442d19 ;  /* 0x54442d1900047882 */ /* 0x000fe20000000000 */
[----:B------:R-:W-:Y:S01]  /*0a20*/  UMOV UR5, 0x3bf921fb ;  /* 0x3bf921fb00057882 */ /* 0x000fe20000000000 */
[----:B------:R-:W-:Y:S02]  /*0a30*/  SHF.R.S32.HI R7, RZ, 0x1f, R21 ;  /* 0x0000001fff077819 */ /* 0x000fe40000011415 */
[----:B------:R-:W-:Y:S02]  /*0a40*/  SHF.R.U32.HI R0, RZ, 0x1e, R0 ;  /* 0x0000001eff007819 */ /* 0x000fe40000011600 */
[C---:B------:R-:W-:Y:S02]  /*0a50*/  LOP3.LUT R6, R7.reuse, R6, RZ, 0x3c, !PT ;  /* 0x0000000607067212 */ /* 0x040fe400078e3cff */
[----:B------:R-:W-:-:S02]  /*0a60*/  LOP3.LUT R7, R7, R21, RZ, 0x3c, !PT ;  /* 0x0000001507077212 */ /* 0x000fc400078e3cff */
[----:B------:R-:W-:Y:S02]  /*0a70*/  ISETP.GE.AND P0, PT, R20, RZ, PT ;  /* 0x000000ff1400720c */ /* 0x000fe40003f06270 */
[C---:B------:R-:W-:Y:S02]  /*0a80*/  LEA.HI R22, R21.reuse, R0, RZ, 0x1 ;  /* 0x0000000015167211 */ /* 0x040fe400078f08ff */
[----:B------:R-:W0:Y:S01]  /*0a90*/  I2F.F64.S64 R6, R6 ;  /* 0x0000000600067312 */ /* 0x000e220000301c00 */
[----:B------:R-:W-:Y:S02]  /*0aa0*/  LOP3.LUT R20, R21, R20, RZ, 0x3c, !PT ;  /* 0x0000001415147212 */ /* 0x000fe400078e3cff */
[----:B------:R-:W-:Y:S02]  /*0ab0*/  IMAD.MOV R0, RZ, RZ, -R22 ;  /* 0x000000ffff007224 */ /* 0x000fe400078e0a16 */
[----:B------:R-:W-:-:S04]  /*0ac0*/  ISETP.GE.AND P1, PT, R20, RZ, PT ;  /* 0x000000ff1400720c */ /* 0x000fc80003f26270 */
[----:B------:R-:W-:Y:S01]  /*0ad0*/  @!P0 MOV R22, R0 ;  /* 0x0000000000168202 */ /* 0x000fe20000000f00 */
[----:B0-----:R-:W-:-:S10]  /*0ae0*/  DMUL R14, R6, UR4 ;  /* 0x00000004060e7c28 */ /* 0x001fd40008000000 */
[----:B------:R-:W0:Y:S02]  /*0af0*/  F2F.F32.F64 R14, R14 ;  /* 0x0000000e000e7310 */ /* 0x000e240000301000 */
[----:B0-----:R-:W-:-:S07]  /*0b00*/  FSEL R0, -R14, R14, !P1 ;  /* 0x0000000e0e007208 */ /* 0x001fce0004800100 */
.L_x_17:
[----:B------:R-:W-:Y:S02]  /*0b10*/  IMAD.MOV.U32 R14, RZ, RZ, 0x394d4153 ;  /* 0x394d4153ff0e7424 */ /* 0x000fe400078e00ff */
[----:B------:R-:W-:Y:S01]  /*0b20*/  FMUL R25, R0, R0 ;  /* 0x0000000000197220 */ /* 0x000fe20000400000 */
[----:B------:R-:W0:Y:S01]  /*0b30*/  LDC.64 R6, c[0x0][0x3b0] ;  /* 0x0000ec00ff067b82 */ /* 0x000e220000000a00 */
[----:B------:R-:W-:Y:S02]  /*0b40*/  IMAD.MOV.U32 R15, RZ, RZ, 0x3bbb989d ;  /* 0x3bbb989dff0f7424 */ /* 0x000fe400078e00ff */
[C---:B------:R-:W-:Y:S01]  /*0b50*/  FFMA R20, R25.reuse, -R14, 0.0083327032625675201416 ;  /* 0x3c0885e419147423 */ /* 0x040fe2000000080e */
[C---:B------:R-:W-:Y:S01]  /*0b60*/  FFMA R21, R25.reuse, R0, RZ ;  /* 0x0000000019157223 */ /* 0x040fe200000000ff */
[----:B------:R-:W-:Y:S02]  /*0b70*/  FFMA.SAT R24, R12, R15, 0.5 ;  /* 0x3f0000000c187423 */ /* 0x000fe4000000200f */
[----:B------:R-:W-:-:S04]  /*0b80*/  FFMA R20, R25, R20, -0.16666662693023681641 ;  /* 0xbe2aaaa819147423 */ /* 0x000fc80000000014 */
[----:B------:R-:W-:Y:S01]  /*0b90*/  FFMA R0, R21, R20, R0 ;  /* 0x0000001415007223 */ /* 0x000fe20000000000 */
[----:B------:R-:W-:Y:S01]  /*0ba0*/  MOV R20, 0x37cbac00 ;  /* 0x37cbac0000147802 */ /* 0x000fe20000000f00 */
[----:B------:R-:W-:-:S04]  /*0bb0*/  IMAD.MOV.U32 R21, RZ, RZ, 0x437c0000 ;  /* 0x437c0000ff157424 */ /* 0x000fc800078e00ff */
[----:B------:R-:W-:Y:S01]  /*0bc0*/  FFMA R26, R25, R20, -0.0013887860113754868507 ;  /* 0xbab607ed191a7423 */ /* 0x000fe20000000014 */
[----:B------:R-:W-:-:S03]  /*0bd0*/  FFMA.RM R23, R24, R21, 12582913 ;  /* 0x4b40000118177423 */ /* 0x000fc60000004015 */
[----:B------:R-:W-:Y:S01]  /*0be0*/  FFMA R26, R25, R26, 0.041666727513074874878 ;  /* 0x3d2aaabb191a7423 */ /* 0x000fe2000000001a */
[----:B------:R-:W-:Y:S01]  /*0bf0*/  FADD R27, R23, -12583039 ;  /* 0xcb40007f171b7421 */ /* 0x000fe20000000000 */
[----:B0-----:R-:W-:-:S04]  /*0c00*/  IMAD.WIDE R6, R2, 0x8, R6 ;  /* 0x0000000802067825 */ /* 0x001fc800078e0206 */
[----:B------:R-:W-:Y:S01]  /*0c10*/  FFMA R26, R25, R26, -0.4999999701976776123 ;  /* 0xbeffffff191a7423 */ /* 0x000fe2000000001a */
[----:B------:R-:W-:-:S03]  /*0c20*/  FFMA R27, R12, 1.4426950216293334961, -R27 ;  /* 0x3fb8aa3b0c1b7823 */ /* 0x000fc6000000081b */
[----:B------:R-:W-:Y:S01]  /*0c30*/  FFMA R25, R25, R26, 1 ;  /* 0x3f80000019197423 */ /* 0x000fe2000000001a */
[----:B------:R-:W-:Y:S01]  /*0c40*/  FFMA R26, R12, 1.925963033500011079e-08, R27 ;  /* 0x32a570600c1a7823 */ /* 0x000fe2000000001b */
[----:B------:R-:W-:Y:S01]  /*0c50*/  LOP3.LUT R12, R22, 0x1, RZ, 0xc0, !PT ;  /* 0x00000001160c7812 */ /* 0x000fe200078ec0ff */
[----:B------:R-:W2:Y:S03]  /*0c60*/  LDG.E R24, desc[UR6][R6.64+-0xc70] ;  /* 0xfff3900606187981 */ /* 0x000ea6000c1e1900 */
[----:B------:R-:W-:Y:S02]  /*0c70*/  ISETP.NE.U32.AND P0, PT, R12, 0x1, PT ;  /* 0x000000010c00780c */ /* 0x000fe40003f05070 */
[----:B------:R-:W3:Y:S01]  /*0c80*/  LDG.E R12, desc[UR6][R6.64+-0xc6c] ;  /* 0xfff39406060c7981 */ /* 0x000ee2000c1e1900 */
[----:B------:R-:W0:Y:S01]  /*0c90*/  MUFU.EX2 R26, R26 ;  /* 0x0000001a001a7308 */ /* 0x000e220000000800 */
[C---:B------:R-:W-:Y:S01]  /*0ca0*/  LOP3.LUT P1, RZ, R22.reuse, 0x2, RZ, 0xc0, !PT ;  /* 0x0000000216ff7812 */ /* 0x040fe2000782c0ff */
[----:B------:R-:W-:Y:S01]  /*0cb0*/  VIADD R22, R22, 0x1 ;  /* 0x0000000116167836 */ /* 0x000fe20000000000 */
[----:B------:R-:W-:-:S04]  /*0cc0*/  SHF.L.U32 R23, R23, 0x17, RZ ;  /* 0x0000001717177819 */ /* 0x000fc800000006ff */
[----:B------:R-:W-:Y:S02]  /*0cd0*/  LOP3.LUT P2, RZ, R22, 0x2, RZ, 0xc0, !PT ;  /* 0x0000000216ff7812 */ /* 0x000fe4000784c0ff */
[----:B------:R-:W-:Y:S02]  /*0ce0*/  FSEL R22, R25, R0, !P0 ;  /* 0x0000000019167208 */ /* 0x000fe40004000000 */
[----:B------:R-:W-:Y:S02]  /*0cf0*/  FSEL R0, R0, R25, !P0 ;  /* 0x0000001900007208 */ /* 0x000fe40004000000 */
[----:B------:R-:W-:Y:S01]  /*0d00*/  FSEL R22, R22, -R22, !P1 ;  /* 0x8000001616167208 */ /* 0x000fe20004800000 */
[----:B0-----:R-:W-:Y:S01]  /*0d10*/  FMUL R23, R26, R23 ;  /* 0x000000171a177220 */ /* 0x001fe20000400000 */
[----:B------:R-:W-:Y:S01]  /*0d20*/  FSEL R28, R0, -R0, !P2 ;  /* 0x80000000001c7208 */ /* 0x000fe20005000000 */
[----:B------:R-:W-:Y:S01]  /*0d30*/  FMUL R0, RZ, -R10 ;  /* 0x8000000aff007220 */ /* 0x000fe20000400000 */
[----:B------:R-:W-:Y:S01]  /*0d40*/  FMUL R10, R10, -1.6678197451575060839e-12 ;  /* 0xabeab98a0a0a7820 */ /* 0x000fe20000400000 */
[----:B------:R-:W-:-:S02]  /*0d50*/  FMUL R25, R23, R22 ;  /* 0x0000001617197220 */ /* 0x000fc40000400000 */
[----:B------:R-:W-:Y:S02]  /*0d60*/  FMUL R23, R23, R28 ;  /* 0x0000001c17177220 */ /* 0x000fe40000400000 */
[-C--:B------:R-:W-:Y:S01]  /*0d70*/  FMUL R27, R0, R25.reuse ;  /* 0x00000019001b7220 */ /* 0x080fe20000400000 */
[----:B------:R-:W-:-:S03]  /*0d80*/  FMUL R25, R10, R25 ;  /* 0x000000190a197220 */ /* 0x000fc60000400000 */
[-C--:B------:R-:W-:Y:S01]  /*0d90*/  FFMA R27, R10, R23.reuse, -R27 ;  /* 0x000000170a1b7223 */ /* 0x080fe2000000081b */
[----:B------:R-:W-:-:S03]  /*0da0*/  FFMA R25, R0, R23, R25 ;  /* 0x0000001700197223 */ /* 0x000fc60000000019 */
[----:B--2---:R-:W-:Y:S01]  /*0db0*/  FADD R27, R27, R24 ;  /* 0x000000181b1b7221 */ /* 0x004fe20000000000 */
[----:B---3--:R-:W-:-:S04]  /*0dc0*/  FADD R25, R25, R12 ;  /* 0x0000000c19197221 */ /* 0x008fc80000000000 */
[----:B------:R0:W-:Y:S04]  /*0dd0*/  STG.E desc[UR6][R6.64+-0xc70], R27 ;  /* 0xfff3901b06007986 */ /* 0x0001e8000c101906 */
[----:B------:R0:W-:Y:S04]  /*0de0*/  STG.E desc[UR6][R6.64+-0xc6c], R25 ;  /* 0xfff3941906007986 */ /* 0x0001e8000c101906 */
[----:B------:R-:W2:Y:S01]  /*0df0*/  LDG.E R4, desc[UR6][R4.64] ;  /* 0x0000000604047981 */ /* 0x000ea2000c1e1900 */
[----:B------:R-:W-:Y:S01]  /*0e00*/  FMUL R3, RZ, -R3 ;  /* 0x80000003ff037220 */ /* 0x000fe20000400000 */
[----:B--2---:R-:W-:-:S05]  /*0e10*/  I2FP.F32.S32 R0, R4 ;  /* 0x0000000400007245 */ /* 0x004fca0000201400 */
[----:B------:R-:W-:-:S04]  /*0e20*/  FADD R0, R0, -0.5 ;  /* 0xbf00000000007421 */ /* 0x000fc80000000000 */
[----:B------:R-:W-:-:S04]  /*0e30*/  FMUL R11, R11, R0 ;  /* 0x000000000b0b7220 */ /* 0x000fc80000400000 */
[----:B------:R-:W-:-:S04]  /*0e40*/  FMUL R11, R11, 1.6678197451575060839e-12 ;  /* 0x2beab98a0b0b7820 */ /* 0x000fc80000400000 */
[----:B------:R-:W-:-:S06]  /*0e50*/  FMUL R12, R11, 0.63661974668502807617 ;  /* 0x3f22f9830b0c7820 */ /* 0x000fcc0000400000 */
[----:B------:R-:W1:Y:S01]  /*0e60*/  F2I.NTZ R12, R12 ;  /* 0x0000000c000c7305 */ /* 0x000e620000203100 */
[----:B------:R-:W-:Y:S01]  /*0e70*/  FSETP.GE.AND P0, PT, |R11|, 105615, PT ;  /* 0x47ce47800b00780b */ /* 0x000fe20003f06200 */
[----:B------:R-:W-:Y:S01]  /*0e80*/  FMUL R3, R3, R0 ;  /* 0x0000000003037220 */ /* 0x000fe20000400000 */
[----:B-1----:R-:W-:-:S05]  /*0e90*/  I2FP.F32.S32 R22, R12 ;  /* 0x0000000c00167245 */ /* 0x002fca0000201400 */
[----:B------:R-:W-:-:S04]  /*0ea0*/  FFMA R23, R22, -1.5707962512969970703, R11 ;  /* 0xbfc90fda16177823 */ /* 0x000fc8000000000b */
[----:B------:R-:W-:Y:S01]  /*0eb0*/  FFMA R23, R22, -7.5497894158615963534e-08, R23 ;  /* 0xb3a2216816177823 */ /* 0x000fe20000000017 */
[----:B------:R-:W-:-:S03]  /*0ec0*/  FMUL R10, R3, 1.6678197451575060839e-12 ;  /* 0x2beab98a030a7820 */ /* 0x000fc60000400000 */
[----:B------:R-:W-:Y:S01]  /*0ed0*/  FFMA R0, R22, -5.3903029534742383927e-15, R23 ;  /* 0xa7c234c516007823 */ /* 0x000fe20000000017 */
[----:B0-----:R-:W-:Y:S06]  /*0ee0*/  @!P0 BRA `(.L_x_20) ;  /* 0x0000000400748947 */ /* 0x001fec0003800000 */
[----:B------:R-:W-:-:S13]  /*0ef0*/  FSETP.NEU.AND P0, PT, |R11|, +INF , PT ;  /* 0x7f8000000b00780b */ /* 0x000fda0003f0d200 */
[----:B------:R-:W-:Y:S01]  /*0f00*/  @!P0 FMUL R0, RZ, R11 ;  /* 0x0000000bff008220 */ /* 0x000fe20000400000 */
[----:B------:R-:W-:Y:S01]  /*0f10*/  @!P0 IMAD.MOV.U32 R12, RZ, RZ, RZ ;  /* 0x000000ffff0c8224 */ /* 0x000fe200078e00ff */
[----:B------:R-:W-:Y:S06]  /*0f20*/  @!P0 BRA `(.L_x_20) ;  /* 0x0000000400648947 */ /* 0x000fec0003800000 */
[----:B------:R-:W-:Y:S02]  /*0f30*/  IMAD.SHL.U32 R0, R11, 0x100, RZ ;  /* 0x000001000b007824 */ /* 0x000fe400078e00ff */
[----:B------:R-:W-:Y:S02]  /*0f40*/  HFMA2 R3, -RZ, RZ, 0, 0 ;  /* 0x00000000ff037431 */ /* 0x000fe400000001ff */
[----:B------:R-:W-:Y:S01]  /*0f50*/  IMAD.MOV.U32 R23, RZ, RZ, RZ ;  /* 0x000000ffff177224 */ /* 0x000fe200078e00ff */
[----:B------:R-:W0:Y:S01]  /*0f60*/  LDCU.64 UR8, c[0x4][URZ] ;  /* 0x01000000ff0877ac */ /* 0x000e220008000a00 */
[----:B------:R-:W-:Y:S01]  /*0f70*/  IMAD.MOV.U32 R12, RZ, RZ, RZ ;  /* 0x000000ffff0c7224 */ /* 0x000fe200078e00ff */
[----:B------:R-:W-:Y:S01]  /*0f80*/  LOP3.LUT R0, R0, 0x80000000, RZ, 0xfc, !PT ;  /* 0x8000000000007812 */ /* 0x000fe200078efcff */
[----:B------:R-:W-:-:S06]  /*0f90*/  UMOV UR4, URZ ;  /* 0x000000ff00047c82 */ /* 0x000fcc0008000000 */
.L_x_21:
        /* <DEDUP_REMOVED lines=56> */
[----:B------:R-:W-:Y:S01]  /*1320*/  ISETP.EQ.AND P0, PT, R7, 0x8, PT ;  /* 0x000000080700780c */ /* 0x000fe20003f02270 */
[----:B------:R-:W-:Y:S01]  /*1330*/  @P3 IMAD.MOV.U32 R9, RZ, RZ, R18 ;  /* 0x000000ffff093224 */ /* 0x000fe200078e0012 */
[----:B------:R-:W-:Y:S01]  /*1340*/  @P5 MOV R9, R19 ;  /* 0x0000001300095202 */ /* 0x000fe20000000f00 */
[----:B------:R-:W-:Y:S01]  /*1350*/  @P4 IMAD.MOV.U32 R9, RZ, RZ, R13 ;  /* 0x000000ffff094224 */ /* 0x000fe200078e000d */
[----:B------:R-:W-:-:S04]  /*1360*/  LOP3.LUT R5, R4, 0x1f, RZ, 0xc0, !PT ;  /* 0x0000001f04057812 */ /* 0x000fc800078ec0ff */
[----:B------:R-:W-:-:S05]  /*1370*/  SHF.L.W.U32.HI R0, R6, R5, R0 ;  /* 0x0000000506007219 */ /* 0x000fca0000010e00 */
[----:B------:R-:W-:-:S05]  /*1380*/  @P0 IMAD.MOV.U32 R9, RZ, RZ, R3 ;  /* 0x000000ffff090224 */ /* 0x000fca00078e0003 */
[----:B------:R-:W-:-:S07]  /*1390*/  SHF.L.W.U32.HI R6, R9, R5, R6 ;  /* 0x0000000509067219 */ /* 0x000fce0000010e06 */
.L_x_22:
[C---:B------:R-:W-:Y:S01]  /*13a0*/  SHF.L.W.U32.HI R12, R6.reuse, 0x2, R0 ;  /* 0x00000002060c7819 */ /* 0x040fe20000010e00 */
[----:B------:R-:W-:Y:S01]  /*13b0*/  UMOV UR4, 0x54442d19 ;  /* 0x54442d1900047882 */ /* 0x000fe20000000000 */
[----:B------:R-:W-:Y:S01]  /*13c0*/  SHF.L.U32 R6, R6, 0x2, RZ ;  /* 0x0000000206067819 */ /* 0x000fe200000006ff */
[----:B------:R-:W-:Y:S01]  /*13d0*/  UMOV UR5, 0x3bf921fb ;  /* 0x3bf921fb00057882 */ /* 0x000fe20000000000 */
[----:B------:R-:W-:Y:S02]  /*13e0*/  SHF.R.S32.HI R3, RZ, 0x1f, R12 ;  /* 0x0000001fff037819 */ /* 0x000fe4000001140c */
[----:B------:R-:W-:Y:S02]  /*13f0*/  ISETP.GE.AND P0, PT, R11, RZ, PT ;  /* 0x000000ff0b00720c */ /* 0x000fe40003f06270 */
[C---:B------:R-:W-:Y:S02]  /*1400*/  LOP3.LUT R6, R3.reuse, R6, RZ, 0x3c, !PT ;  /* 0x0000000603067212 */ /* 0x040fe400078e3cff */
[----:B------:R-:W-:-:S02]  /*1410*/  LOP3.LUT R7, R3, R12, RZ, 0x3c, !PT ;  /* 0x0000000c03077212 */ /* 0x000fc400078e3cff */
[----:B------:R-:W-:Y:S02]  /*1420*/  SHF.R.U32.HI R0, RZ, 0x1e, R0 ;  /* 0x0000001eff007819 */ /* 0x000fe40000011600 */
[----:B------:R-:W0:Y:S01]  /*1430*/  I2F.F64.S64 R4, R6 ;  /* 0x0000000600047312 */ /* 0x000e220000301c00 */
[C---:B------:R-:W-:Y:S02]  /*1440*/  LOP3.LUT R11, R12.reuse, R11, RZ, 0x3c, !PT ;  /* 0x0000000b0c0b7212 */ /* 0x040fe400078e3cff */
[----:B------:R-:W-:Y:S02]  /*1450*/  LEA.HI R12, R12, R0, RZ, 0x1 ;  /* 0x000000000c0c7211 */ /* 0x000fe400078f08ff */
[----:B------:R-:W-:-:S03]  /*1460*/  ISETP.GE.AND P1, PT, R11, RZ, PT ;  /* 0x000000ff0b00720c */ /* 0x000fc60003f26270 */
[----:B------:R-:W-:-:S04]  /*1470*/  IMAD.MOV R0, RZ, RZ, -R12 ;  /* 0x000000ffff007224 */ /* 0x000fc800078e0a0c */
[----:B------:R-:W-:Y:S01]  /*1480*/  @!P0 IMAD.MOV.U32 R12, RZ, RZ, R0 ;  /* 0x000000ffff0c8224 */ /* 0x000fe200078e0000 */
[----:B0-----:R-:W-:-:S10]  /*1490*/  DMUL R4, R4, UR4 ;  /* 0x0000000404047c28 */ /* 0x001fd40008000000 */
[----:B------:R-:W0:Y:S02]  /*14a0*/  F2F.F32.F64 R4, R4 ;  /* 0x0000000400047310 */ /* 0x000e240000301000 */
[----:B0-----:R-:W-:-:S07]  /*14b0*/  FSEL R0, -R4, R4, !P1 ;  /* 0x0000000404007208 */ /* 0x001fce0004800100 */
.L_x_20:
[----:B------:R-:W0:Y:S02]  /*14c0*/  LDC.64 R4, c[0x0][0x3c8] ;  /* 0x0000f200ff047b82 */ /* 0x000e240000000a00 */
[----:B0-----:R-:W-:-:S05]  /*14d0*/  IMAD.WIDE R2, R2, 0x8, R4 ;  /* 0x0000000802027825 */ /* 0x001fca00078e0204 */
[----:B------:R-:W2:Y:S04]  /*14e0*/  LDG.E R5, desc[UR6][R2.64+-0xc70] ;  /* 0xfff3900602057981 */ /* 0x000ea8000c1e1900 */
[----:B------:R-:W3:Y:S01]  /*14f0*/  LDG.E R4, desc[UR6][R2.64+-0xc6c] ;  /* 0xfff3940602047981 */ /* 0x000ee2000c1e1900 */
[----:B------:R-:W-:Y:S01]  /*1500*/  FFMA.SAT R6, R10, R15, 0.5 ;  /* 0x3f0000000a067423 */ /* 0x000fe2000000200f */
[----:B------:R-:W-:Y:S01]  /*1510*/  FMUL R9, R0, R0 ;  /* 0x0000000000097220 */ /* 0x000fe20000400000 */
[----:B------:R-:W-:Y:S02]  /*1520*/  LOP3.LUT P1, RZ, R12, 0x2, RZ, 0xc0, !PT ;  /* 0x000000020cff7812 */ /* 0x000fe4000782c0ff */
[----:B------:R-:W-:Y:S01]  /*1530*/  FFMA.RM R6, R6, R21, 12582913 ;  /* 0x4b40000106067423 */ /* 0x000fe20000004015 */
[C---:B------:R-:W-:Y:S01]  /*1540*/  FFMA R20, R9.reuse, R20, -0.0013887860113754868507 ;  /* 0xbab607ed09147423 */ /* 0x040fe20000000014 */
[C---:B------:R-:W-:Y:S01]  /*1550*/  FFMA R14, R9.reuse, -R14, 0.0083327032625675201416 ;  /* 0x3c0885e4090e7423 */ /* 0x040fe2000000080e */
[C---:B------:R-:W-:Y:S01]  /*1560*/  FFMA R11, R9.reuse, R0, RZ ;  /* 0x00000000090b7223 */ /* 0x040fe200000000ff */
[C---:B------:R-:W-:Y:S01]  /*1570*/  FADD R7, R6.reuse, -12583039 ;  /* 0xcb40007f06077421 */ /* 0x040fe20000000000 */
[C---:B------:R-:W-:Y:S01]  /*1580*/  FFMA R20, R9.reuse, R20, 0.041666727513074874878 ;  /* 0x3d2aaabb09147423 */ /* 0x040fe20000000014 */
[----:B------:R-:W-:Y:S01]  /*1590*/  FFMA R14, R9, R14, -0.16666662693023681641 ;  /* 0xbe2aaaa8090e7423 */ /* 0x000fe2000000000e */
[----:B------:R-:W-:-:S02]  /*15a0*/  IMAD.SHL.U32 R6, R6, 0x800000, RZ ;  /* 0x0080000006067824 */ /* 0x000fc400078e00ff */
[C---:B------:R-:W-:Y:S01]  /*15b0*/  FFMA R7, R10.reuse, 1.4426950216293334961, -R7 ;  /* 0x3fb8aa3b0a077823 */ /* 0x040fe20000000807 */
[----:B------:R-:W-:Y:S01]  /*15c0*/  FFMA R20, R9, R20, -0.4999999701976776123 ;  /* 0xbeffffff09147423 */ /* 0x000fe20000000014 */
[----:B------:R-:W-:Y:S02]  /*15d0*/  FFMA R11, R11, R14, R0 ;  /* 0x0000000e0b0b7223 */ /* 0x000fe40000000000 */
[----:B------:R-:W-:Y:S01]  /*15e0*/  FFMA R7, R10, 1.925963033500011079e-08, R7 ;  /* 0x32a570600a077823 */ /* 0x000fe20000000007 */
[C---:B------:R-:W-:Y:S01]  /*15f0*/  LOP3.LUT R10, R12.reuse, 0x1, RZ, 0xc0, !PT ;  /* 0x000000010c0a7812 */ /* 0x040fe200078ec0ff */
[----:B------:R-:W-:Y:S01]  /*1600*/  FFMA R20, R9, R20, 1 ;  /* 0x3f80000009147423 */ /* 0x000fe20000000014 */
[----:B------:R-:W-:Y:S02]  /*1610*/  IADD3 R12, PT, PT, R12, 0x1, RZ ;  /* 0x000000010c0c7810 */ /* 0x000fe40007ffe0ff */
[----:B------:R-:W-:Y:S01]  /*1620*/  ISETP.NE.U32.AND P0, PT, R10, 0x1, PT ;  /* 0x000000010a00780c */ /* 0x000fe20003f05070 */
[----:B------:R-:W0:Y:S01]  /*1630*/  MUFU.EX2 R7, R7 ;  /* 0x0000000700077308 */ /* 0x000e220000000800 */
[----:B------:R-:W-:-:S02]  /*1640*/  LOP3.LUT P2, RZ, R12, 0x2, RZ, 0xc0, !PT ;  /* 0x000000020cff7812 */ /* 0x000fc4000784c0ff */
[----:B------:R-:W-:Y:S02]  /*1650*/  FSEL R0, R20, R11, !P0 ;  /* 0x0000000b14007208 */ /* 0x000fe40004000000 */
[----:B------:R-:W-:Y:S02]  /*1660*/  FSEL R11, R11, R20, !P0 ;  /* 0x000000140b0b7208 */ /* 0x000fe40004000000 */
[----:B------:R-:W-:Y:S01]  /*1670*/  FSEL R9, R0, -R0, !P1 ;  /* 0x8000000000097208 */ /* 0x000fe20004800000 */
[----:B------:R-:W-:Y:S01]  /*1680*/  FMUL R0, RZ, -R8 ;  /* 0x80000008ff007220 */ /* 0x000fe20000400000 */
[----:B------:R-:W-:Y:S01]  /*1690*/  FSEL R11, R11, -R11, !P2 ;  /* 0x8000000b0b0b7208 */ /* 0x000fe20005000000 */
[----:B------:R-:W-:Y:S01]  /*16a0*/  FMUL R8, R8, -1.6678197451575060839e-12 ;  /* 0xabeab98a08087820 */ /* 0x000fe20000400000 */
[----:B0-----:R-:W-:-:S04]  /*16b0*/  FMUL R6, R7, R6 ;  /* 0x0000000607067220 */ /* 0x001fc80000400000 */
[C---:B------:R-:W-:Y:S01]  /*16c0*/  FMUL R9, R6.reuse, R9 ;  /* 0x0000000906097220 */ /* 0x040fe20000400000 */
[----:B------:R-:W-:-:S03]  /*16d0*/  FMUL R11, R6, R11 ;  /* 0x0000000b060b7220 */ /* 0x000fc60000400000 */
[-C--:B------:R-:W-:Y:S01]  /*16e0*/  FMUL R7, R0, R9.reuse ;  /* 0x0000000900077220 */ /* 0x080fe20000400000 */
[----:B------:R-:W-:-:S03]  /*16f0*/  FMUL R9, R8, R9 ;  /* 0x0000000908097220 */ /* 0x000fc60000400000 */
[-C--:B------:R-:W-:Y:S01]  /*1700*/  FFMA R8, R8, R11.reuse, -R7 ;  /* 0x0000000b08087223 */ /* 0x080fe20000000807 */
[----:B------:R-:W-:-:S03]  /*1710*/  FFMA R9, R0, R11, R9 ;  /* 0x0000000b00097223 */ /* 0x000fc60000000009 */
[----:B--2---:R-:W-:Y:S01]  /*1720*/  FADD R5, R8, R5 ;  /* 0x0000000508057221 */ /* 0x004fe20000000000 */
[----:B---3--:R-:W-:-:S04]  /*1730*/  FADD R9, R9, R4 ;  /* 0x0000000409097221 */ /* 0x008fc80000000000 */
[----:B------:R-:W-:Y:S04]  /*1740*/  STG.E desc[UR6][R2.64+-0xc70], R5 ;  /* 0xfff3900502007986 */ /* 0x000fe8000c101906 */
[----:B------:R-:W-:Y:S01]  /*1750*/  STG.E desc[UR6][R2.64+-0xc6c], R9 ;  /* 0xfff3940902007986 */ /* 0x000fe2000c101906 */
[----:B------:R-:W-:Y:S05]  /*1760*/  EXIT ;  /* 0x000000000000794d */ /* 0x000fea0003800000 */
.L_x_15:
[----:B------:R-:W-:-:S13]  /*1770*/  ISETP.NE.AND P1, PT, R23, 0x12b, PT ;  /* 0x0000012b1700780c */ /* 0x000fda0003f25270 */
[----:B------:R-:W-:Y:S05]  /*1780*/  @P1 BRA `(.L_x_23) ;  /* 0x00000014006c1947 */ /* 0x000fea0003800000 */
.L_x_16:
[----:B------:R-:W-:Y:S05]  /*1790*/  BSYNC.RECONVERGENT B0 ;  /* 0x0000000000007941 */ /* 0x000fea0003800200 */
.L_x_14:
[----:B------:R-:W0:Y:S01]  /*17a0*/  LDC.64 R4, c[0x0][0x388] ;  /* 0x0000e200ff047b82 */ /* 0x000e220000000a00 */
[----:B------:R-:W-:Y:S01]  /*17b0*/  IMAD R14, R0, 0x191, RZ ;  /* 0x00000191000e7824 */ /* 0x000fe200078e02ff */
[----:B------:R-:W1:Y:S06]  /*17c0*/  LDCU.64 UR8, c[0x0][0x3e8] ;  /* 0x00007d00ff0877ac */ /* 0x000e6c0008000a00 */
[----:B------:R-:W2:Y:S01]  /*17d0*/  LDC.64 R16, c[0x0][0x3e8] ;  /* 0x0000fa00ff107b82 */ /* 0x000ea20000000a00 */
[C---:B------:R-:W-:Y:S01]  /*17e0*/  IADD3 R19, P0, PT, R14.reuse, R23, RZ ;  /* 0x000000170e137210 */ /* 0x040fe20007f1e0ff */
[----:B------:R-:W3:Y:S04]  /*17f0*/  LDCU.64 UR10, c[0x0][0x3f0] ;  /* 0x00007e00ff0a77ac */ /* 0x000ee80008000a00 */
[----:B------:R-:W-:Y:S01]  /*1800*/  IMAD.X R10, RZ, RZ, RZ, P0 ;  /* 0x000000ffff0a7224 */ /* 0x000fe200000e06ff */
[----:B------:R-:W4:Y:S01]  /*1810*/  LDCU.64 UR4, c[0x0][0x390] ;  /* 0x00007200ff0477ac */ /* 0x000f220008000a00 */
[----:B------:R-:W4:Y:S01]  /*1820*/  LDC.64 R6, c[0x0][0x3f0] ;  /* 0x0000fc00ff067b82 */ /* 0x000f220000000a00 */
[----:B0-----:R-:W4:Y:S07]  /*1830*/  LDG.E R22, desc[UR6][R4.64] ;  /* 0x0000000604167981 */ /* 0x001f2e000c1e1900 */
[----:B------:R-:W0:Y:S01]  /*1840*/  LDC.64 R8, c[0x0][0x390] ;  /* 0x0000e400ff087b82 */ /* 0x000e220000000a00 */
[C---:B------:R-:W-:Y:S01]  /*1850*/  SHF.L.U32 R18, R19.reuse, 0x2, RZ ;  /* 0x0000000213127819 */ /* 0x040fe200000006ff */
[----:B------:R-:W-:Y:S01]  /*1860*/  IMAD.IADD R23, R14, 0x1, R23 ;  /* 0x000000010e177824 */ /* 0x000fe200078e0217 */
[----:B------:R-:W-:-:S02]  /*1870*/  SHF.L.U64.HI R19, R19, 0x2, R10 ;  /* 0x0000000213137819 */ /* 0x000fc4000001020a */
[C---:B-1----:R-:W-:Y:S01]  /*1880*/  IADD3 R20, P0, PT, R18.reuse, UR8, RZ ;  /* 0x0000000812147c10 */ /* 0x042fe2000ff1e0ff */
[----:B--2---:R-:W-:Y:S02]  /*1890*/  IMAD.WIDE.U32 R16, R23, 0x4, R16 ;  /* 0x0000000417107825 */ /* 0x004fe400078e0010 */
[----:B------:R-:W1:Y:S01]  /*18a0*/  LDC.64 R10, c[0x0][0x398] ;  /* 0x0000e600ff0a7b82 */ /* 0x000e620000000a00 */
[----:B------:R-:W-:Y:S02]  /*18b0*/  IADD3.X R21, PT, PT, R19, UR9, RZ, P0, !PT ;  /* 0x0000000913157c10 */ /* 0x000fe400087fe4ff */
[C---:B---3--:R-:W-:Y:S01]  /*18c0*/  IADD3 R14, P1, PT, R18.reuse, UR10, RZ ;  /* 0x0000000a120e7c10 */ /* 0x048fe2000ff3e0ff */
[----:B------:R-:W2:Y:S01]  /*18d0*/  LDG.E R16, desc[UR6][R16.64] ;  /* 0x0000000610107981 */ /* 0x000ea2000c1e1900 */
[----:B----4-:R-:W-:-:S03]  /*18e0*/  IADD3 R18, P0, PT, R18, UR4, RZ ;  /* 0x0000000412127c10 */ /* 0x010fc6000ff1e0ff */
[----:B------:R-:W3:Y:S01]  /*18f0*/  LDC.64 R12, c[0x0][0x400] ;  /* 0x00010000ff0c7b82 */ /* 0x000ee20000000a00 */
[----:B------:R-:W-:Y:S01]  /*1900*/  IADD3.X R15, PT, PT, R19, UR11, RZ, P1, !PT ;  /* 0x0000000b130f7c10 */ /* 0x000fe20008ffe4ff */
[----:B------:R-:W2:Y:S01]  /*1910*/  LDG.E R21, desc[UR6][R20.64+0x4] ;  /* 0x0000040614157981 */ /* 0x000ea2000c1e1900 */
[----:B------:R-:W-:-:S03]  /*1920*/  IMAD.WIDE.U32 R6, R23, 0x4, R6 ;  /* 0x0000000417067825 */ /* 0x000fc600078e0006 */
[----:B------:R-:W4:Y:S01]  /*1930*/  LDG.E R14, desc[UR6][R14.64+0x4] ;  /* 0x000004060e0e7981 */ /* 0x000f22000c1e1900 */
[----:B0-----:R-:W-:Y:S01]  /*1940*/  IMAD.WIDE.U32 R24, R23, 0x4, R8 ;  /* 0x0000000417187825 */ /* 0x001fe200078e0008 */
[----:B------:R-:W-:Y:S02]  /*1950*/  IADD3.X R19, PT, PT, R19, UR5, RZ, P0, !PT ;  /* 0x0000000513137c10 */ /* 0x000fe400087fe4ff */
[----:B------:R-:W4:Y:S01]  /*1960*/  LDG.E R6, desc[UR6][R6.64] ;  /* 0x0000000606067981 */ /* 0x000f22000c1e1900 */
[----:B------:R-:W-:-:S03]  /*1970*/  IMAD.IADD R23, R23, 0x1, -R0 ;  /* 0x0000000117177824 */ /* 0x000fc600078e0a00 */
[----:B------:R-:W4:Y:S01]  /*1980*/  LDG.E R18, desc[UR6][R18.64+0x4] ;  /* 0x0000040612127981 */ /* 0x000f22000c1e1900 */
[----:B-1----:R-:W-:-:S03]  /*1990*/  IMAD.WIDE.U32 R10, R23, 0x4, R10 ;  /* 0x00000004170a7825 */ /* 0x002fc600078e000a */
[----:B------:R-:W4:Y:S04]  /*19a0*/  LDG.E R25, desc[UR6][R24.64] ;  /* 0x0000000618197981 */ /* 0x000f28000c1e1900 */
[----:B------:R0:W4:Y:S01]  /*19b0*/  LDG.E R11, desc[UR6][R10.64] ;  /* 0x000000060a0b7981 */ /* 0x000122000c1e1900 */
[----:B---3--:R-:W-:-:S05]  /*19c0*/  IMAD.WIDE.U32 R12, R23, 0x4, R12 ;  /* 0x00000004170c7825 */ /* 0x008fca00078e000c */
[----:B------:R1:W3:Y:S01]  /*19d0*/  LDG.E R0, desc[UR6][R12.64] ;  /* 0x000000060c007981 */ /* 0x0002e2000c1e1900 */
[----:B-----5:R-:W-:Y:S01]  /*19e0*/  FMUL R9, R3, -6.2831854820251464844 ;  /* 0xc0c90fdb03097820 */ /* 0x020fe20000400000 */
[----:B0-----:R-:W-:Y:S01]  /*19f0*/  FMUL R10, RZ, R3 ;  /* 0x00000003ff0a7220 */ /* 0x001fe20000400000 */
[----:B------:R-:W-:-:S05]  /*1a00*/  I2FP.F32.S32 R8, R22 ;  /* 0x0000001600087245 */ /* 0x000fca0000201400 */
[----:B------:R-:W-:-:S04]  /*1a10*/  FMUL R20, R9, R8 ;  /* 0x0000000809147220 */ /* 0x000fc80000400000 */
[----:B------:R-:W-:-:S04]  /*1a20*/  FMUL R20, R20, 1.6678197451575060839e-12 ;  /* 0x2beab98a14147820 */ /* 0x000fc80000400000 */
[----:B------:R-:W-:-:S06]  /*1a30*/  FMUL R22, R20, 0.63661974668502807617 ;  /* 0x3f22f98314167820 */ /* 0x000fcc0000400000 */
[----:B------:R-:W0:Y:S01]  /*1a40*/  F2I.NTZ R22, R22 ;  /* 0x0000001600167305 */ /* 0x000e220000203100 */
[----:B--2---:R-:W-:Y:S01]  /*1a50*/  FADD R21, R21, R16 ;  /* 0x0000001015157221 */ /* 0x004fe20000000000 */
[----:B------:R-:W-:-:S03]  /*1a60*/  FSETP.GE.AND P0, PT, |R20|, 105615, PT ;  /* 0x47ce47801400780b */ /* 0x000fc60003f06200 */
[----:B----4-:R-:W-:-:S04]  /*1a70*/  FADD R21, R21, R14 ;  /* 0x0000000e15157221 */ /* 0x010fc80000000000 */
[----:B------:R-:W-:Y:S01]  /*1a80*/  FADD R6, R21, R6 ;  /* 0x0000000615067221 */ /* 0x000fe20000000000 */
[----:B0-----:R-:W-:Y:S01]  /*1a90*/  I2FP.F32.S32 R7, R22 ;  /* 0x0000001600077245 */ /* 0x001fe20000201400 */
[----:B------:R-:W-:-:S04]  /*1aa0*/  FADD R18, R25, R18 ;  /* 0x0000001219127221 */ /* 0x000fc80000000000 */
[C---:B-1----:R-:W-:Y:S01]  /*1ab0*/  FFMA R12, R7.reuse, -1.5707962512969970703, R20 ;  /* 0xbfc90fda070c7823 */ /* 0x042fe20000000014 */
[----:B------:R-:W-:Y:S01]  /*1ac0*/  FMUL R3, R6, 0.25 ;  /* 0x3e80000006037820 */ /* 0x000fe20000400000 */
[----:B------:R-:W-:Y:S02]  /*1ad0*/  FMUL R14, R10, R8 ;  /* 0x000000080a0e7220 */ /* 0x000fe40000400000 */
[----:B------:R-:W-:Y:S01]  /*1ae0*/  FFMA R12, R7, -7.5497894158615963534e-08, R12 ;  /* 0xb3a22168070c7823 */ /* 0x000fe2000000000c */
[----:B------:R-:W-:Y:S01]  /*1af0*/  FFMA R3, R18, 0.5, R3 ;  /* 0x3f00000012037823 */ /* 0x000fe20000000003 */
[----:B------:R-:W-:Y:S01]  /*1b00*/  FMUL R14, R14, 1.6678197451575060839e-12 ;  /* 0x2beab98a0e0e7820 */ /* 0x000fe20000400000 */
[----:B---3--:R-:W-:Y:S01]  /*1b10*/  FADD R11, R11, R0 ;  /* 0x000000000b0b7221 */ /* 0x008fe20000000000 */
[----:B------:R-:W-:Y:S01]  /*1b20*/  FFMA R0, R7, -5.3903029534742383927e-15, R12 ;  /* 0xa7c234c507007823 */ /* 0x000fe2000000000c */
[----:B------:R-:W-:Y:S06]  /*1b30*/  @!P0 BRA `(.L_x_24) ;  /* 0x00000004007c8947 */ /* 0x000fec0003800000 */
[----:B------:R-:W-:-:S13]  /*1b40*/  FSETP.NEU.AND P0, PT, |R20|, +INF , PT ;  /* 0x7f8000001400780b */ /* 0x000fda0003f0d200 */
[----:B------:R-:W-:Y:S01]  /*1b50*/  @!P0 FMUL R0, RZ, R20 ;  /* 0x00000014ff008220 */ /* 0x000fe20000400000 */
[----:B------:R-:W-:Y:S01]  /*1b60*/  @!P0 MOV R22, RZ ;  /* 0x000000ff00168202 */ /* 0x000fe20000000f00 */
[----:B------:R-:W-:Y:S06]  /*1b70*/  @!P0 BRA `(.L_x_24) ;  /* 0x00000004006c8947 */ /* 0x000fec0003800000 */
[----:B------:R-:W0:Y:S01]  /*1b80*/  LDCU.64 UR4, c[0x4][URZ] ;  /* 0x01000000ff0477ac */ /* 0x000e220008000a00 */
[----:B------:R-:W-:Y:S01]  /*1b90*/  IMAD.SHL.U32 R0, R20, 0x100, RZ ;  /* 0x0000010014007824 */ /* 0x000fe200078e00ff */
[----:B------:R-:W-:Y:S01]  /*1ba0*/  BSSY.RECONVERGENT B0, `(.L_x_25) ;  /* 0x000001d000007945 */ /* 0x000fe20003800200 */
[----:B------:R-:W-:Y:S01]  /*1bb0*/  IMAD.MOV.U32 R21, RZ, RZ, RZ ;  /* 0x000000ffff157224 */ /* 0x000fe200078e00ff */
[----:B------:R-:W-:Y:S01]  /*1bc0*/  CS2R R22, SRZ ;  /* 0x0000000000167805 */ /* 0x000fe2000001ff00 */
[----:B------:R-:W-:Y:S01]  /*1bd0*/  IMAD.MOV.U32 R24, RZ, RZ, RZ ;  /* 0x000000ffff187224 */ /* 0x000fe200078e00ff */
[----:B------:R-:W-:Y:S01]  /*1be0*/  LOP3.LUT R0, R0, 0x80000000, RZ, 0xfc, !PT ;  /* 0x8000000000007812 */ /* 0x000fe200078efcff */
[----:B0-----:R-:W-:Y:S01]  /*1bf0*/  IMAD.U32 R6, RZ, RZ, UR4 ;  /* 0x00000004ff067e24 */ /* 0x001fe2000f8e00ff */
[----:B------:R-:W-:-:S07]  /*1c00*/  MOV R7, UR5 ;  /* 0x0000000500077c02 */ /* 0x000fce0008000f00 */
.L_x_26:
[----:B------:R-:W2:Y:S01]  /*1c10*/  LDG.E.CONSTANT R13, desc[UR6][R6.64] ;  /* 0x00000006060d7981 */ /* 0x000ea2000c1e9900 */
[----:B------:R-:W-:Y:S02]  /*1c20*/  ISETP.EQ.AND P6, PT, R24, RZ, PT ;  /* 0x000000ff1800720c */ /* 0x000fe40003fc2270 */
[----:B------:R-:W-:Y:S02]  /*1c30*/  IADD3 R22, PT, PT, R22, 0x1, RZ ;  /* 0x0000000116167810 */ /* 0x000fe40007ffe0ff */
[C---:B------:R-:W-:Y:S02]  /*1c40*/  ISETP.EQ.AND P5, PT, R24.reuse, 0x4, PT ;  /* 0x000000041800780c */ /* 0x040fe40003fa2270 */
[C---:B------:R-:W-:Y:S02]  /*1c50*/  ISETP.EQ.AND P4, PT, R24.reuse, 0x8, PT ;  /* 0x000000081800780c */ /* 0x040fe40003f82270 */
[C---:B------:R-:W-:Y:S02]  /*1c60*/  ISETP.EQ.AND P3, PT, R24.reuse, 0xc, PT ;  /* 0x0000000c1800780c */ /* 0x040fe40003f62270 */
[----:B------:R-:W-:-:S02]  /*1c70*/  ISETP.EQ.AND P2, PT, R24, 0x10, PT ;  /* 0x000000101800780c */ /* 0x000fc40003f42270 */
[C---:B------:R-:W-:Y:S01]  /*1c80*/  ISETP.EQ.AND P1, PT, R24.reuse, 0x14, PT ;  /* 0x000000141800780c */ /* 0x040fe20003f22270 */
[----:B------:R-:W-:Y:S02]  /*1c90*/  VIADD R24, R24, 0x4 ;  /* 0x0000000418187836 */ /* 0x000fe40000000000 */
[----:B--2---:R-:W-:-:S03]  /*1ca0*/  IMAD.WIDE.U32 R12, R13, R0, RZ ;  /* 0x000000000d0c7225 */ /* 0x004fc600078e00ff */
[----:B------:R-:W-:-:S04]  /*1cb0*/  IADD3 R12, P0, PT, R12, R21, RZ ;  /* 0x000000150c0c7210 */ /* 0x000fc80007f1e0ff */
[-C--:B------:R-:W-:Y:S01]  /*1cc0*/  @P5 MOV R15, R12.reuse ;  /* 0x0000000c000f5202 */ /* 0x080fe20000000f00 */
[--C-:B------:R-:W-:Y:S01]  /*1cd0*/  @P6 IMAD.MOV.U32 R8, RZ, RZ, R12.reuse ;  /* 0x000000ffff086224 */ /* 0x100fe200078e000c */
[----:B------:R-:W-:Y:S01]  /*1ce0*/  ISETP.NE.AND P6, PT, R22, 0x6, PT ;  /* 0x000000061600780c */ /* 0x000fe20003fc5270 */
[----:B------:R-:W-:Y:S01]  /*1cf0*/  IMAD.X R21, R13, 0x1, R23, P0 ;  /* 0x000000010d157824 */ /* 0x000fe200000e0617 */
[----:B------:R-:W-:Y:S01]  /*1d00*/  IADD3 R6, P0, PT, R6, 0x4, RZ ;  /* 0x0000000406067810 */ /* 0x000fe20007f1e0ff */
[--C-:B------:R-:W-:Y:S01]  /*1d10*/  @P4 IMAD.MOV.U32 R16, RZ, RZ, R12.reuse ;  /* 0x000000ffff104224 */ /* 0x100fe200078e000c */
[----:B------:R-:W-:Y:S01]  /*1d20*/  @P2 MOV R18, R12 ;  /* 0x0000000c00122202 */ /* 0x000fe20000000f00 */
[--C-:B------:R-:W-:Y:S01]  /*1d30*/  @P3 IMAD.MOV.U32 R17, RZ, RZ, R12.reuse ;  /* 0x000000ffff113224 */ /* 0x100fe200078e000c */
[----:B------:R-:W-:Y:S01]  /*1d40*/  IADD3.X R7, PT, PT, RZ, R7, RZ, P0, !PT ;  /* 0x00000007ff077210 */ /* 0x000fe200007fe4ff */
[----:B------:R-:W-:-:S06]  /*1d50*/  @P1 IMAD.MOV.U32 R19, RZ, RZ, R12 ;  /* 0x000000ffff131224 */ /* 0x000fcc00078e000c */
[----:B------:R-:W-:Y:S05]  /*1d60*/  @P6 BRA `(.L_x_26) ;  /* 0xfffffffc00a86947 */ /* 0x000fea000383ffff */
[----:B------:R-:W-:Y:S05]  /*1d70*/  BSYNC.RECONVERGENT B0 ;  /* 0x0000000000007941 */ /* 0x000fea0003800200 */
.L_x_25:
        /* <DEDUP_REMOVED lines=41> */
.L_x_27:
        /* <DEDUP_REMOVED lines=18> */
.L_x_24:
        /* <DEDUP_REMOVED lines=31> */
[----:B------:R-:W-:Y:S02]  /*2320*/  FSEL R22, R22, -R22, !P1 ;  /* 0x8000001616167208 */ /* 0x000fe40004800000 */
[----:B------:R-:W-:Y:S01]  /*2330*/  FSEL R28, R0, -R0, !P2 ;  /* 0x80000000001c7208 */ /* 0x000fe20005000000 */
[----:B0-----:R-:W-:Y:S01]  /*2340*/  FMUL R23, R26, R23 ;  /* 0x000000171a177220 */ /* 0x001fe20000400000 */
[----:B------:R-:W-:Y:S01]  /*2350*/  FMUL R0, RZ, R11 ;  /* 0x0000000bff007220 */ /* 0x000fe20000400000 */
[----:B------:R-:W-:-:S02]  /*2360*/  FMUL R11, R11, 1.6678197451575060839e-12 ;  /* 0x2beab98a0b0b7820 */ /* 0x000fc40000400000 */
        /* <DEDUP_REMOVED lines=10> */
[----:B------:R-:W2:Y:S02]  /*2410*/  LDG.E R4, desc[UR6][R4.64] ;  /* 0x0000000604047981 */ /* 0x000ea4000c1e1900 */
        /* <DEDUP_REMOVED lines=18> */
[----:B------:R-:W0:Y:S01]  /*2540*/  LDCU.64 UR4, c[0x4][URZ] ;  /* 0x01000000ff0477ac */ /* 0x000e220008000a00 */
[----:B------:R-:W-:Y:S02]  /*2550*/  IMAD.SHL.U32 R0, R9, 0x100, RZ ;  /* 0x0000010009007824 */ /* 0x000fe400078e00ff */
[----:B------:R-:W-:Y:S01]  /*2560*/  HFMA2 R14, -RZ, RZ, 0, 0 ;  /* 0x00000000ff0e7431 */ /* 0x000fe200000001ff */
[----:B------:R-:W-:Y:S01]  /*2570*/  BSSY.RECONVERGENT B0, `(.L_x_29) ;  /* 0x000001c000007945 */ /* 0x000fe20003800200 */
[----:B------:R-:W-:Y:S01]  /*2580*/  IMAD.MOV.U32 R11, RZ, RZ, RZ ;  /* 0x000000ffff0b7224 */ /* 0x000fe200078e00ff */
[----:B------:R-:W-:Y:S02]  /*2590*/  CS2R R22, SRZ ;  /* 0x0000000000167805 */ /* 0x000fe4000001ff00 */
[----:B------:R-:W-:Y:S02]  /*25a0*/  LOP3.LUT R0, R0, 0x80000000, RZ, 0xfc, !PT ;  /* 0x8000000000007812 */ /* 0x000fe400078efcff */
[----:B0-----:R-:W-:Y:S01]  /*25b0*/  MOV R4, UR4 ;  /* 0x0000000400047c02 */ /* 0x001fe20008000f00 */
[----:B------:R-:W-:-:S07]  /*25c0*/  IMAD.U32 R5, RZ, RZ, UR5 ;  /* 0x00000005ff057e24 */ /* 0x000fce000f8e00ff */
.L_x_30:
[----:B------:R-:W2:Y:S01]  /*25d0*/  LDG.E.CONSTANT R7, desc[UR6][R4.64] ;  /* 0x0000000604077981 */ /* 0x000ea2000c1e9900 */
[----:B------:R-:W-:Y:S01]  /*25e0*/  ISETP.EQ.AND P6, PT, R22, RZ, PT ;  /* 0x000000ff1600720c */ /* 0x000fe20003fc2270 */
[----:B------:R-:W-:Y:S01]  /*25f0*/  VIADD R14, R14, 0x1 ;  /* 0x000000010e0e7836 */ /* 0x000fe20000000000 */
[C---:B------:R-:W-:Y:S02]  /*2600*/  ISETP.EQ.AND P5, PT, R22.reuse, 0x4, PT ;  /* 0x000000041600780c */ /* 0x040fe40003fa2270 */
[C---:B------:R-:W-:Y:S02]  /*2610*/  ISETP.EQ.AND P4, PT, R22.reuse, 0x8, PT ;  /* 0x000000081600780c */ /* 0x040fe40003f82270 */
[C---:B------:R-:W-:Y:S02]  /*2620*/  ISETP.EQ.AND P3, PT, R22.reuse, 0xc, PT ;  /* 0x0000000c1600780c */ /* 0x040fe40003f62270 */
[C---:B------:R-:W-:Y:S02]  /*2630*/  ISETP.EQ.AND P2, PT, R22.reuse, 0x10, PT ;  /* 0x000000101600780c */ /* 0x040fe40003f42270 */
[----:B------:R-:W-:-:S02]  /*2640*/  ISETP.EQ.AND P1, PT, R22, 0x14, PT ;  /* 0x000000141600780c */ /* 0x000fc40003f22270 */
[----:B------:R-:W-:Y:S01]  /*2650*/  IADD3 R22, PT, PT, R22, 0x4, RZ ;  /* 0x0000000416167810 */ /* 0x000fe20007ffe0ff */
[----:B--2---:R-:W-:-:S03]  /*2660*/  IMAD.WIDE.U32 R6, R7, R0, RZ ;  /* 0x0000000007067225 */ /* 0x004fc600078e00ff */
[----:B------:R-:W-:-:S04]  /*2670*/  IADD3 R6, P0, PT, R6, R11, RZ ;  /* 0x0000000b06067210 */ /* 0x000fc80007f1e0ff */
[-C--:B------:R-:W-:Y:S01]  /*2680*/  @P6 MOV R8, R6.reuse ;  /* 0x0000000600086202 */ /* 0x080fe20000000f00 */
[----:B------:R-:W-:Y:S01]  /*2690*/  IMAD.X R11, R7, 0x1, R23, P0 ;  /* 0x00000001070b7824 */ /* 0x000fe200000e0617 */
[----:B------:R-:W-:Y:S01]  /*26a0*/  ISETP.NE.AND P6, PT, R14, 0x6, PT ;  /* 0x000000060e00780c */ /* 0x000fe20003fc5270 */
[--C-:B------:R-:W-:Y:S01]  /*26b0*/  @P5 IMAD.MOV.U32 R15, RZ, RZ, R6.reuse ;  /* 0x000000ffff0f5224 */ /* 0x100fe200078e0006 */
[----:B------:R-:W-:Y:S01]  /*26c0*/  IADD3 R4, P0, PT, R4, 0x4, RZ ;  /* 0x0000000404047810 */ /* 0x000fe20007f1e0ff */
[--C-:B------:R-:W-:Y:S01]  /*26d0*/  @P4 IMAD.MOV.U32 R16, RZ, RZ, R6.reuse ;  /* 0x000000ffff104224 */ /* 0x100fe200078e0006 */
[----:B------:R-:W-:Y:S01]  /*26e0*/  @P3 MOV R17, R6 ;  /* 0x0000000600113202 */ /* 0x000fe20000000f00 */
[--C-:B------:R-:W-:Y:S02]  /*26f0*/  @P2 IMAD.MOV.U32 R18, RZ, RZ, R6.reuse ;  /* 0x000000ffff122224 */ /* 0x100fe400078e0006 */
[----:B------:R-:W-:Y:S02]  /*2700*/  @P1 IMAD.MOV.U32 R19, RZ, RZ, R6 ;  /* 0x000000ffff131224 */ /* 0x000fe400078e0006 */
[----:B------:R-:W-:-:S04]  /*2710*/  IMAD.X R5, RZ, RZ, R5, P0 ;  /* 0x000000ffff057224 */ /* 0x000fc800000e0605 */
[----:B------:R-:W-:Y:S05]  /*2720*/  @P6 BRA `(.L_x_30) ;  /* 0xfffffffc00a86947 */ /* 0x000fea000383ffff */
[----:B------:R-:W-:Y:S05]  /*2730*/  BSYNC.RECONVERGENT B0 ;  /* 0x0000000000007941 */ /* 0x000fea0003800200 */
.L_x_29:
[----:B------:R-:W-:-:S04]  /*2740*/  SHF.R.U32.HI R4, RZ, 0x17, R9 ;  /* 0x00000017ff047819 */ /* 0x000fc80000011609 */
[C---:B------:R-:W-:Y:S02]  /*2750*/  LOP3.LUT R0, R4.reuse, 0xe0, RZ, 0xc0, !PT ;  /* 0x000000e004007812 */ /* 0x040fe400078ec0ff */
[----:B------:R-:W-:-:S03]  /*2760*/  LOP3.LUT P6, RZ, R4, 0x1f, RZ, 0xc0, !PT ;  /* 0x0000001f04ff7812 */ /* 0x000fc600078cc0ff */
[----:B------:R-:W-:-:S05]  /*2770*/  VIADD R0, R0, 0xffffff80 ;  /* 0xffffff8000007836 */ /* 0x000fca0000000000 */
[----:B------:R-:W-:-:S04]  /*2780*/  SHF.R.U32.HI R0, RZ, 0x5, R0 ;  /* 0x00000005ff007819 */ /* 0x000fc80000011600 */
[----:B------:R-:W-:-:S04]  /*2790*/  LEA R7, -R0, RZ, 0x2 ;  /* 0x000000ff00077211 */ /* 0x000fc800078e11ff */
[C---:B------:R-:W-:Y:S02]  /*27a0*/  ISETP.EQ.AND P3, PT, R7.reuse, -0x18, PT ;  /* 0xffffffe80700780c */ /* 0x040fe40003f62270 */
[C---:B------:R-:W-:Y:S02]  /*27b0*/  ISETP.EQ.AND P4, PT, R7.reuse, -0x14, PT ;  /* 0xffffffec0700780c */ /* 0x040fe40003f82270 */
[C---:B------:R-:W-:Y:S02]  /*27c0*/  ISETP.EQ.AND P2, PT, R7.reuse, -0x10, PT ;  /* 0xfffffff00700780c */ /* 0x040fe40003f42270 */
[C---:B------:R-:W-:Y:S02]  /*27d0*/  ISETP.EQ.AND P1, PT, R7.reuse, -0xc, PT ;  /* 0xfffffff40700780c */ /* 0x040fe40003f22270 */
[C---:B------:R-:W-:Y:S02]  /*27e0*/  ISETP.EQ.AND P0, PT, R7.reuse, -0x8, PT ;  /* 0xfffffff80700780c */ /* 0x040fe40003f02270 */
[----:B------:R-:W-:-:S03]  /*27f0*/  ISETP.EQ.AND P5, PT, R7, RZ, PT ;  /* 0x000000ff0700720c */ /* 0x000fc60003fa2270 */
[--C-:B------:R-:W-:Y:S01]  /*2800*/  @P3 IMAD.MOV.U32 R0, RZ, RZ, R8.reuse ;  /* 0x000000ffff003224 */ /* 0x100fe200078e0008 */
[C---:B------:R-:W-:Y:S01]  /*2810*/  ISETP.EQ.AND P3, PT, R7.reuse, -0x4, PT ;  /* 0xfffffffc0700780c */ /* 0x040fe20003f62270 */
[----:B------:R-:W-:Y:S01]  /*2820*/  @P4 IMAD.MOV.U32 R5, RZ, RZ, R8 ;  /* 0x000000ffff054224 */ /* 0x000fe200078e0008 */
[----:B------:R-:W-:Y:S01]  /*2830*/  @P4 MOV R0, R15 ;  /* 0x0000000f00004202 */ /* 0x000fe20000000f00 */
[----:B------:R-:W-:Y:S01]  /*2840*/  @P2 IMAD.MOV.U32 R5, RZ, RZ, R15 ;  /* 0x000000ffff052224 */ /* 0x000fe200078e000f */
[----:B------:R-:W-:Y:S01]  /*2850*/  ISETP.EQ.AND P4, PT, R7, 0x4, PT ;  /* 0x000000040700780c */ /* 0x000fe20003f82270 */
[----:B------:R-:W-:Y:S01]  /*2860*/  @P2 IMAD.MOV.U32 R0, RZ, RZ, R16 ;  /* 0x000000ffff002224 */ /* 0x000fe200078e0010 */
[----:B------:R-:W-:Y:S01]  /*2870*/  @P1 MOV R5, R16 ;  /* 0x0000001000051202 */ /* 0x000fe20000000f00 */
[--C-:B------:R-:W-:Y:S02]  /*2880*/  @P0 IMAD.MOV.U32 R5, RZ, RZ, R17.reuse ;  /* 0x000000ffff050224 */ /* 0x100fe400078e0011 */
[----:B------:R-:W-:Y:S01]  /*2890*/  @P1 IMAD.MOV.U32 R0, RZ, RZ, R17 ;  /* 0x000000ffff001224 */ /* 0x000fe200078e0011 */
[----:B------:R-:W-:-:S03]  /*28a0*/  @P0 MOV R0, R18 ;  /* 0x0000001200000202 */ /* 0x000fc60000000f00 */
[----:B------:R-:W-:Y:S01]  /*28b0*/  @P3 IMAD.MOV.U32 R5, RZ, RZ, R18 ;  /* 0x000000ffff053224 */ /* 0x000fe200078e0012 */
[----:B------:R-:W-:Y:S01]  /*28c0*/  @P5 MOV R5, R19 ;  /* 0x0000001300055202 */ /* 0x000fe20000000f00 */
[----:B------:R-:W-:Y:S02]  /*28d0*/  @P3 IMAD.MOV.U32 R0, RZ, RZ, R19 ;  /* 0x000000ffff003224 */ /* 0x000fe400078e0013 */
[--C-:B------:R-:W-:Y:S02]  /*28e0*/  @P4 IMAD.MOV.U32 R5, RZ, RZ, R11.reuse ;  /* 0x000000ffff054224 */ /* 0x100fe400078e000b */
[----:B------:R-:W-:-:S03]  /*28f0*/  @P5 IMAD.MOV.U32 R0, RZ, RZ, R11 ;  /* 0x000000ffff005224 */ /* 0x000fc600078e000b */
[----:B------:R-:W-:Y:S01]  /*2900*/  MOV R6, R5 ;  /* 0x0000000500067202 */ /* 0x000fe20000000f00 */
[----:B------:R-:W-:Y:S06]  /*2910*/  @!P6 BRA `(.L_x_31) ;  /* 0x000000000028e947 */ /* 0x000fec0003800000 */
        /* <DEDUP_REMOVED lines=10> */
.L_x_31:
        /* <DEDUP_REMOVED lines=9> */
[----:B------:R-:W0:Y:S01]  /*2a50*/  I2F.F64.S64 R4, R6 ;  /* 0x0000000600047312 */ /* 0x000e220000301c00 */
[C---:B------:R-:W-:Y:S02]  /*2a60*/  LOP3.LUT R9, R11.reuse, R9, RZ, 0x3c, !PT ;  /* 0x000000090b097212 */ /* 0x040fe400078e3cff */
[----:B------:R-:W-:Y:S02]  /*2a70*/  LEA.HI R11, R11, R0, RZ, 0x1 ;  /* 0x000000000b0b7211 */ /* 0x000fe400078f08ff */
[----:B------:R-:W-:-:S03]  /*2a80*/  ISETP.GE.AND P1, PT, R9, RZ, PT ;  /* 0x000000ff0900720c */ /* 0x000fc60003f26270 */
[----:B------:R-:W-:-:S05]  /*2a90*/  IMAD.MOV R0, RZ, RZ, -R11 ;  /* 0x000000ffff007224 */ /* 0x000fca00078e0a0b */
[----:B------:R-:W-:Y:S01]  /*2aa0*/  @!P0 MOV R11, R0 ;  /* 0x00000000000b8202 */ /* 0x000fe20000000f00 */
[----:B0-----:R-:W-:-:S10]  /*2ab0*/  DMUL R4, R4, UR4 ;  /* 0x0000000404047c28 */ /* 0x001fd40008000000 */
[----:B------:R-:W0:Y:S02]  /*2ac0*/  F2F.F32.F64 R4, R4 ;  /* 0x0000000400047310 */ /* 0x000e240000301000 */
[----:B0-----:R-:W-:-:S07]  /*2ad0*/  FSEL R0, -R4, R4, !P1 ;  /* 0x0000000404007208 */ /* 0x001fce0004800100 */
.L_x_28:
[----:B------:R-:W0:Y:S02]  /*2ae0*/  LDC.64 R4, c[0x0][0x3d0] ;  /* 0x0000f400ff047b82 */ /* 0x000e240000000a00 */
[----:B0-----:R-:W-:-:S05]  /*2af0*/  IMAD.WIDE R4, R2, 0x8, R4 ;  /* 0x0000000802047825 */ /* 0x001fca00078e0204 */
[----:B------:R-:W2:Y:S04]  /*2b00*/  LDG.E R6, desc[UR6][R4.64+-0x630] ;  /* 0xfff9d00604067981 */ /* 0x000ea8000c1e1900 */
[----:B------:R-:W3:Y:S01]  /*2b10*/  LDG.E R2, desc[UR6][R4.64+-0x62c] ;  /* 0xfff9d40604027981 */ /* 0x000ee2000c1e1900 */
[----:B------:R-:W-:Y:S01]  /*2b20*/  FFMA.SAT R8, R10, R13, 0.5 ;  /* 0x3f0000000a087423 */ /* 0x000fe2000000200d */
[----:B------:R-:W-:Y:S01]  /*2b30*/  FMUL R9, R0, R0 ;  /* 0x0000000000097220 */ /* 0x000fe20000400000 */
[----:B------:R-:W-:Y:S01]  /*2b40*/  LOP3.LUT P1, RZ, R11, 0x2, RZ, 0xc0, !PT ;  /* 0x000000020bff7812 */ /* 0x000fe2000782c0ff */
[----:B------:R-:W-:Y:S01]  /*2b50*/  FMUL R3, R3, 1.6678197451575060839e-12 ;  /* 0x2beab98a03037820 */ /* 0x000fe20000400000 */
        /* <DEDUP_REMOVED lines=10> */
[----:B------:R-:W-:Y:S01]  /*2c00*/  FFMA R13, R13, R12, R0 ;  /* 0x0000000c0d0d7223 */ /* 0x000fe20000000000 */
[C---:B------:R-:W-:Y:S02]  /*2c10*/  VIADD R0, R11.reuse, 0x1 ;  /* 0x000000010b007836 */ /* 0x040fe40000000000 */
[----:B------:R-:W-:Y:S01]  /*2c20*/  FFMA R7, R10, 1.925963033500011079e-08, R7 ;  /* 0x32a570600a077823 */ /* 0x000fe20000000007 */
[----:B------:R-:W-:Y:S01]  /*2c30*/  LOP3.LUT R10, R11, 0x1, RZ, 0xc0, !PT ;  /* 0x000000010b0a7812 */ /* 0x000fe200078ec0ff */
[----:B------:R-:W-:Y:S01]  /*2c40*/  FFMA R20, R9, R20, 1 ;  /* 0x3f80000009147423 */ /* 0x000fe20000000014 */
[----:B------:R-:W-:-:S03]  /*2c50*/  LOP3.LUT P2, RZ, R0, 0x2, RZ, 0xc0, !PT ;  /* 0x0000000200ff7812 */ /* 0x000fc6000784c0ff */
[----:B------:R-:W0:Y:S01]  /*2c60*/  MUFU.EX2 R7, R7 ;  /* 0x0000000700077308 */ /* 0x000e220000000800 */
[----:B------:R-:W-:-:S04]  /*2c70*/  ISETP.NE.U32.AND P0, PT, R10, 0x1, PT ;  /* 0x000000010a00780c */ /* 0x000fc80003f05070 */
[----:B------:R-:W-:Y:S02]  /*2c80*/  FSEL R0, R13, R20, !P0 ;  /* 0x000000140d007208 */ /* 0x000fe40004000000 */
[----:B------:R-:W-:Y:S01]  /*2c90*/  FSEL R13, R20, R13, !P0 ;  /* 0x0000000d140d7208 */ /* 0x000fe20004000000 */
[----:B0-----:R-:W-:Y:S01]  /*2ca0*/  FMUL R7, R7, R8 ;  /* 0x0000000807077220 */ /* 0x001fe20000400000 */
[----:B------:R-:W-:Y:S02]  /*2cb0*/  FSEL R8, R0, -R0, !P2 ;  /* 0x8000000000087208 */ /* 0x000fe40005000000 */
[----:B------:R-:W-:-:S03]  /*2cc0*/  FSEL R0, R13, -R13, !P1 ;  /* 0x8000000d0d007208 */ /* 0x000fc60004800000 */
[C---:B------:R-:W-:Y:S02]  /*2cd0*/  FMUL R8, R7.reuse, R8 ;  /* 0x0000000807087220 */ /* 0x040fe40000400000 */
[----:B------:R-:W-:Y:S02]  /*2ce0*/  FMUL R7, R7, R0 ;  /* 0x0000000007077220 */ /* 0x000fe40000400000 */
[C---:B--2---:R-:W-:Y:S02]  /*2cf0*/  FFMA R9, R3.reuse, R8, R6 ;  /* 0x0000000803097223 */ /* 0x044fe40000000006 */
[----:B---3--:R-:W-:-:S03]  /*2d00*/  FFMA R7, R3, R7, R2 ;  /* 0x0000000703077223 */ /* 0x008fc60000000002 */
[----:B------:R-:W-:Y:S04]  /*2d10*/  STG.E desc[UR6][R4.64+-0x630], R9 ;  /* 0xfff9d00904007986 */ /* 0x000fe8000c101906 */
[----:B------:R-:W-:Y:S01]  /*2d20*/  STG.E desc[UR6][R4.64+-0x62c], R7 ;  /* 0xfff9d40704007986 */ /* 0x000fe2000c101906 */
[----:B------:R-:W-:Y:S05]  /*2d30*/  EXIT ;  /* 0x000000000000794d */ /* 0x000fea0003800000 */
.L_x_23:
[----:B------:R-:W-:-:S13]  /*2d40*/  ISETP.NE.OR P0, PT, R0, 0x64, !P0 ;  /* 0x000000640000780c */ /* 0x000fda0004705670 */
[----:B------:R-:W-:Y:S05]  /*2d50*/  @P0 BRA `(.L_x_32) ;  /* 0x0000001400080947 */ /* 0x000fea0003800000 */
        /* <DEDUP_REMOVED lines=13> */
[----:B------:R-:W4:Y:S04]  /*2e30*/  LDG.E R12, desc[UR6][R24.64+0x278d4] ;  /* 0x0278d406180c7981 */ /* 0x000f28000c1e1900 */
[----:B------:R-:W4:Y:S01]  /*2e40*/  LDG.E R13, desc[UR6][R18.64+0x27290] ;  /* 0x02729006120d7981 */ /* 0x000f22000c1e1900 */
[----:B-1----:R-:W-:-:S03]  /*2e50*/  IMAD.WIDE R26, R23, 0x4, R6 ;  /* 0x00000004171a7825 */ /* 0x002fc600078e0206 */
[----:B------:R-:W4:Y:S04]  /*2e60*/  LDG.E R16, desc[UR6][R18.64+0x278d4] ;  /* 0x0278d40612107981 */ /* 0x000f28000c1e1900 */
[----:B------:R-:W4:Y:S01]  /*2e70*/  LDG.E R6, desc[UR6][R26.64+0x27100] ;  /* 0x027100061a067981 */ /* 0x000f22000c1e1900 */
[----:B--2---:R-:W-:-:S05]  /*2e80*/  IMAD.WIDE R28, R23, 0x4, R8 ;  /* 0x00000004171c7825 */ /* 0x004fca00078e0208 */
[----:B------:R-:W2:Y:S01]  /*2e90*/  LDG.E R7, desc[UR6][R28.64+0x27100] ;  /* 0x027100061c077981 */ /* 0x000ea2000c1e1900 */
[----:B-----5:R-:W-:Y:S01]  /*2ea0*/  FMUL R8, R3, -6.2831854820251464844 ;  /* 0xc0c90fdb03087820 */ /* 0x020fe20000400000 */
[----:B---3--:R-:W-:-:S05]  /*2eb0*/  I2FP.F32.S32 R0, R0 ;  /* 0x0000000000007245 */ /* 0x008fca0000201400 */
[----:B------:R-:W-:-:S04]  /*2ec0*/  FMUL R20, R8, R0 ;  /* 0x0000000008147220 */ /* 0x000fc80000400000 */
[----:B------:R-:W-:-:S04]  /*2ed0*/  FMUL R20, R20, 1.6678197451575060839e-12 ;  /* 0x2beab98a14147820 */ /* 0x000fc80000400000 */
[----:B------:R-:W-:-:S06]  /*2ee0*/  FMUL R22, R20, 0.63661974668502807617 ;  /* 0x3f22f98314167820 */ /* 0x000fcc0000400000 */
[----:B------:R-:W0:Y:S01]  /*2ef0*/  F2I.NTZ R22, R22 ;  /* 0x0000001600167305 */ /* 0x000e220000203100 */
[----:B----4-:R-:W-:Y:S01]  /*2f00*/  FADD R11, R10, R11 ;  /* 0x0000000b0a0b7221 */ /* 0x010fe20000000000 */
[----:B------:R-:W-:-:S03]  /*2f10*/  FSETP.GE.AND P0, PT, |R20|, 105615, PT ;  /* 0x47ce47801400780b */ /* 0x000fc60003f06200 */
[----:B------:R-:W-:Y:S01]  /*2f20*/  FADD R11, R11, R12 ;  /* 0x0000000c0b0b7221 */ /* 0x000fe20000000000 */
[----:B0-----:R-:W-:-:S03]  /*2f30*/  I2FP.F32.S32 R9, R22 ;  /* 0x0000001600097245 */ /* 0x001fc60000201400 */
[----:B------:R-:W-:Y:S01]  /*2f40*/  FADD R14, R11, R14 ;  /* 0x0000000e0b0e7221 */ /* 0x000fe20000000000 */
[----:B------:R-:W-:Y:S01]  /*2f50*/  FMUL R11, RZ, -R3 ;  /* 0x80000003ff0b7220 */ /* 0x000fe20000400000 */
[----:B------:R-:W-:Y:S01]  /*2f60*/  FFMA R10, R9, -1.5707962512969970703, R20 ;  /* 0xbfc90fda090a7823 */ /* 0x000fe20000000014 */
[----:B------:R-:W-:Y:S01]  /*2f70*/  FADD R13, R13, R16 ;  /* 0x000000100d0d7221 */ /* 0x000fe20000000000 */
[----:B------:R-:W-:Y:S01]  /*2f80*/  FMUL R14, R14, 0.25 ;  /* 0x3e8000000e0e7820 */ /* 0x000fe20000400000 */
[----:B------:R-:W-:Y:S01]  /*2f90*/  FMUL R12, R11, R0 ;  /* 0x000000000b0c7220 */ /* 0x000fe20000400000 */
[----:B------:R-:W-:Y:S02]  /*2fa0*/  FFMA R16, R9, -7.5497894158615963534e-08, R10 ;  /* 0xb3a2216809107823 */ /* 0x000fe4000000000a */
[----:B------:R-:W-:Y:S01]  /*2fb0*/  FFMA R3, R13, 0.5, R14 ;  /* 0x3f0000000d037823 */ /* 0x000fe2000000000e */
[----:B--2---:R-:W-:Y:S01]  /*2fc0*/  FADD R10, R6, R7 ;  /* 0x00000007060a7221 */ /* 0x004fe20000000000 */
[----:B------:R-:W-:Y:S01]  /*2fd0*/  FFMA R0, R9, -5.3903029534742383927e-15, R16 ;  /* 0xa7c234c509007823 */ /* 0x000fe20000000010 */
[----:B------:R-:W-:Y:S01]  /*2fe0*/  FMUL R12, R12, 1.6678197451575060839e-12 ;  /* 0x2beab98a0c0c7820 */ /* 0x000fe20000400000 */
        /* <DEDUP_REMOVED lines=11> */
.L_x_34:
        /* <DEDUP_REMOVED lines=51> */
[----:B------:R-:W-:-:S05]  /*33d0*/  @P4 IMAD.MOV.U32 R7, RZ, RZ, R21 ;  /* 0x000000ffff074224 */ /* 0x000fca00078e0015 */
[----:B------:R-:W-:Y:S01]  /*33e0*/  MOV R14, R7 ;  /* 0x00000007000e7202 */ /* 0x000fe20000000f00 */
[----:B------:R-:W-:Y:S06]  /*33f0*/  @!P6 BRA `(.L_x_35) ;  /* 0x00000000002ce947 */ /* 0x000fec0003800000 */
[----:B------:R-:W-:Y:S01]  /*3400*/  @P2 IMAD.MOV.U32 R15, RZ, RZ, R9 ;  /* 0x000000ffff0f2224 */ /* 0x000fe200078e0009 */
[----:B------:R-:W-:Y:S01]  /*3410*/  @P1 MOV R15, R16 ;  /* 0x00000010000f1202 */ /* 0x000fe20000000f00 */
[----:B------:R-:W-:Y:S01]  /*3420*/  @P0 IMAD.MOV.U32 R15, RZ, RZ, R17 ;  /* 0x000000ffff0f0224 */ /* 0x000fe200078e0011 */
[----:B------:R-:W-:Y:S02]  /*3430*/  ISETP.EQ.AND P0, PT, R22, 0x8, PT ;  /* 0x000000081600780c */ /* 0x000fe40003f02270 */
[----:B------:R-:W-:Y:S01]  /*3440*/  @P3 MOV R15, R18 ;  /* 0x00000012000f3202 */ /* 0x000fe20000000f00 */
[----:B------:R-:W-:Y:S01]  /*3450*/  @P5 IMAD.MOV.U32 R15, RZ, RZ, R19 ;  /* 0x000000ffff0f5224 */ /* 0x000fe200078e0013 */
[----:B------:R-:W-:Y:S02]  /*3460*/  @P4 MOV R15, R13 ;  /* 0x0000000d000f4202 */ /* 0x000fe40000000f00 */
[----:B------:R-:W-:-:S04]  /*3470*/  LOP3.LUT R7, R6, 0x1f, RZ, 0xc0, !PT ;  /* 0x0000001f06077812 */ /* 0x000fc800078ec0ff */
[----:B------:R-:W-:-:S03]  /*3480*/  SHF.L.W.U32.HI R0, R14, R7, R0 ;  /* 0x000000070e007219 */ /* 0x000fc60000010e00 */
[----:B------:R-:W-:-:S05]  /*3490*/  @P0 IMAD.MOV.U32 R15, RZ, RZ, R21 ;  /* 0x000000ffff0f0224 */ /* 0x000fca00078e0015 */
[----:B------:R-:W-:-:S07]  /*34a0*/  SHF.L.W.U32.HI R14, R15, R7, R14 ;  /* 0x000000070f0e7219 */ /* 0x000fce0000010e0e */
.L_x_35:
[C-C-:B------:R-:W-:Y:S01]  /*34b0*/  SHF.L.W.U32.HI R21, R14.reuse, 0x2, R0.reuse ;  /* 0x000000020e157819 */ /* 0x140fe20000010e00 */
[----:B------:R-:W-:Y:S01]  /*34c0*/  UMOV UR4, 0x54442d19 ;  /* 0x54442d1900047882 */ /* 0x000fe20000000000 */
[----:B------:R-:W-:Y:S01]  /*34d0*/  SHF.L.U32 R6, R14, 0x2, RZ ;  /* 0x000000020e067819 */ /* 0x000fe200000006ff */
        /* <DEDUP_REMOVED lines=15> */
.L_x_33:
[----:B------:R-:W-:Y:S02]  /*35d0*/  IMAD.MOV.U32 R14, RZ, RZ, 0x394d4153 ;  /* 0x394d4153ff0e7424 */ /* 0x000fe400078e00ff */
[----:B------:R-:W-:Y:S01]  /*35e0*/  FMUL R25, R0, R0 ;  /* 0x0000000000197220 */ /* 0x000fe20000400000 */
[----:B------:R-:W0:Y:S01]  /*35f0*/  LDC.64 R6, c[0x0][0x3c0] ;  /* 0x0000f000ff067b82 */ /* 0x000e220000000a00 */
[----:B------:R-:W-:Y:S02]  /*3600*/  MOV R15, 0x3bbb989d ;  /* 0x3bbb989d000f7802 */ /* 0x000fe40000000f00 */
[C---:B------:R-:W-:Y:S01]  /*3610*/  FFMA R20, R25.reuse, -R14, 0.0083327032625675201416 ;  /* 0x3c0885e419147423 */ /* 0x040fe2000000080e */
[C---:B------:R-:W-:Y:S02]  /*3620*/  FFMA R21, R25.reuse, R0, RZ ;  /* 0x0000000019157223 */ /* 0x040fe400000000ff */
[----:B------:R-:W-:Y:S01]  /*3630*/  FFMA.SAT R24, R12, R15, 0.5 ;  /* 0x3f0000000c187423 */ /* 0x000fe2000000200f */
[----:B------:R-:W-:-:S04]  /*3640*/  FFMA R20, R25, R20, -0.16666662693023681641 ;  /* 0xbe2aaaa819147423 */ /* 0x000fc80000000014 */
[----:B------:R-:W-:Y:S01]  /*3650*/  FFMA R0, R21, R20, R0 ;  /* 0x0000001415007223 */ /* 0x000fe20000000000 */
[----:B------:R-:W-:Y:S01]  /*3660*/  IMAD.MOV.U32 R20, RZ, RZ, 0x37cbac00 ;  /* 0x37cbac00ff147424 */ /* 0x000fe200078e00ff */
[----:B------:R-:W-:-:S03]  /*3670*/  MOV R21, 0x437c0000 ;  /* 0x437c000000157802 */ /* 0x000fc60000000f00 */
[C---:B------:R-:W-:Y:S02]  /*3680*/  FFMA R26, R25.reuse, R20, -0.0013887860113754868507 ;  /* 0xbab607ed191a7423 */ /* 0x040fe40000000014 */
[----:B------:R-:W-:Y:S02]  /*3690*/  FFMA.RM R23, R24, R21, 12582913 ;  /* 0x4b40000118177423 */ /* 0x000fe40000004015 */
[----:B------:R-:W-:Y:S02]  /*36a0*/  FFMA R26, R25, R26, 0.041666727513074874878 ;  /* 0x3d2aaabb191a7423 */ /* 0x000fe4000000001a */
[----:B------:R-:W-:Y:S02]  /*36b0*/  FADD R27, R23, -12583039 ;  /* 0xcb40007f171b7421 */ /* 0x000fe40000000000 */
[----:B------:R-:W-:Y:S01]  /*36c0*/  FFMA R26, R25, R26, -0.4999999701976776123 ;  /* 0xbeffffff191a7423 */ /* 0x000fe2000000001a */
[----:B0-----:R-:W-:-:S04]  /*36d0*/  IMAD.WIDE R6, R2, 0x8, R6 ;  /* 0x0000000802067825 */ /* 0x001fc800078e0206 */
[----:B------:R-:W-:Y:S01]  /*36e0*/  FFMA R27, R12, 1.4426950216293334961, -R27 ;  /* 0x3fb8aa3b0c1b7823 */ /* 0x000fe2000000081b */
[----:B------:R-:W-:-:S03]  /*36f0*/  FFMA R25, R25, R26, 1 ;  /* 0x3f80000019197423 */ /* 0x000fc6000000001a */
        /* <DEDUP_REMOVED lines=15> */
[----:B------:R-:W-:-:S03]  /*37f0*/  FMUL R23, R10, 1.6678197451575060839e-12 ;  /* 0x2beab98a0a177820 */ /* 0x000fc60000400000 */
[C---:B------:R-:W-:Y:S01]  /*3800*/  FMUL R27, R0.reuse, R27 ;  /* 0x0000001b001b7220 */ /* 0x040fe20000400000 */
[----:B------:R-:W-:-:S03]  /*3810*/  FMUL R25, R0, R25 ;  /* 0x0000001900197220 */ /* 0x000fc60000400000 */
[C---:B--2---:R-:W-:Y:S01]  /*3820*/  FFMA R27, R23.reuse, R27, R24 ;  /* 0x0000001b171b7223 */ /* 0x044fe20000000018 */
[----:B---3--:R-:W-:-:S04]  /*3830*/  FFMA R25, R23, R25, R12 ;  /* 0x0000001917197223 */ /* 0x008fc8000000000c */
        /* <DEDUP_REMOVED lines=21> */
[----:B------:R-:W-:Y:S01]  /*3990*/  SHF.L.U32 R0, R10, 0x8, RZ ;  /* 0x000000080a007819 */ /* 0x000fe200000006ff */
[----:B------:R-:W-:Y:S02]  /*39a0*/  HFMA2 R23, -RZ, RZ, 0, 0 ;  /* 0x00000000ff177431 */ /* 0x000fe400000001ff */
[----:B------:R-:W-:Y:S01]  /*39b0*/  IMAD.MOV.U32 R11, RZ, RZ, RZ ;  /* 0x000000ffff0b7224 */ /* 0x000fe200078e00ff */
[----:B------:R-:W0:Y:S01]  /*39c0*/  LDCU.64 UR8, c[0x4][URZ] ;  /* 0x01000000ff0877ac */ /* 0x000e220008000a00 */
[----:B------:R-:W-:Y:S01]  /*39d0*/  IMAD.MOV.U32 R12, RZ, RZ, RZ ;  /* 0x000000ffff0c7224 */ /* 0x000fe200078e00ff */
[----:B------:R-:W-:Y:S01]  /*39e0*/  LOP3.LUT R0, R0, 0x80000000, RZ, 0xfc, !PT ;  /* 0x8000000000007812 */ /* 0x000fe200078efcff */
[----:B------:R-:W-:-:S06]  /*39f0*/  UMOV UR4, URZ ;  /* 0x000000ff00047c82 */ /* 0x000fcc0008000000 */
.L_x_37:
        /* <DEDUP_REMOVED lines=12> */
[C---:B------:R-:W-:Y:S01]  /*3ac0*/  ISETP.EQ.AND P5, PT, R12.reuse, 0x14, PT ;  /* 0x000000140c00780c */ /* 0x040fe20003fa2270 */
[----:B------:R-:W-:Y:S02]  /*3ad0*/  VIADD R12, R12, 0x4 ;  /* 0x000000040c0c7836 */ /* 0x000fe40000000000 */
[----:B--2---:R-:W-:-:S03]  /*3ae0*/  IMAD.WIDE.U32 R6, R5, R0, RZ ;  /* 0x0000000005067225 */ /* 0x004fc600078e00ff */
[----:B------:R-:W-:-:S04]  /*3af0*/  IADD3 R6, P6, PT, R6, R11, RZ ;  /* 0x0000000b06067210 */ /* 0x000fc80007fde0ff */
[----:B------:R-:W-:Y:S01]  /*3b00*/  IADD3.X R11, PT, PT, R7, R23, RZ, P6, !PT ;  /* 0x00000017070b7210 */ /* 0x000fe200037fe4ff */
[--C-:B------:R-:W-:Y:S01]  /*3b10*/  @P0 IMAD.MOV.U32 R9, RZ, RZ, R6.reuse ;  /* 0x000000ffff090224 */ /* 0x100fe200078e0006 */
[-C--:B------:R-:W-:Y:S01]  /*3b20*/  @P1 MOV R16, R6.reuse ;  /* 0x0000000600101202 */ /* 0x080fe20000000f00 */
[--C-:B------:R-:W-:Y:S01]  /*3b30*/  @P2 IMAD.MOV.U32 R17, RZ, RZ, R6.reuse ;  /* 0x000000ffff112224 */ /* 0x100fe200078e0006 */
[-C--:B------:R-:W-:Y:S01]  /*3b40*/  @P3 MOV R18, R6.reuse ;  /* 0x0000000600123202 */ /* 0x080fe20000000f00 */
[----:B------:R-:W-:Y:S01]  /*3b50*/  @P4 IMAD.MOV.U32 R19, RZ, RZ, R6 ;  /* 0x000000ffff134224 */ /* 0x000fe200078e0006 */
[----:B------:R-:W-:Y:S01]  /*3b60*/  @P5 MOV R13, R6 ;  /* 0x00000006000d5202 */ /* 0x000fe20000000f00 */
[----:B------:R-:W-:Y:S06]  /*3b70*/  BRA.U UP0, `(.L_x_37) ;  /* 0xfffffffd00a07547 */ /* 0x000fec000b83ffff */
[----:B------:R-:W-:-:S04]  /*3b80*/  SHF.R.U32.HI R4, RZ, 0x17, R10 ;  /* 0x00000017ff047819 */ /* 0x000fc8000001160a */
[C---:B------:R-:W-:Y:S02]  /*3b90*/  LOP3.LUT R0, R4.reuse, 0xe0, RZ, 0xc0, !PT ;  /* 0x000000e004007812 */ /* 0x040fe400078ec0ff */
[----:B------:R-:W-:Y:S02]  /*3ba0*/  LOP3.LUT P6, RZ, R4, 0x1f, RZ, 0xc0, !PT ;  /* 0x0000001f04ff7812 */ /* 0x000fe400078cc0ff */
[----:B------:R-:W-:-:S04]  /*3bb0*/  IADD3 R0, PT, PT, R0, -0x80, RZ ;  /* 0xffffff8000007810 */ /* 0x000fc80007ffe0ff */
        /* <DEDUP_REMOVED lines=14> */
[----:B------:R-:W-:Y:S01]  /*3ca0*/  @P1 IMAD.MOV.U32 R5, RZ, RZ, R17 ;  /* 0x000000ffff051224 */ /* 0x000fe200078e0011 */
[----:B------:R-:W-:Y:S01]  /*3cb0*/  @P2 MOV R0, R17 ;  /* 0x0000001100002202 */ /* 0x000fe20000000f00 */
[----:B------:R-:W-:Y:S01]  /*3cc0*/  @P0 IMAD.MOV.U32 R5, RZ, RZ, R18 ;  /* 0x000000ffff050224 */ /* 0x000fe200078e0012 */
[----:B------:R-:W-:-:S02]  /*3cd0*/  @P1 MOV R0, R18 ;  /* 0x0000001200001202 */ /* 0x000fc40000000f00 */
[----:B------:R-:W-:-:S03]  /*3ce0*/  @P0 MOV R0, R19 ;  /* 0x0000001300000202 */ /* 0x000fc60000000f00 */
[----:B------:R-:W-:Y:S01]  /*3cf0*/  @P3 IMAD.MOV.U32 R5, RZ, RZ, R19 ;  /* 0x000000ffff053224 */ /* 0x000fe200078e0013 */
[----:B------:R-:W-:Y:S01]  /*3d00*/  @P3 MOV R0, R13 ;  /* 0x0000000d00003202 */ /* 0x000fe20000000f00 */
        /* <DEDUP_REMOVED lines=11> */
[----:B------:R-:W-:-:S04]  /*3dc0*/  LOP3.LUT R5, R4, 0x1f, RZ, 0xc0, !PT ;  /* 0x0000001f04057812 */ /* 0x000fc800078ec0ff */
[----:B------:R-:W-:-:S05]  /*3dd0*/  SHF.L.W.U32.HI R0, R6, R5, R0 ;  /* 0x0000000506007219 */ /* 0x000fca0000010e00 */
[----:B------:R-:W-:-:S04]  /*3de0*/  @P0 MOV R9, R11 ;  /* 0x0000000b00090202 */ /* 0x000fc80000000f00 */
[----:B------:R-:W-:-:S07]  /*3df0*/  SHF.L.W.U32.HI R6, R9, R5, R6 ;  /* 0x0000000509067219 */ /* 0x000fce0000010e06 */
.L_x_38:
[C---:B------:R-:W-:Y:S01]  /*3e00*/  SHF.L.W.U32.HI R9, R6.reuse, 0x2, R0 ;  /* 0x0000000206097819 */ /* 0x040fe20000010e00 */
[----:B------:R-:W-:Y:S01]  /*3e10*/  IMAD.SHL.U32 R6, R6, 0x4, RZ ;  /* 0x0000000406067824 */ /* 0x000fe200078e00ff */
[----:B------:R-:W-:Y:S01]  /*3e20*/  UMOV UR4, 0x54442d19 ;  /* 0x54442d1900047882 */ /* 0x000fe20000000000 */
        /* <DEDUP_REMOVED lines=9> */
[----:B------:R-:W-:Y:S02]  /*3ec0*/  ISETP.GE.AND P1, PT, R10, RZ, PT ;  /* 0x000000ff0a00720c */ /* 0x000fe40003f26270 */
[----:B------:R-:W-:-:S05]  /*3ed0*/  IADD3 R0, PT, PT, -R12, RZ, RZ ;  /* 0x000000ff0c007210 */ /* 0x000fca0007ffe1ff */
[----:B------:R-:W-:Y:S01]  /*3ee0*/  @!P0 IMAD.MOV.U32 R12, RZ, RZ, R0 ;  /* 0x000000ffff0c8224 */ /* 0x000fe200078e0000 */
[----:B0-----:R-:W-:-:S10]  /*3ef0*/  DMUL R4, R4, UR4 ;  /* 0x0000000404047c28 */ /* 0x001fd40008000000 */
[----:B------:R-:W0:Y:S02]  /*3f00*/  F2F.F32.F64 R4, R4 ;  /* 0x0000000400047310 */ /* 0x000e240000301000 */
[----:B0-----:R-:W-:-:S07]  /*3f10*/  FSEL R0, -R4, R4, !P1 ;  /* 0x0000000404007208 */ /* 0x001fce0004800100 */
.L_x_36:
        /* <DEDUP_REMOVED lines=16> */
[----:B------:R-:W-:Y:S01]  /*4020*/  FFMA R7, R8, 1.4426950216293334961, -R7 ;  /* 0x3fb8aa3b08077823 */ /* 0x000fe20000000807 */
[----:B------:R-:W-:Y:S01]  /*4030*/  FFMA R20, R9, R20, -0.4999999701976776123 ;  /* 0xbeffffff09147423 */ /* 0x000fe20000000014 */
[----:B------:R-:W-:Y:S01]  /*4040*/  FFMA R11, R11, R14, R0 ;  /* 0x0000000e0b0b7223 */ /* 0x000fe20000000000 */
[----:B------:R-:W-:Y:S01]  /*4050*/  IADD3 R0, PT, PT, R12, 0x1, RZ ;  /* 0x000000010c007810 */ /* 0x000fe20007ffe0ff */
[----:B------:R-:W-:Y:S01]  /*4060*/  FFMA R7, R8, 1.925963033500011079e-08, R7 ;  /* 0x32a5706008077823 */ /* 0x000fe20000000007 */
[----:B------:R-:W-:Y:S01]  /*4070*/  LOP3.LUT R8, R12, 0x1, RZ, 0xc0, !PT ;  /* 0x000000010c087812 */ /* 0x000fe200078ec0ff */
[----:B------:R-:W-:Y:S01]  /*4080*/  FFMA R20, R9, R20, 1 ;  /* 0x3f80000009147423 */ /* 0x000fe20000000014 */
[----:B------:R-:W-:Y:S02]  /*4090*/  LOP3.LUT P2, RZ, R0, 0x2, RZ, 0xc0, !PT ;  /* 0x0000000200ff7812 */ /* 0x000fe4000784c0ff */
[----:B------:R-:W-:Y:S01]  /*40a0*/  ISETP.NE.U32.AND P0, PT, R8, 0x1, PT ;  /* 0x000000010800780c */ /* 0x000fe20003f05070 */
[----:B------:R-:W0:Y:S03]  /*40b0*/  MUFU.EX2 R7, R7 ;  /* 0x0000000700077308 */ /* 0x000e260000000800 */
[----:B------:R-:W-:-:S02]  /*40c0*/  FSEL R0, R11, R20, !P0 ;  /* 0x000000140b007208 */ /* 0x000fc40004000000 */
[----:B------:R-:W-:Y:S02]  /*40d0*/  FSEL R11, R20, R11, !P0 ;  /* 0x0000000b140b7208 */ /* 0x000fe40004000000 */
[----:B------:R-:W-:Y:S02]  /*40e0*/  FSEL R8, R0, -R0, !P2 ;  /* 0x8000000000087208 */ /* 0x000fe40005000000 */
[----:B------:R-:W-:Y:S01]  /*40f0*/  FSEL R0, R11, -R11, !P1 ;  /* 0x8000000b0b007208 */ /* 0x000fe20004800000 */
[----:B0-----:R-:W-:-:S04]  /*4100*/  FMUL R7, R7, R10 ;  /* 0x0000000a07077220 */ /* 0x001fc80000400000 */
[C---:B------:R-:W-:Y:S01]  /*4110*/  FMUL R8, R7.reuse, R8 ;  /* 0x0000000807087220 */ /* 0x040fe20000400000 */
[----:B------:R-:W-:-:S03]  /*4120*/  FMUL R7, R7, R0 ;  /* 0x0000000007077220 */ /* 0x000fc60000400000 */
[C---:B--2---:R-:W-:Y:S01]  /*4130*/  FFMA R9, R3.reuse, R8, R6 ;  /* 0x0000000803097223 */ /* 0x044fe20000000006 */
[----:B---3--:R-:W-:-:S04]  /*4140*/  FFMA R7, R3, R7, R2 ;  /* 0x0000000703077223 */ /* 0x008fc80000000002 */
[----:B------:R-:W-:Y:S04]  /*4150*/  STG.E desc[UR6][R4.64], R9 ;  /* 0x0000000904007986 */ /* 0x000fe8000c101906 */
[----:B------:R-:W-:Y:S01]  /*4160*/  STG.E desc[UR6][R4.64+0x4], R7 ;  /* 0x0000040704007986 */ /* 0x000fe2000c101906 */
[----:B------:R-:W-:Y:S05]  /*4170*/  EXIT ;  /* 0x000000000000794d */ /* 0x000fea0003800000 */
.L_x_32:
[----:B------:R-:W-:-:S13]  /*4180*/  ISETP.NE.AND P0, PT, R23, 0x64, PT ;  /* 0x000000641700780c */ /* 0x000fda0003f05270 */
[----:B------:R-:W-:Y:S05]  /*4190*/  @P0 EXIT ;  /* 0x000000000000094d */ /* 0x000fea0003800000 */
[----:B------:R-:W0:Y:S08]  /*41a0*/  LDC.64 R4, c[0x0][0x388] ;  /* 0x0000e200ff047b82 */ /* 0x000e300000000a00 */
[----:B------:R-:W1:Y:S08]  /*41b0*/  LDC.64 R20, c[0x0][0x3e8] ;  /* 0x0000fa00ff147b82 */ /* 0x000e700000000a00 */
[----:B------:R-:W2:Y:S01]  /*41c0*/  LDC.64 R18, c[0x0][0x3f0] ;  /* 0x0000fc00ff127b82 */ /* 0x000ea20000000a00 */
[----:B0-----:R-:W3:Y:S07]  /*41d0*/  LDG.E R12, desc[UR6][R4.64] ;  /* 0x00000006040c7981 */ /* 0x001eee000c1e1900 */
[----:B------:R-:W0:Y:S01]  /*41e0*/  LDC.64 R14, c[0x0][0x390] ;  /* 0x0000e400ff0e7b82 */ /* 0x000e220000000a00 */
[----:B------:R-:W-:-:S04]  /*41f0*/  IMAD R13, R0, 0x191, RZ ;  /* 0x00000191000d7824 */ /* 0x000fc800078e02ff */
[----:B-1----:R-:W-:-:S03]  /*4200*/  IMAD.WIDE.U32 R20, R13, 0x4, R20 ;  /* 0x000000040d147825 */ /* 0x002fc600078e0014 */
[----:B------:R-:W1:Y:S02]  /*4210*/  LDC.64 R6, c[0x0][0x398] ;  /* 0x0000e600ff067b82 */ /* 0x000e640000000a00 */
[----:B------:R-:W4:Y:S01]  /*4220*/  LDG.E R10, desc[UR6][R20.64+0x194] ;  /* 0x00019406140a7981 */ /* 0x000f22000c1e1900 */
[----:B--2---:R-:W-:-:S05]  /*4230*/  IMAD.WIDE.U32 R18, R13, 0x4, R18 ;  /* 0x000000040d127825 */ /* 0x004fca00078e0012 */
[----:B------:R-:W2:Y:S01]  /*4240*/  LDC.64 R8, c[0x0][0x400] ;  /* 0x00010000ff087b82 */ /* 0x000ea20000000a00 */
[----:B------:R3:W4:Y:S01]  /*4250*/  LDG.E R11, desc[UR6][R20.64+0x190] ;  /* 0x00019006140b7981 */ /* 0x000722000c1e1900 */
[----:B------:R-:W-:-:S03]  /*4260*/  IMAD R27, R0, 0x190, RZ ;  /* 0x00000190001b7824 */ /* 0x000fc600078e02ff */
[----:B------:R-:W4:Y:S01]  /*4270*/  LDG.E R16, desc[UR6][R18.64+0x190] ;  /* 0x0001900612107981 */ /* 0x000f22000c1e1900 */
[----:B0-----:R-:W-:-:S03]  /*4280*/  IMAD.WIDE.U32 R14, R13, 0x4, R14 ;  /* 0x000000040d0e7825 */ /* 0x001fc600078e000e */
[----:B------:R-:W4:Y:S04]  /*4290*/  LDG.E R13, desc[UR6][R18.64+0x194] ;  /* 0x00019406120d7981 */ /* 0x000f28000c1e1900 */
[----:B------:R-:W4:Y:S01]  /*42a0*/  LDG.E R0, desc[UR6][R14.64+0x190] ;  /* 0x000190060e007981 */ /* 0x000f22000c1e1900 */
[----:B-1----:R-:W-:-:S03]  /*42b0*/  IMAD.WIDE.U32 R24, R27, 0x4, R6 ;  /* 0x000000041b187825 */ /* 0x002fc600078e0006 */
[----:B------:R-:W4:Y:S04]  /*42c0*/  LDG.E R17, desc[UR6][R14.64+0x194] ;  /* 0x000194060e117981 */ /* 0x000f28000c1e1900 */
[----:B------:R-:W4:Y:S01]  /*42d0*/  LDG.E R6, desc[UR6][R24.64+0x190] ;  /* 0x0001900618067981 */ /* 0x000f22000c1e1900 */
[----:B--2---:R-:W-:-:S05]  /*42e0*/  IMAD.WIDE.U32 R26, R27, 0x4, R8 ;  /* 0x000000041b1a7825 */ /* 0x004fca00078e0008 */
        /* <DEDUP_REMOVED lines=8> */
[----:B------:R-:W-:Y:S01]  /*4370*/  FSETP.GE.AND P0, PT, |R20|, 105615, PT ;  /* 0x47ce47801400780b */ /* 0x000fe20003f06200 */
[----:B------:R-:W-:Y:S02]  /*4380*/  FMUL R11, RZ, -R3 ;  /* 0x80000003ff0b7220 */ /* 0x000fe40000400000 */
[----:B------:R-:W-:Y:S01]  /*4390*/  FADD R13, R10, R13 ;  /* 0x0000000d0a0d7221 */ /* 0x000fe20000000000 */
[----:B0-----:R-:W-:-:S03]  /*43a0*/  I2FP.F32.S32 R9, R22 ;  /* 0x0000001600097245 */ /* 0x001fc60000201400 */
[----:B------:R-:W-:Y:S01]  /*43b0*/  FADD R13, R13, R16 ;  /* 0x000000100d0d7221 */ /* 0x000fe20000000000 */
[----:B------:R-:W-:Y:S01]  /*43c0*/  FADD R0, R0, R17 ;  /* 0x0000001100007221 */ /* 0x000fe20000000000 */
[----:B------:R-:W-:Y:S02]  /*43d0*/  FFMA R10, R9, -1.5707962512969970703, R20 ;  /* 0xbfc90fda090a7823 */ /* 0x000fe40000000014 */
[----:B------:R-:W-:Y:S01]  /*43e0*/  FMUL R3, R13, 0.25 ;  /* 0x3e8000000d037820 */ /* 0x000fe20000400000 */
[----:B------:R-:W-:Y:S01]  /*43f0*/  FMUL R12, R11, R12 ;  /* 0x0000000c0b0c7220 */ /* 0x000fe20000400000 */
[C---:B------:R-:W-:Y:S02]  /*4400*/  FFMA R14, R9.reuse, -7.5497894158615963534e-08, R10 ;  /* 0xb3a22168090e7823 */ /* 0x040fe4000000000a */
[----:B------:R-:W-:Y:S01]  /*4410*/  FFMA R3, R0, 0.5, R3 ;  /* 0x3f00000000037823 */ /* 0x000fe20000000003 */
[----:B------:R-:W-:Y:S01]  /*4420*/  FMUL R12, R12, 1.6678197451575060839e-12 ;  /* 0x2beab98a0c0c7820 */ /* 0x000fe20000400000 */
[----:B--2---:R-:W-:Y:S01]  /*4430*/  FADD R10, R6, R7 ;  /* 0x00000007060a7221 */ /* 0x004fe20000000000 */
[----:B------:R-:W-:Y:S01]  /*4440*/  FFMA R0, R9, -5.3903029534742383927e-15, R14 ;  /* 0xa7c234c509007823 */ /* 0x000fe2000000000e */
[----:B------:R-:W-:Y:S06]  /*4450*/  @!P0 BRA `(.L_x_39) ;  /* 0x0000000400748947 */ /* 0x000fec0003800000 */
[----:B------:R-:W-:-:S13]  /*4460*/  FSETP.NEU.AND P0, PT, |R20|, +INF , PT ;  /* 0x7f8000001400780b */ /* 0x000fda0003f0d200 */
[----:B------:R-:W-:Y:S01]  /*4470*/  @!P0 FMUL R0, RZ, R20 ;  /* 0x00000014ff008220 */ /* 0x000fe20000400000 */
[----:B------:R-:W-:Y:S01]  /*4480*/  @!P0 MOV R22, RZ ;  /* 0x000000ff00168202 */ /* 0x000fe20000000f00 */
[----:B------:R-:W-:Y:S06]  /*4490*/  @!P0 BRA `(.L_x_39) ;  /* 0x0000000400648947 */ /* 0x000fec0003800000 */
[----:B------:R-:W-:Y:S02]  /*44a0*/  IMAD.SHL.U32 R0, R20, 0x100, RZ ;  /* 0x0000010014007824 */ /* 0x000fe400078e00ff */
[----:B------:R-:W-:Y:S01]  /*44b0*/  HFMA2 R21, -RZ, RZ, 0, 0 ;  /* 0x00000000ff157431 */ /* 0x000fe200000001ff */
[----:B------:R-:W-:Y:S01]  /*44c0*/  CS2R R22, SRZ ;  /* 0x0000000000167805 */ /* 0x000fe2000001ff00 */
[----:B------:R-:W0:Y:S01]  /*44d0*/  LDCU.64 UR8, c[0x4][URZ] ;  /* 0x01000000ff0877ac */ /* 0x000e220008000a00 */
[----:B------:R-:W-:Y:S01]  /*44e0*/  LOP3.LUT R0, R0, 0x80000000, RZ, 0xfc, !PT ;  /* 0x8000000000007812 */ /* 0x000fe200078efcff */
[----:B------:R-:W-:-:S06]  /*44f0*/  UMOV UR4, URZ ;  /* 0x000000ff00047c82 */ /* 0x000fcc0008000000 */
.L_x_40:
[----:B0-----:R-:W-:Y:S01]  /*4500*/  MOV R7, UR9 ;  /* 0x0000000900077c02 */ /* 0x001fe20008000f00 */
[----:B------:R-:W-:-:S05]  /*4510*/  IMAD.U32 R6, RZ, RZ, UR8 ;  /* 0x00000008ff067e24 */ /* 0x000fca000f8e00ff */
        /* <DEDUP_REMOVED lines=16> */
[-C--:B------:R-:W-:Y:S01]  /*4620*/  @P2 MOV R17, R14.reuse ;  /* 0x0000000e00112202 */ /* 0x080fe20000000f00 */
[--C-:B------:R-:W-:Y:S01]  /*4630*/  @P1 IMAD.MOV.U32 R16, RZ, RZ, R14.reuse ;  /* 0x000000ffff101224 */ /* 0x100fe200078e000e */
[----:B------:R-:W-:Y:S01]  /*4640*/  @P4 MOV R19, R14 ;  /* 0x0000000e00134202 */ /* 0x000fe20000000f00 */
[--C-:B------:R-:W-:Y:S02]  /*4650*/  @P3 IMAD.MOV.U32 R18, RZ, RZ, R14.reuse ;  /* 0x000000ffff123224 */ /* 0x100fe400078e000e */
[----:B------:R-:W-:Y:S01]  /*4660*/  @P5 IMAD.MOV.U32 R13, RZ, RZ, R14 ;  /* 0x000000ffff0d5224 */ /* 0x000fe200078e000e */
[----:B------:R-:W-:Y:S06]  /*4670*/  BRA.U UP0, `(.L_x_40) ;  /* 0xfffffffd00a07547 */ /* 0x000fec000b83ffff */
        /* <DEDUP_REMOVED lines=12> */
[----:B------:R-:W-:Y:S01]  /*4740*/  @P3 IMAD.MOV.U32 R0, RZ, RZ, R9 ;  /* 0x000000ffff003224 */ /* 0x000fe200078e0009 */
        /* <DEDUP_REMOVED lines=8> */
[----:B------:R-:W-:Y:S02]  /*47d0*/  @P1 MOV R7, R17 ;  /* 0x0000001100071202 */ /* 0x000fe40000000f00 */
[----:B------:R-:W-:-:S03]  /*47e0*/  @P0 MOV R7, R18 ;  /* 0x0000001200070202 */ /* 0x000fc60000000f00 */
[----:B------:R-:W-:Y:S01]  /*47f0*/  @P3 MOV R7, R19 ;  /* 0x0000001300073202 */ /* 0x000fe20000000f00 */
[----:B------:R-:W-:Y:S01]  /*4800*/  @P3 IMAD.MOV.U32 R0, RZ, RZ, R13 ;  /* 0x000000ffff003224 */ /* 0x000fe200078e000d */
[----:B------:R-:W-:Y:S01]  /*4810*/  @P5 MOV R7, R13 ;  /* 0x0000000d00075202 */ /* 0x000fe20000000f00 */
[----:B------:R-:W-:Y:S01]  /*4820*/  @P5 IMAD.MOV.U32 R0, RZ, RZ, R21 ;  /* 0x000000ffff005224 */ /* 0x000fe200078e0015 */
[----:B------:R-:W-:-:S05]  /*4830*/  @P4 MOV R7, R21 ;  /* 0x0000001500074202 */ /* 0x000fca0000000f00 */
[----:B------:R-:W-:Y:S01]  /*4840*/  IMAD.MOV.U32 R14, RZ, RZ, R7 ;  /* 0x000000ffff0e7224 */ /* 0x000fe200078e0007 */
[----:B------:R-:W-:Y:S06]  /*4850*/  @!P6 BRA `(.L_x_41) ;  /* 0x00000000002ce947 */ /* 0x000fec0003800000 */
[----:B------:R-:W-:Y:S01]  /*4860*/  @P2 MOV R15, R9 ;  /* 0x00000009000f2202 */ /* 0x000fe20000000f00 */
        /* <DEDUP_REMOVED lines=10> */
.L_x_41:
        /* <DEDUP_REMOVED lines=9> */
[C---:B------:R-:W-:Y:S02]  /*49a0*/  LOP3.LUT R20, R21.reuse, R20, RZ, 0x3c, !PT ;  /* 0x0000001415147212 */ /* 0x040fe400078e3cff */
[----:B------:R-:W0:Y:S01]  /*49b0*/  I2F.F64.S64 R6, R6 ;  /* 0x0000000600067312 */ /* 0x000e220000301c00 */
[----:B------:R-:W-:Y:S02]  /*49c0*/  LEA.HI R22, R21, R0, RZ, 0x1 ;  /* 0x0000000015167211 */ /* 0x000fe400078f08ff */
[----:B------:R-:W-:Y:S02]  /*49d0*/  ISETP.GE.AND P1, PT, R20, RZ, PT ;  /* 0x000000ff1400720c */ /* 0x000fe40003f26270 */
[----:B------:R-:W-:-:S05]  /*49e0*/  IADD3 R0, PT, PT, -R22, RZ, RZ ;  /* 0x000000ff16007210 */ /* 0x000fca0007ffe1ff */
[----:B------:R-:W-:Y:S01]  /*49f0*/  @!P0 IMAD.MOV.U32 R22, RZ, RZ, R0 ;  /* 0x000000ffff168224 */ /* 0x000fe200078e0000 */
[----:B0-----:R-:W-:-:S10]  /*4a00*/  DMUL R14, R6, UR4 ;  /* 0x00000004060e7c28 */ /* 0x001fd40008000000 */
[----:B------:R-:W0:Y:S02]  /*4a10*/  F2F.F32.F64 R14, R14 ;  /* 0x0000000e000e7310 */ /* 0x000e240000301000 */
[----:B0-----:R-:W-:-:S07]  /*4a20*/  FSEL R0, -R14, R14, !P1 ;  /* 0x0000000e0e007208 */ /* 0x001fce0004800100 */
.L_x_39:
[----:B------:R-:W-:Y:S01]  /*4a30*/  MOV R14, 0x394d4153 ;  /* 0x394d4153000e7802 */ /* 0x000fe20000000f00 */
        /* <DEDUP_REMOVED lines=24> */
[----:B------:R-:W-:-:S02]  /*4bc0*/  LOP3.LUT P1, RZ, R22, 0x2, RZ, 0xc0, !PT ;  /* 0x0000000216ff7812 */ /* 0x000fc4000782c0ff */
[----:B------:R-:W-:Y:S01]  /*4bd0*/  IADD3 R22, PT, PT, R22, 0x1, RZ ;  /* 0x0000000116167810 */ /* 0x000fe20007ffe0ff */
[----:B------:R-:W-:-:S03]  /*4be0*/  IMAD.SHL.U32 R23, R23, 0x800000, RZ ;  /* 0x0080000017177824 */ /* 0x000fc600078e00ff */
[----:B------:R-:W-:Y:S02]  /*4bf0*/  LOP3.LUT P2, RZ, R22, 0x2, RZ, 0xc0, !PT ;  /* 0x0000000216ff7812 */ /* 0x000fe4000784c0ff */
[----:B------:R-:W-:Y:S02]  /*4c00*/  FSEL R22, R0, R25, !P0 ;  /* 0x0000001900167208 */ /* 0x000fe40004000000 */
[----:B------:R-:W-:Y:S02]  /*4c10*/  FSEL R25, R25, R0, !P0 ;  /* 0x0000000019197208 */ /* 0x000fe40004000000 */
[----:B------:R-:W-:Y:S02]  /*4c20*/  FSEL R27, R22, -R22, !P2 ;  /* 0x80000016161b7208 */ /* 0x000fe40005000000 */
[----:B------:R-:W-:Y:S01]  /*4c30*/  FSEL R25, R25, -R25, !P1 ;  /* 0x8000001919197208 */ /* 0x000fe20004800000 */
[----:B0-----:R-:W-:Y:S01]  /*4c40*/  FMUL R0, R26, R23 ;  /* 0x000000171a007220 */ /* 0x001fe20000400000 */
[----:B------:R-:W-:-:S03]  /*4c50*/  FMUL R23, R10, -1.6678197451575060839e-12 ;  /* 0xabeab98a0a177820 */ /* 0x000fc60000400000 */
        /* <DEDUP_REMOVED lines=23> */
[----:B------:R-:W-:Y:S01]  /*4dd0*/  @!P0 MOV R12, RZ ;  /* 0x000000ff000c8202 */ /* 0x000fe20000000f00 */
[----:B------:R-:W-:Y:S06]  /*4de0*/  @!P0 BRA `(.L_x_42) ;  /* 0x0000000400648947 */ /* 0x000fec0003800000 */
[----:B------:R-:W-:Y:S02]  /*4df0*/  IMAD.SHL.U32 R0, R10, 0x100, RZ ;  /* 0x000001000a007824 */ /* 0x000fe400078e00ff */
[----:B------:R-:W-:Y:S02]  /*4e00*/  HFMA2 R11, -RZ, RZ, 0, 0 ;  /* 0x00000000ff0b7431 */ /* 0x000fe400000001ff */
[----:B------:R-:W-:Y:S01]  /*4e10*/  IMAD.MOV.U32 R23, RZ, RZ, RZ ;  /* 0x000000ffff177224 */ /* 0x000fe200078e00ff */
[----:B------:R-:W-:Y:S01]  /*4e20*/  MOV R12, RZ ;  /* 0x000000ff000c7202 */ /* 0x000fe20000000f00 */
[----:B------:R-:W0:Y:S01]  /*4e30*/  LDCU.64 UR8, c[0x4][URZ] ;  /* 0x01000000ff0877ac */ /* 0x000e220008000a00 */
[----:B------:R-:W-:Y:S01]  /*4e40*/  LOP3.LUT R0, R0, 0x80000000, RZ, 0xfc, !PT ;  /* 0x8000000000007812 */ /* 0x000fe200078efcff */
[----:B------:R-:W-:-:S06]  /*4e50*/  UMOV UR4, URZ ;  /* 0x000000ff00047c82 */ /* 0x000fcc0008000000 */
.L_x_43:
        /* <DEDUP_REMOVED lines=64> */
.L_x_44:
        /* <DEDUP_REMOVED lines=9> */
[----:B------:R-:W0:Y:S01]  /*52f0*/  I2F.F64.S64 R4, R6 ;  /* 0x0000000600047312 */ /* 0x000e220000301c00 */
[C---:B------:R-:W-:Y:S02]  /*5300*/  LEA.HI R12, R9.reuse, R0, RZ, 0x1 ;  /* 0x00000000090c7211 */ /* 0x040fe400078f08ff */
[----:B------:R-:W-:-:S03]  /*5310*/  LOP3.LUT R10, R9, R10, RZ, 0x3c, !PT ;  /* 0x0000000a090a7212 */ /* 0x000fc600078e3cff */
[----:B------:R-:W-:Y:S01]  /*5320*/  IMAD.MOV R0, RZ, RZ, -R12 ;  /* 0x000000ffff007224 */ /* 0x000fe200078e0a0c */
[----:B------:R-:W-:-:S04]  /*5330*/  ISETP.GE.AND P1, PT, R10, RZ, PT ;  /* 0x000000ff0a00720c */ /* 0x000fc80003f26270 */
[----:B------:R-:W-:Y:S01]  /*5340*/  @!P0 MOV R12, R0 ;  /* 0x00000000000c8202 */ /* 0x000fe20000000f00 */
[----:B0-----:R-:W-:-:S10]  /*5350*/  DMUL R4, R4, UR4 ;  /* 0x0000000404047c28 */ /* 0x001fd40008000000 */
[----:B------:R-:W0:Y:S02]  /*5360*/  F2F.F32.F64 R4, R4 ;  /* 0x0000000400047310 */ /* 0x000e240000301000 */
[----:B0-----:R-:W-:-:S07]  /*5370*/  FSEL R0, -R4, R4, !P1 ;  /* 0x0000000404007208 */ /* 0x001fce0004800100 */
.L_x_42:
[----:B------:R-:W0:Y:S02]  /*5380*/  LDC.64 R4, c[0x0][0x3e0] ;  /* 0x0000f800ff047b82 */ /* 0x000e240000000a00 */
[----:B0-----:R-:W-:-:S05]  /*5390*/  IMAD.WIDE R4, R2, 0x8, R4 ;  /* 0x0000000802047825 */ /* 0x001fca00078e0204 */
[----:B------:R-:W2:Y:S04]  /*53a0*/  LDG.E R6, desc[UR6][R4.64+-0x12a0] ;  /* 0xffed600604067981 */ /* 0x000ea8000c1e1900 */
[----:B------:R-:W3:Y:S01]  /*53b0*/  LDG.E R2, desc[UR6][R4.64+-0x129c] ;  /* 0xffed640604027981 */ /* 0x000ee2000c1e1900 */
[----:B------:R-:W-:Y:S01]  /*53c0*/  FFMA.SAT R10, R8, R15, 0.5 ;  /* 0x3f000000080a7423 */ /* 0x000fe2000000200f */
[----:B------:R-:W-:Y:S01]  /*53d0*/  FMUL R9, R0, R0 ;  /* 0x0000000000097220 */ /* 0x000fe20000400000 */
[----:B------:R-:W-:Y:S01]  /*53e0*/  LOP3.LUT P1, RZ, R12, 0x2, RZ, 0xc0, !PT ;  /* 0x000000020cff7812 */ /* 0x000fe2000782c0ff */
[----:B------:R-:W-:Y:S01]  /*53f0*/  FMUL R3, R3, -1.6678197451575060839e-12 ;  /* 0xabeab98a03037820 */ /* 0x000fe20000400000 */
[----:B------:R-:W-:Y:S01]  /*5400*/  FFMA.RM R10, R10, R21, 12582913 ;  /* 0x4b4000010a0a7423 */ /* 0x000fe20000004015 */
[C---:B------:R-:W-:Y:S01]  /*5410*/  FFMA R20, R9.reuse, R20, -0.0013887860113754868507 ;  /* 0xbab607ed09147423 */ /* 0x040fe20000000014 */
[C---:B------:R-:W-:Y:S01]  /*5420*/  FFMA R14, R9.reuse, -R14, 0.0083327032625675201416 ;  /* 0x3c0885e4090e7423 */ /* 0x040fe2000000080e */
[C---:B------:R-:W-:Y:S01]  /*5430*/  FFMA R11, R9.reuse, R0, RZ ;  /* 0x00000000090b7223 */ /* 0x040fe200000000ff */
[C---:B------:R-:W-:Y:S01]  /*5440*/  FADD R7, R10.reuse, -12583039 ;  /* 0xcb40007f0a077421 */ /* 0x040fe20000000000 */
[C---:B------:R-:W-:Y:S01]  /*5450*/  FFMA R20, R9.reuse, R20, 0.041666727513074874878 ;  /* 0x3d2aaabb09147423 */ /* 0x040fe20000000014 */
[C---:B------:R-:W-:Y:S01]  /*5460*/  FFMA R14, R9.reuse, R14, -0.16666662693023681641 ;  /* 0xbe2aaaa8090e7423 */ /* 0x040fe2000000000e */
[----:B------:R-:W-:Y:S01]  /*5470*/  SHF.L.U32 R10, R10, 0x17, RZ ;  /* 0x000000170a0a7819 */ /* 0x000fe200000006ff */
[----:B------:R-:W-:Y:S01]  /*5480*/  FFMA R7, R8, 1.4426950216293334961, -R7 ;  /* 0x3fb8aa3b08077823 */ /* 0x000fe20000000807 */
[----:B------:R-:W-:Y:S01]  /*5490*/  FFMA R20, R9, R20, -0.4999999701976776123 ;  /* 0xbeffffff09147423 */ /* 0x000fe20000000014 */
[----:B------:R-:W-:Y:S01]  /*54a0*/  FFMA R11, R11, R14, R0 ;  /* 0x0000000e0b0b7223 */ /* 0x000fe20000000000 */
[----:B------:R-:W-:-:S02]  /*54b0*/  VIADD R0, R12, 0x1 ;  /* 0x000000010c007836 */ /* 0x000fc40000000000 */
[----:B------:R-:W-:Y:S01]  /*54c0*/  FFMA R7, R8, 1.925963033500011079e-08, R7 ;  /* 0x32a5706008077823 */ /* 0x000fe20000000007 */
[----:B------:R-:W-:Y:S01]  /*54d0*/  LOP3.LUT R8, R12, 0x1, RZ, 0xc0, !PT ;  /* 0x000000010c087812 */ /* 0x000fe200078ec0ff */
[----:B------:R-:W-:Y:S01]  /*54e0*/  FFMA R20, R9, R20, 1 ;  /* 0x3f80000009147423 */ /* 0x000fe20000000014 */
[----:B------:R-:W-:-:S03]  /*54f0*/  LOP3.LUT P2, RZ, R0, 0x2, RZ, 0xc0, !PT ;  /* 0x0000000200ff7812 */ /* 0x000fc6000784c0ff */
[----:B------:R-:W0:Y:S01]  /*5500*/  MUFU.EX2 R7, R7 ;  /* 0x0000000700077308 */ /* 0x000e220000000800 */
[----:B------:R-:W-:-:S04]  /*5510*/  ISETP.NE.U32.AND P0, PT, R8, 0x1, PT ;  /* 0x000000010800780c */ /* 0x000fc80003f05070 */
[----:B------:R-:W-:Y:S02]  /*5520*/  FSEL R0, R11, R20, !P0 ;  /* 0x000000140b007208 */ /* 0x000fe40004000000 */
        /* <DEDUP_REMOVED lines=11> */
.L_x_45:
        /* <DEDUP_REMOVED lines=10> */
.L_x_230:


//--------------------- .text._Z12E_inc_updatePiPfS0_S0_S0_S0_S0_S0_S0_S0_S0_S0_ --------------------------
	.section	.text._Z12E_inc_updatePiPfS0_S0_S0_S0_S0_S0_S0_S0_S0_S0_,"ax",@progbits
	.align	128
        .global         _Z12E_inc_updatePiPfS0_S0_S0_S0_S0_S0_S0_S0_S0_S0_
        .type           _Z12E_inc_updatePiPfS0_S0_S0_S0_S0_S0_S0_S0_S0_S0_,@function
        .size           _Z12E_inc_updatePiPfS0_S0_S0_S0_S0_S0_S0_S0_S0_S0_,(.L_x_224 - _Z12E_inc_updatePiPfS0_S0_S0_S0_S0_S0_S0_S0_S0_S0_)
        .other          _Z12E_inc_updatePiPfS0_S0_S0_S0_S0_S0_S0_S0_S0_S0_,@"STO_CUDA_ENTRY STV_DEFAULT"
_Z12E_inc_updatePiPfS0_S0_S0_S0_S0_S0_S0_S0_S0_S0_:
.text._Z12E_inc_updatePiPfS0_S0_S0_S0_S0_S0_S0_S0_S0_S0_:
        /* <DEDUP_REMOVED lines=12> */
[C---:B------:R-:W-:Y:S01]  /*00c0*/  ISETP.NE.AND P0, PT, R7.reuse, 0x190, PT ;  /* 0x000001900700780c */ /* 0x040fe20003f05270 */
[----:B------:R-:W0:Y:S01]  /*00d0*/  LDC.64 R16, c[0x0][0x3d8] ;  /* 0x0000f600ff107b82 */ /* 0x000e220000000a00 */
[----:B------:R-:W-:Y:S01]  /*00e0*/  IMAD R6, R7, 0x191, R8 ;  /* 0x0000019107067824 */ /* 0x000fe200078e0208 */
[----:B------:R-:W1:Y:S01]  /*00f0*/  LDCU.64 UR4, c[0x0][0x358] ;  /* 0x00006b00ff0477ac */ /* 0x000e620008000a00 */
[C---:B------:R-:W-:Y:S01]  /*0100*/  ISETP.EQ.OR P0, PT, R8.reuse, 0x190, !P0 ;  /* 0x000001900800780c */ /* 0x040fe20004702670 */
[----:B------:R-:W-:Y:S01]  /*0110*/  BSSY.RECONVERGENT B0, `(.L_x_46) ;  /* 0x0000171000007945 */ /* 0x000fe20003800200 */
[----:B------:R-:W-:Y:S02]  /*0120*/  IMAD.MOV.U32 R9, RZ, RZ, RZ ;  /* 0x000000ffff097224 */ /* 0x000fe400078e00ff */
[----:B------:R-:W-:-:S04]  /*0130*/  ISETP.EQ.OR P0, PT, R8, RZ, P0 ;  /* 0x000000ff0800720c */ /* 0x000fc80000702670 */
[----:B------:R-:W-:Y:S01]  /*0140*/  ISETP.EQ.OR P0, PT, R7, RZ, P0 ;  /* 0x000000ff0700720c */ /* 0x000fe20000702670 */
[----:B0-----:R-:W-:-:S12]  /*0150*/  IMAD.WIDE R16, R6, 0x4, R16 ;  /* 0x0000000406107825 */ /* 0x001fd800078e0210 */
[----:B-1----:R-:W-:Y:S05]  /*0160*/  @P0 BRA `(.L_x_47) ;  /* 0x0000001400ac0947 */ /* 0x002fea0003800000 */
[----:B------:R-:W0:Y:S01]  /*0170*/  LDC.64 R14, c[0x0][0x388] ;  /* 0x0000e200ff0e7b82 */ /* 0x000e220000000a00 */
[----:B------:R-:W-:Y:S01]  /*0180*/  IMAD.IADD R5, R6, 0x1, -R7 ;  /* 0x0000000106057824 */ /* 0x000fe200078e0a07 */
[----:B------:R-:W2:Y:S06]  /*0190*/  LDG.E R18, desc[UR4][R16.64] ;  /* 0x0000000410127981 */ /* 0x000eac000c1e1900 */
[----:B------:R-:W1:Y:S01]  /*01a0*/  LDC.64 R12, c[0x0][0x390] ;  /* 0x0000e400ff0c7b82 */ /* 0x000e620000000a00 */
[----:B0-----:R-:W-:-:S05]  /*01b0*/  IMAD.WIDE R14, R5, 0x4, R14 ;  /* 0x00000004050e7825 */ /* 0x001fca00078e020e */
[----:B------:R-:W3:Y:S01]  /*01c0*/  LDG.E R4, desc[UR4][R14.64] ;  /* 0x000000040e047981 */ /* 0x000ee2000c1e1900 */
[----:B-1----:R-:W-:-:S03]  /*01d0*/  IMAD.WIDE R12, R5, 0x4, R12 ;  /* 0x00000004050c7825 */ /* 0x002fc600078e020c */
[----:B------:R-:W3:Y:S04]  /*01e0*/  LDG.E R3, desc[UR4][R14.64+-0x4] ;  /* 0xfffffc040e037981 */ /* 0x000ee8000c1e1900 */
[----:B------:R-:W4:Y:S04]  /*01f0*/  LDG.E R0, desc[UR4][R12.64] ;  /* 0x000000040c007981 */ /* 0x000f28000c1e1900 */
[----:B------:R-:W4:Y:S01]  /*0200*/  LDG.E R9, desc[UR4][R12.64+-0x640] ;  /* 0xfff9c0040c097981 */ /* 0x000f22000c1e1900 */
[----:B------:R-:W-:-:S04]  /*0210*/  ISETP.NE.AND P0, PT, R7, 0xc8, PT ;  /* 0x000000c80700780c */ /* 0x000fc80003f05270 */
[----:B------:R-:W-:Y:S01]  /*0220*/  ISETP.NE.OR P0, PT, R8, 0xc8, P0 ;  /* 0x000000c80800780c */ /* 0x000fe20000705670 */
[----:B---3--:R-:W-:-:S04]  /*0230*/  FADD R4, R4, -R3 ;  /* 0x8000000304047221 */ /* 0x008fc80000000000 */
[----:B------:R-:W-:Y:S01]  /*0240*/  FMUL R2, R4, 188.365234375 ;  /* 0x433c5d8004027820 */ /* 0x000fe20000400000 */
[----:B----4-:R-:W-:-:S03]  /*0250*/  FADD R0, R0, -R9 ;  /* 0x8000000900007221 */ /* 0x010fc60000000000 */
[----:B--2---:R-:W-:Y:S01]  /*0260*/  FADD R9, R18, R2 ;  /* 0x0000000212097221 */ /* 0x004fe20000000000 */
[----:B------:R-:W-:Y:S01]  /*0270*/  FMUL R0, R0, 188.365234375 ;  /* 0x433c5d8000007820 */ /* 0x000fe20000400000 */
[----:B------:R-:W-:-:S03]  /*0280*/  IADD3 R3, PT, PT, R7, -0x1, RZ ;  /* 0xffffffff07037810 */ /* 0x000fc60007ffe0ff */
[----:B------:R-:W-:Y:S01]  /*0290*/  FADD R9, R9, -R0 ;  /* 0x8000000009097221 */ /* 0x000fe20000000000 */
[----:B------:R-:W-:Y:S06]  /*02a0*/  @P0 BRA `(.L_x_48) ;  /* 0x00000004007c0947 */ /* 0x000fec0003800000 */
[----:B------:R-:W0:Y:S02]  /*02b0*/  LDC.64 R4, c[0x0][0x380] ;  /* 0x0000e000ff047b82 */ /* 0x000e240000000a00 */
[----:B0-----:R-:W2:Y:S01]  /*02c0*/  LDG.E R4, desc[UR4][R4.64] ;  /* 0x0000000404047981 */ /* 0x001ea2000c1e1900 */
[----:B------:R-:W0:Y:S01]  /*02d0*/  MUFU.RCP64H R13, -1.1185856794803756334e-21 ;  /* 0xbb952126000d7908 */ /* 0x000e220000001800 */
[----:B------:R-:W-:Y:S02]  /*02e0*/  HFMA2 R18, -RZ, RZ, -512, 0 ;  /* 0xe0000000ff127431 */ /* 0x000fe400000001ff */
[----:B------:R-:W-:Y:S01]  /*02f0*/  IMAD.MOV.U32 R19, RZ, RZ, 0x3de48e96 ;  /* 0x3de48e96ff137424 */ /* 0x000fe200078e00ff */
[----:B------:R-:W-:Y:S01]  /*0300*/  UMOV UR6, 0x3e642af8 ;  /* 0x3e642af800067882 */ /* 0x000fe20000000000 */
[----:B------:R-:W-:Y:S01]  /*0310*/  UMOV UR7, 0x3d7d5731 ;  /* 0x3d7d573100077882 */ /* 0x000fe20000000000 */
[----:B------:R-:W-:Y:S02]  /*0320*/  IMAD.MOV.U32 R2, RZ, RZ, 0x41097f9d ;  /* 0x41097f9dff027424 */ /* 0x000fe400078e00ff */
[----:B------:R-:W-:-:S02]  /*0330*/  IMAD.MOV.U32 R3, RZ, RZ, 0x3b952126 ;  /* 0x3b952126ff037424 */ /* 0x000fc400078e00ff */
[----:B------:R-:W-:-:S06]  /*0340*/  IMAD.MOV.U32 R12, RZ, RZ, 0x1 ;  /* 0x00000001ff0c7424 */ /* 0x000fcc00078e00ff */
[----:B0-----:R-:W-:-:S08]  /*0350*/  DFMA R14, R12, R2, 1 ;  /* 0x3ff000000c0e742b */ /* 0x001fd00000000002 */
[----:B------:R-:W-:-:S08]  /*0360*/  DFMA R14, R14, R14, R14 ;  /* 0x0000000e0e0e722b */ /* 0x000fd0000000000e */
[----:B------:R-:W-:-:S08]  /*0370*/  DFMA R14, R12, R14, R12 ;  /* 0x0000000e0c0e722b */ /* 0x000fd0000000000c */
[----:B------:R-:W-:-:S08]  /*0380*/  DFMA R12, R14, R2, 1 ;  /* 0x3ff000000e0c742b */ /* 0x000fd00000000002 */
[----:B------:R-:W-:Y:S01]  /*0390*/  DFMA R12, R14, R12, R14 ;  /* 0x0000000c0e0c722b */ /* 0x000fe2000000000e */
[----:B--2---:R-:W-:-:S04]  /*03a0*/  I2FP.F32.S32 R0, R4 ;  /* 0x0000000400007245 */ /* 0x004fc80000201400 */
[----:B------:R-:W0:Y:S02]  /*03b0*/  F2F.F64.F32 R10, R0 ;  /* 0x00000000000a7310 */ /* 0x000e240000201800 */
[----:B0-----:R-:W-:-:S10]  /*03c0*/  DFMA R10, R10, UR6, -R18 ;  /* 0x000000060a0a7c2b */ /* 0x001fd40008000812 */
[----:B------:R-:W0:Y:S02]  /*03d0*/  F2F.F32.F64 R10, R10 ;  /* 0x0000000a000a7310 */ /* 0x000e240000301000 */
[----:B0-----:R-:W-:-:S06]  /*03e0*/  FMUL R4, R10, R10 ;  /* 0x0000000a0a047220 */ /* 0x001fcc0000400000 */
[----:B------:R-:W0:Y:S02]  /*03f0*/  F2F.F64.F32 R4, R4 ;  /* 0x0000000400047310 */ /* 0x000e240000201800 */
[----:B0-----:R-:W-:Y:S01]  /*0400*/  DMUL R14, R4, R12 ;  /* 0x0000000c040e7228 */ /* 0x001fe20000000000 */
[----:B------:R-:W-:-:S07]  /*0410*/  FSETP.GEU.AND P1, PT, |R5|, 6.5827683646048100446e-37, PT ;  /* 0x036000000500780b */ /* 0x000fce0003f2e200 */
[----:B------:R-:W-:-:S08]  /*0420*/  DFMA R2, R14, R2, R4 ;  /* 0x000000020e02722b */ /* 0x000fd00000000004 */
[----:B------:R-:W-:-:S10]  /*0430*/  DFMA R2, R12, R2, R14 ;  /* 0x000000020c02722b */ /* 0x000fd4000000000e */
[----:B------:R-:W-:-:S05]  /*0440*/  FFMA R0, RZ, -0.0045510707423090934753, R3 ;  /* 0xbb952126ff007823 */ /* 0x000fca0000000003 */
[----:B------:R-:W-:-:S13]  /*0450*/  FSETP.GT.AND P0, PT, |R0|, 1.469367938527859385e-39, PT ;  /* 0x001000000000780b */ /* 0x000fda0003f04200 */
[----:B------:R-:W-:Y:S05]  /*0460*/  @P0 BRA P1, `(.L_x_49) ;  /* 0x0000000000100947 */ /* 0x000fea0000800000 */
[----:B------:R-:W-:-:S07]  /*0470*/  MOV R0, 0x490 ;  /* 0x0000049000007802 */ /* 0x000fce0000000f00 */
[----:B------:R-:W-:Y:S05]  /*0480*/  CALL.REL.NOINC `($__internal_1_$__cuda_sm20_div_rn_f64_full) ;  /* 0x0000001400007944 */ /* 0x000fea0003c00000 */
[----:B------:R-:W-:Y:S01]  /*0490*/  MOV R2, R14 ;  /* 0x0000000e00027202 */ /* 0x000fe20000000f00 */
[----:B------:R-:W-:-:S07]  /*04a0*/  IMAD.MOV.U32 R3, RZ, RZ, R15 ;  /* 0x000000ffff037224 */ /* 0x000fce00078e000f */
.L_x_49:
[----:B------:R-:W-:Y:S01]  /*04b0*/  MOV R4, 0x652b82fe ;  /* 0x652b82fe00047802 */ /* 0x000fe20000000f00 */
[----:B------:R-:W-:Y:S01]  /*04c0*/  IMAD.MOV.U32 R5, RZ, RZ, 0x3ff71547 ;  /* 0x3ff71547ff057424 */ /* 0x000fe200078e00ff */
[----:B------:R-:W-:Y:S01]  /*04d0*/  UMOV UR6, 0xfefa39ef ;  /* 0xfefa39ef00067882 */ /* 0x000fe20000000000 */
[----:B------:R-:W-:Y:S01]  /*04e0*/  UMOV UR7, 0x3fe62e42 ;  /* 0x3fe62e4200077882 */ /* 0x000fe20000000000 */
[----:B------:R-:W-:Y:S01]  /*04f0*/  FSETP.GEU.AND P0, PT, |R3|, 4.1917929649353027344, PT ;  /* 0x4086232b0300780b */ /* 0x000fe20003f0e200 */
[----:B------:R-:W-:Y:S02]  /*0500*/  BSSY.RECONVERGENT B1, `(.L_x_50) ;  /* 0x0000036000017945 */ /* 0x000fe40003800200 */
[----:B------:R-:W-:-:S08]  /*0510*/  DFMA R4, R2, R4, 6.75539944105574400000e+15 ;  /* 0x433800000204742b */ /* 0x000fd00000000004 */
[----:B------:R-:W-:-:S08]  /*0520*/  DADD R10, R4, -6.75539944105574400000e+15 ;  /* 0xc3380000040a7429 */ /* 0x000fd00000000000 */
[----:B------:R-:W-:Y:S01]  /*0530*/  DFMA R12, R10, -UR6, R2 ;  /* 0x800000060a0c7c2b */ /* 0x000fe20008000002 */
[----:B------:R-:W-:Y:S01]  /*0540*/  UMOV UR6, 0x3b39803f ;  /* 0x3b39803f00067882 */ /* 0x000fe20000000000 */
[----:B------:R-:W-:-:S06]  /*0550*/  UMOV UR7, 0x3c7abc9e ;  /* 0x3c7abc9e00077882 */ /* 0x000fcc0000000000 */
[----:B------:R-:W-:Y:S01]  /*0560*/  DFMA R10, R10, -UR6, R12 ;  /* 0x800000060a0a7c2b */ /* 0x000fe2000800000c */
[----:B------:R-:W-:Y:S01]  /*0570*/  UMOV UR6, 0x69ce2bdf ;  /* 0x69ce2bdf00067882 */ /* 0x000fe20000000000 */
[----:B------:R-:W-:Y:S01]  /*0580*/  MOV R12, 0xfca213ea ;  /* 0xfca213ea000c7802 */ /* 0x000fe20000000f00 */
[----:B------:R-:W-:Y:S01]  /*0590*/  IMAD.MOV.U32 R13, RZ, RZ, 0x3e928af3 ;  /* 0x3e928af3ff0d7424 */ /* 0x000fe200078e00ff */
[----:B------:R-:W-:-:S05]  /*05a0*/  UMOV UR7, 0x3e5ade15 ;  /* 0x3e5ade1500077882 */ /* 0x000fca0000000000 */
[----:B------:R-:W-:Y:S01]  /*05b0*/  DFMA R12, R10, UR6, R12 ;  /* 0x000000060a0c7c2b */ /* 0x000fe2000800000c */
[----:B------:R-:W-:Y:S01]  /*05c0*/  UMOV UR6, 0x62401315 ;  /* 0x6240131500067882 */ /* 0x000fe20000000000 */
[----:B------:R-:W-:-:S06]  /*05d0*/  UMOV UR7, 0x3ec71dee ;  /* 0x3ec71dee00077882 */ /* 0x000fcc0000000000 */
[----:B------:R-:W-:Y:S01]  /*05e0*/  DFMA R12, R10, R12, UR6 ;  /* 0x000000060a0c7e2b */ /* 0x000fe2000800000c */
        /* <DEDUP_REMOVED lines=20> */
[----:B------:R-:W-:-:S08]  /*0730*/  DFMA R12, R10, R12, UR6 ;  /* 0x000000060a0c7e2b */ /* 0x000fd0000800000c */
[----:B------:R-:W-:-:S08]  /*0740*/  DFMA R12, R10, R12, 1 ;  /* 0x3ff000000a0c742b */ /* 0x000fd0000000000c */
[----:B------:R-:W-:-:S10]  /*0750*/  DFMA R12, R10, R12, 1 ;  /* 0x3ff000000a0c742b */ /* 0x000fd4000000000c */
[----:B------:R-:W-:Y:S01]  /*0760*/  LEA R11, R4, R13, 0x14 ;  /* 0x0000000d040b7211 */ /* 0x000fe200078ea0ff */
[----:B------:R-:W-:Y:S01]  /*0770*/  IMAD.MOV.U32 R10, RZ, RZ, R12 ;  /* 0x000000ffff0a7224 */ /* 0x000fe200078e000c */
[----:B------:R-:W-:Y:S06]  /*0780*/  @!P0 BRA `(.L_x_51) ;  /* 0x0000000000348947 */ /* 0x000fec0003800000 */
[----:B------:R-:W-:Y:S01]  /*0790*/  FSETP.GEU.AND P1, PT, |R3|, 4.2275390625, PT ;  /* 0x408748000300780b */ /* 0x000fe20003f2e200 */
[C---:B------:R-:W-:Y:S02]  /*07a0*/  DADD R10, R2.reuse, +INF ;  /* 0x7ff00000020a7429 */ /* 0x040fe40000000000 */
[----:B------:R-:W-:-:S08]  /*07b0*/  DSETP.GEU.AND P0, PT, R2, RZ, PT ;  /* 0x000000ff0200722a */ /* 0x000fd00003f0e000 */
[----:B------:R-:W-:Y:S02]  /*07c0*/  FSEL R10, R10, RZ, P0 ;  /* 0x000000ff0a0a7208 */ /* 0x000fe40000000000 */
[C---:B------:R-:W-:Y:S02]  /*07d0*/  @!P1 LEA.HI R0, R4.reuse, R4, RZ, 0x1 ;  /* 0x0000000404009211 */ /* 0x040fe400078f08ff */
[----:B------:R-:W-:Y:S02]  /*07e0*/  @!P1 MOV R2, R12 ;  /* 0x0000000c00029202 */ /* 0x000fe40000000f00 */
[----:B------:R-:W-:Y:S02]  /*07f0*/  @!P1 SHF.R.S32.HI R3, RZ, 0x1, R0 ;  /* 0x00000001ff039819 */ /* 0x000fe40000011400 */
[----:B------:R-:W-:Y:S02]  /*0800*/  FSEL R11, R11, RZ, P0 ;  /* 0x000000ff0b0b7208 */ /* 0x000fe40000000000 */
[----:B------:R-:W-:Y:S01]  /*0810*/  @!P1 IADD3 R4, PT, PT, R4, -R3, RZ ;  /* 0x8000000304049210 */ /* 0x000fe20007ffe0ff */
[----:B------:R-:W-:-:S03]  /*0820*/  @!P1 IMAD R3, R3, 0x100000, R13 ;  /* 0x0010000003039824 */ /* 0x000fc600078e020d */
[----:B------:R-:W-:Y:S01]  /*0830*/  @!P1 LEA R5, R4, 0x3ff00000, 0x14 ;  /* 0x3ff0000004059811 */ /* 0x000fe200078ea0ff */
[----:B------:R-:W-:-:S06]  /*0840*/  @!P1 IMAD.MOV.U32 R4, RZ, RZ, RZ ;  /* 0x000000ffff049224 */ /* 0x000fcc00078e00ff */
[----:B------:R-:W-:-:S11]  /*0850*/  @!P1 DMUL R10, R2, R4 ;  /* 0x00000004020a9228 */ /* 0x000fd60000000000 */
.L_x_51:
[----:B------:R-:W-:Y:S05]  /*0860*/  BSYNC.RECONVERGENT B1 ;  /* 0x0000000000017941 */ /* 0x000fea0003800200 */
.L_x_50:
[----:B------:R-:W0:Y:S02]  /*0870*/  F2F.F32.F64 R10, R10 ;  /* 0x0000000a000a7310 */ /* 0x000e240000301000 */
[----:B0-----:R-:W-:Y:S01]  /*0880*/  FFMA R9, R10, -18.836523056030273438, R9 ;  /* 0xc196b1330a097823 */ /* 0x001fe20000000009 */
[----:B------:R-:W-:Y:S06]  /*0890*/  BRA `(.L_x_47) ;  /* 0x0000000c00e07947 */ /* 0x000fec0003800000 */
.L_x_48:
[----:B------:R-:W-:Y:S01]  /*08a0*/  ISETP.GT.AND P0, PT, R8, 0xa, PT ;  /* 0x0000000a0800780c */ /* 0x000fe20003f04270 */
[----:B------:R-:W-:-:S12]  /*08b0*/  BSSY.RECONVERGENT B1, `(.L_x_52) ;  /* 0x0000070000017945 */ /* 0x000fd80003800200 */
[----:B------:R-:W-:Y:S05]  /*08c0*/  @P0 BRA `(.L_x_53) ;  /* 0x0000000000e00947 */ /* 0x000fea0003800000 */
[----:B------:R-:W0:Y:S01]  /*08d0*/  LDC.64 R10, c[0x0][0x3c8] ;  /* 0x0000f200ff0a7b82 */ /* 0x000e220000000a00 */
[----:B------:R-:W-:-:S05]  /*08e0*/  IADD3 R19, PT, PT, -R8, 0xa, RZ ;  /* 0x0000000a08137810 */ /* 0x000fca0007ffe1ff */
[----:B0-----:R-:W-:-:S05]  /*08f0*/  IMAD.WIDE.U32 R10, R19, 0x4, R10 ;  /* 0x00000004130a7825 */ /* 0x001fca00078e000a */
[----:B------:R-:W2:Y:S01]  /*0900*/  LDG.E R21, desc[UR4][R10.64] ;  /* 0x000000040a157981 */ /* 0x000ea2000c1e1900 */
[----:B------:R-:W-:Y:S01]  /*0910*/  BSSY.RECONVERGENT B2, `(.L_x_54) ;  /* 0x000000c000027945 */ /* 0x000fe20003800200 */
[----:B--2---:R-:W0:Y:S08]  /*0920*/  MUFU.RCP R20, R21 ;  /* 0x0000001500147308 */ /* 0x004e300000001000 */
[----:B------:R-:W1:Y:S01]  /*0930*/  FCHK P0, R2, R21 ;  /* 0x0000001502007302 */ /* 0x000e620000000000 */
[----:B0-----:R-:W-:-:S04]  /*0940*/  FFMA R9, -R21, R20, 1 ;  /* 0x3f80000015097423 */ /* 0x001fc80000000114 */
[----:B------:R-:W-:-:S04]  /*0950*/  FFMA R9, R20, R9, R20 ;  /* 0x0000000914097223 */ /* 0x000fc80000000014 */
[----:B------:R-:W-:-:S04]  /*0960*/  FFMA R20, R2, R9, RZ ;  /* 0x0000000902147223 */ /* 0x000fc800000000ff */
[----:B------:R-:W-:-:S04]  /*0970*/  FFMA R22, -R21, R20, R2 ;  /* 0x0000001415167223 */ /* 0x000fc80000000102 */
[----:B------:R-:W-:Y:S01]  /*0980*/  FFMA R9, R9, R22, R20 ;  /* 0x0000001609097223 */ /* 0x000fe20000000014 */
[----:B-1----:R-:W-:Y:S06]  /*0990*/  @!P0 BRA `(.L_x_55) ;  /* 0x00000000000c8947 */ /* 0x002fec0003800000 */
[----:B------:R-:W-:-:S07]  /*09a0*/  MOV R10, 0x9c0 ;  /* 0x000009c0000a7802 */ /* 0x000fce0000000f00 */
[----:B------:R-:W-:Y:S05]  /*09b0*/  CALL.REL.NOINC `($__internal_2_$__cuda_sm3x_div_rn_noftz_f32_slowpath) ;  /* 0x0000001000e87944 */ /* 0x000fea0003c00000 */
[----:B------:R-:W-:-:S07]  /*09c0*/  MOV R9, R2 ;  /* 0x0000000200097202 */ /* 0x000fce0000000f00 */
.L_x_55:
[----:B------:R-:W-:Y:S05]  /*09d0*/  BSYNC.RECONVERGENT B2 ;  /* 0x0000000000027941 */ /* 0x000fea0003800200 */
.L_x_54:
[----:B------:R-:W0:Y:S01]  /*09e0*/  MUFU.RCP R2, R21 ;  /* 0x0000001500027308 */ /* 0x000e220000001000 */
[----:B------:R-:W-:Y:S01]  /*09f0*/  BSSY.RECONVERGENT B2, `(.L_x_56) ;  /* 0x000000c000027945 */ /* 0x000fe20003800200 */
[----:B------:R-:W-:-:S06]  /*0a00*/  FADD R18, R18, R9 ;  /* 0x0000000912127221 */ /* 0x000fcc0000000000 */
[----:B------:R-:W1:Y:S01]  /*0a10*/  FCHK P0, R0, R21 ;  /* 0x0000001500007302 */ /* 0x000e620000000000 */
[----:B0-----:R-:W-:-:S04]  /*0a20*/  FFMA R11, -R21, R2, 1 ;  /* 0x3f800000150b7423 */ /* 0x001fc80000000102 */
[----:B------:R-:W-:-:S04]  /*0a30*/  FFMA R23, R2, R11, R2 ;  /* 0x0000000b02177223 */ /* 0x000fc80000000002 */
[----:B------:R-:W-:-:S04]  /*0a40*/  FFMA R2, R0, R23, RZ ;  /* 0x0000001700027223 */ /* 0x000fc800000000ff */
[----:B------:R-:W-:-:S04]  /*0a50*/  FFMA R11, -R21, R2, R0 ;  /* 0x00000002150b7223 */ /* 0x000fc80000000100 */
[----:B------:R-:W-:Y:S01]  /*0a60*/  FFMA R2, R23, R11, R2 ;  /* 0x0000000b17027223 */ /* 0x000fe20000000002 */
[----:B-1----:R-:W-:Y:S06]  /*0a70*/  @!P0 BRA `(.L_x_57) ;  /* 0x00000000000c8947 */ /* 0x002fec0003800000 */
[----:B------:R-:W-:Y:S01]  /*0a80*/  IMAD.MOV.U32 R2, RZ, RZ, R0 ;  /* 0x000000ffff027224 */ /* 0x000fe200078e0000 */
[----:B------:R-:W-:-:S07]  /*0a90*/  MOV R10, 0xab0 ;  /* 0x00000ab0000a7802 */ /* 0x000fce0000000f00 */
[----:B------:R-:W-:Y:S05]  /*0aa0*/  CALL.REL.NOINC `($__internal_2_$__cuda_sm3x_div_rn_noftz_f32_slowpath) ;  /* 0x0000001000ac7944 */ /* 0x000fea0003c00000 */
.L_x_57:
[----:B------:R-:W-:Y:S05]  /*0ab0*/  BSYNC.RECONVERGENT B2 ;  /* 0x0000000000027941 */ /* 0x000fea0003800200 */
.L_x_56:
[----:B------:R-:W0:Y:S01]  /*0ac0*/  LDC.64 R22, c[0x0][0x3a0] ;  /* 0x0000e800ff167b82 */ /* 0x000e220000000a00 */
[----:B------:R-:W-:Y:S01]  /*0ad0*/  HFMA2 R0, -RZ, RZ, 0, 1.1920928955078125e-06 ;  /* 0x00000014ff007431 */ /* 0x000fe200000001ff */
[----:B------:R-:W1:Y:S06]  /*0ae0*/  LDCU.64 UR6, c[0x0][0x398] ;  /* 0x00007300ff0677ac */ /* 0x000e6c0008000a00 */
[----:B------:R-:W2:Y:S01]  /*0af0*/  LDC.64 R20, c[0x0][0x3b0] ;  /* 0x0000ec00ff147b82 */ /* 0x000ea20000000a00 */
[----:B------:R-:W-:-:S05]  /*0b00*/  IMAD R9, R7, R0, -0x14 ;  /* 0xffffffec07097424 */ /* 0x000fca00078e0200 */
[----:B------:R-:W-:-:S04]  /*0b10*/  IADD3 R9, P0, PT, R8, R9, RZ ;  /* 0x0000000908097210 */ /* 0x000fc80007f1e0ff */
[----:B------:R-:W-:Y:S02]  /*0b20*/  LEA.HI.X.SX32 R0, R8, RZ, 0x1, P0 ;  /* 0x000000ff08007211 */ /* 0x000fe400000f0eff */
[----:B-1----:R-:W-:Y:S01]  /*0b30*/  LEA R10, P0, R9, UR6, 0x2 ;  /* 0x00000006090a7c11 */ /* 0x002fe2000f8010ff */
[----:B0-----:R-:W-:-:S03]  /*0b40*/  IMAD.WIDE.U32 R22, R19, 0x4, R22 ;  /* 0x0000000413167825 */ /* 0x001fc600078e0016 */
[----:B------:R-:W-:-:S03]  /*0b50*/  LEA.HI.X R11, R9, UR7, R0, 0x2, P0 ;  /* 0x00000007090b7c11 */ /* 0x000fc600080f1400 */
[----:B------:R-:W3:Y:S01]  /*0b60*/  LDG.E R23, desc[UR4][R22.64] ;  /* 0x0000000416177981 */ /* 0x000ee2000c1e1900 */
[----:B--2---:R-:W-:-:S03]  /*0b70*/  IMAD.WIDE.U32 R20, R19, 0x4, R20 ;  /* 0x0000000413147825 */ /* 0x004fc600078e0014 */
[----:B------:R-:W2:Y:S04]  /*0b80*/  LDG.E R9, desc[UR4][R10.64+-0x4] ;  /* 0xfffffc040a097981 */ /* 0x000ea8000c1e1900 */
[----:B------:R-:W2:Y:S01]  /*0b90*/  LDG.E R20, desc[UR4][R20.64] ;  /* 0x0000000414147981 */ /* 0x000ea2000c1e1900 */
[----:B------:R-:W-:-:S04]  /*0ba0*/  FADD R2, R18, -R2 ;  /* 0x8000000212027221 */ /* 0x000fc80000000000 */
[----:B------:R-:W-:Y:S01]  /*0bb0*/  F2F.F64.F32 R18, R2 ;  /* 0x0000000200127310 */ /* 0x000fe20000201800 */
[----:B------:R-:W-:Y:S01]  /*0bc0*/  UMOV UR6, 0x1cac0831 ;  /* 0x1cac083100067882 */ /* 0x000fe20000000000 */
[----:B------:R-:W-:Y:S01]  /*0bd0*/  UMOV UR7, 0x3fc81c5a ;  /* 0x3fc81c5a00077882 */ /* 0x000fe20000000000 */
[----:B---3--:R-:W-:-:S04]  /*0be0*/  FMUL R25, R4, R23 ;  /* 0x0000001704197220 */ /* 0x008fc80000400000 */
[----:B--2---:R-:W-:-:S04]  /*0bf0*/  FFMA R27, R20, R9, R25 ;  /* 0x00000009141b7223 */ /* 0x004fc80000000019 */
[----:B------:R-:W0:Y:S01]  /*0c00*/  F2F.F64.F32 R24, R27 ;  /* 0x0000001b00187310 */ /* 0x000e220000201800 */
[----:B------:R2:W-:Y:S01]  /*0c10*/  STG.E desc[UR4][R10.64+-0x4], R27 ;  /* 0xfffffc1b0a007986 */ /* 0x0005e2000c101904 */
[----:B0-----:R-:W-:-:S06]  /*0c20*/  DFMA R18, R24, UR6, R18 ;  /* 0x0000000618127c2b */ /* 0x001fcc0008000012 */
[----:B------:R2:W3:Y:S01]  /*0c30*/  F2F.F32.F64 R9, R18 ;  /* 0x0000001200097310 */ /* 0x0004e20000301000 */
[----:B------:R-:W-:Y:S05]  /*0c40*/  BRA `(.L_x_58) ;  /* 0x0000000000d87947 */ /* 0x000fea0003800000 */
.L_x_53:
[----:B------:R-:W-:-:S13]  /*0c50*/  ISETP.GE.U32.AND P0, PT, R8, 0x186, PT ;  /* 0x000001860800780c */ /* 0x000fda0003f06070 */
[----:B------:R-:W-:Y:S05]  /*0c60*/  @!P0 BRA `(.L_x_58) ;  /* 0x0000000000d08947 */ /* 0x000fea0003800000 */
[----:B------:R-:W0:Y:S01]  /*0c70*/  LDC.64 R10, c[0x0][0x3c8] ;  /* 0x0000f200ff0a7b82 */ /* 0x000e220000000a00 */
[----:B------:R-:W-:-:S04]  /*0c80*/  VIADD R19, R8, 0xfffffe7a ;  /* 0xfffffe7a08137836 */ /* 0x000fc80000000000 */
        /* <DEDUP_REMOVED lines=14> */
.L_x_60:
[----:B------:R-:W-:Y:S05]  /*0d70*/  BSYNC.RECONVERGENT B2 ;  /* 0x0000000000027941 */ /* 0x000fea0003800200 */
.L_x_59:
        /* <DEDUP_REMOVED lines=13> */
.L_x_62:
[----:B------:R-:W-:Y:S05]  /*0e50*/  BSYNC.RECONVERGENT B2 ;  /* 0x0000000000027941 */ /* 0x000fea0003800200 */
.L_x_61:
[----:B------:R-:W0:Y:S01]  /*0e60*/  LDC.64 R22, c[0x0][0x3a0] ;  /* 0x0000e800ff167b82 */ /* 0x000e220000000a00 */
[----:B------:R-:W-:-:S05]  /*0e70*/  IMAD R0, R3, 0x14, R8 ;  /* 0x0000001403007824 */ /* 0x000fca00078e0208 */
[----:B------:R-:W-:Y:S02]  /*0e80*/  IADD3 R9, PT, PT, R0, -0x17c, RZ ;  /* 0xfffffe8400097810 */ /* 0x000fe40007ffe0ff */
[----:B------:R-:W1:Y:S08]  /*0e90*/  LDC.64 R10, c[0x0][0x3b0] ;  /* 0x0000ec00ff0a7b82 */ /* 0x000e700000000a00 */
[----:B------:R-:W2:Y:S01]  /*0ea0*/  LDC.64 R20, c[0x0][0x398] ;  /* 0x0000e600ff147b82 */ /* 0x000ea20000000a00 */
[----:B0-----:R-:W-:-:S06]  /*0eb0*/  IMAD.WIDE.U32 R22, R19, 0x4, R22 ;  /* 0x0000000413167825 */ /* 0x001fcc00078e0016 */
[----:B------:R-:W3:Y:S01]  /*0ec0*/  LDG.E R23, desc[UR4][R22.64] ;  /* 0x0000000416177981 */ /* 0x000ee2000c1e1900 */
[----:B-1----:R-:W-:-:S06]  /*0ed0*/  IMAD.WIDE.U32 R10, R19, 0x4, R10 ;  /* 0x00000004130a7825 */ /* 0x002fcc00078e000a */
[----:B------:R-:W4:Y:S01]  /*0ee0*/  LDG.E R10, desc[UR4][R10.64] ;  /* 0x000000040a0a7981 */ /* 0x000f22000c1e1900 */
[----:B--2---:R-:W-:-:S05]  /*0ef0*/  IMAD.WIDE.U32 R20, R9, 0x4, R20 ;  /* 0x0000000409147825 */ /* 0x004fca00078e0014 */
[----:B------:R-:W4:Y:S01]  /*0f00*/  LDG.E R9, desc[UR4][R20.64] ;  /* 0x0000000414097981 */ /* 0x000f22000c1e1900 */
[----:B------:R-:W-:-:S04]  /*0f10*/  FADD R2, R18, -R2 ;  /* 0x8000000212027221 */ /* 0x000fc80000000000 */
[----:B------:R-:W-:Y:S01]  /*0f20*/  F2F.F64.F32 R18, R2 ;  /* 0x0000000200127310 */ /* 0x000fe20000201800 */
[----:B------:R-:W-:Y:S01]  /*0f30*/  UMOV UR6, 0x1cac0831 ;  /* 0x1cac083100067882 */ /* 0x000fe20000000000 */
[----:B------:R-:W-:Y:S01]  /*0f40*/  UMOV UR7, 0x3fc81c5a ;  /* 0x3fc81c5a00077882 */ /* 0x000fe20000000000 */
[----:B---3--:R-:W-:-:S04]  /*0f50*/  FMUL R25, R4, R23 ;  /* 0x0000001704197220 */ /* 0x008fc80000400000 */
[----:B----4-:R-:W-:-:S04]  /*0f60*/  FFMA R27, R10, R9, R25 ;  /* 0x000000090a1b7223 */ /* 0x010fc80000000019 */
[----:B------:R-:W0:Y:S01]  /*0f70*/  F2F.F64.F32 R24, R27 ;  /* 0x0000001b00187310 */ /* 0x000e220000201800 */
[----:B------:R1:W-:Y:S01]  /*0f80*/  STG.E desc[UR4][R20.64], R27 ;  /* 0x0000001b14007986 */ /* 0x0003e2000c101904 */
[----:B0-----:R-:W-:-:S06]  /*0f90*/  DFMA R18, R24, UR6, R18 ;  /* 0x0000000618127c2b */ /* 0x001fcc0008000012 */
[----:B------:R1:W0:Y:S05]  /*0fa0*/  F2F.F32.F64 R9, R18 ;  /* 0x0000001200097310 */ /* 0x00022a0000301000 */
.L_x_58:
[----:B------:R-:W-:Y:S05]  /*0fb0*/  BSYNC.RECONVERGENT B1 ;  /* 0x0000000000017941 */ /* 0x000fea0003800200 */
.L_x_52:
[----:B------:R-:W-:-:S13]  /*0fc0*/  ISETP.GT.U32.AND P0, PT, R3, 0x9, PT ;  /* 0x000000090300780c */ /* 0x000fda0003f04070 */
[----:B------:R-:W-:Y:S05]  /*0fd0*/  @P0 BRA `(.L_x_63) ;  /* 0x0000000000fc0947 */ /* 0x000fea0003800000 */
[----:B0--3--:R-:W0:Y:S01]  /*0fe0*/  LDC.64 R8, c[0x0][0x3c8] ;  /* 0x0000f200ff087b82 */ /* 0x009e220000000a00 */
[----:B------:R-:W-:Y:S01]  /*0ff0*/  IADD3 R7, PT, PT, -R7, 0xa, RZ ;  /* 0x0000000a07077810 */ /* 0x000fe20007ffe1ff */
[----:B------:R-:W3:Y:S04]  /*1000*/  LDG.E R2, desc[UR4][R14.64] ;  /* 0x000000040e027981 */ /* 0x000ee8000c1e1900 */
[----:B--2---:R-:W3:Y:S04]  /*1010*/  LDG.E R11, desc[UR4][R14.64+-0x4] ;  /* 0xfffffc040e0b7981 */ /* 0x004ee8000c1e1900 */
[----:B------:R2:W5:Y:S01]  /*1020*/  LDG.E R3, desc[UR4][R16.64] ;  /* 0x0000000410037981 */ /* 0x000562000c1e1900 */
[----:B0-----:R-:W-:-:S05]  /*1030*/  IMAD.WIDE.U32 R8, R7, 0x4, R8 ;  /* 0x0000000407087825 */ /* 0x001fca00078e0008 */
[----:B------:R-:W1:Y:S01]  /*1040*/  LDG.E R0, desc[UR4][R8.64] ;  /* 0x0000000408007981 */ /* 0x000e62000c1e1900 */
[----:B------:R-:W-:Y:S01]  /*1050*/  BSSY.RECONVERGENT B1, `(.L_x_64) ;  /* 0x000000f000017945 */ /* 0x000fe20003800200 */
[----:B---3--:R-:W-:-:S04]  /*1060*/  FADD R2, R2, -R11 ;  /* 0x8000000b02027221 */ /* 0x008fc80000000000 */
[----:B------:R-:W-:Y:S01]  /*1070*/  FMUL R2, R2, 188.365234375 ;  /* 0x433c5d8002027820 */ /* 0x000fe20000400000 */
[----:B-1----:R-:W0:Y:S08]  /*1080*/  MUFU.RCP R19, R0 ;  /* 0x0000000000137308 */ /* 0x002e300000001000 */
[----:B------:R-:W1:Y:S01]  /*1090*/  FCHK P0, R2, R0 ;  /* 0x0000000002007302 */ /* 0x000e620000000000 */
[----:B0-----:R-:W-:-:S04]  /*10a0*/  FFMA R4, -R0, R19, 1 ;  /* 0x3f80000000047423 */ /* 0x001fc80000000113 */
[----:B------:R-:W-:-:S04]  /*10b0*/  FFMA R19, R19, R4, R19 ;  /* 0x0000000413137223 */ /* 0x000fc80000000013 */
[----:B------:R-:W-:-:S04]  /*10c0*/  FFMA R4, R2, R19, RZ ;  /* 0x0000001302047223 */ /* 0x000fc800000000ff */
[----:B------:R-:W-:-:S04]  /*10d0*/  FFMA R8, -R0, R4, R2 ;  /* 0x0000000400087223 */ /* 0x000fc80000000102 */
[----:B------:R-:W-:Y:S01]  /*10e0*/  FFMA R8, R19, R8, R4 ;  /* 0x0000000813087223 */ /* 0x000fe20000000004 */
[----:B-12---:R-:W-:Y:S06]  /*10f0*/  @!P0 BRA `(.L_x_65) ;  /* 0x0000000000108947 */ /* 0x006fec0003800000 */
[----:B------:R-:W-:Y:S01]  /*1100*/  IMAD.MOV.U32 R21, RZ, RZ, R0 ;  /* 0x000000ffff157224 */ /* 0x000fe200078e0000 */
[----:B------:R-:W-:-:S07]  /*1110*/  MOV R10, 0x1130 ;  /* 0x00001130000a7802 */ /* 0x000fce0000000f00 */
[----:B-----5:R-:W-:Y:S05]  /*1120*/  CALL.REL.NOINC `($__internal_2_$__cuda_sm3x_div_rn_noftz_f32_slowpath) ;  /* 0x0000000c000c7944 */ /* 0x020fea0003c00000 */
[----:B------:R-:W-:-:S07]  /*1130*/  MOV R8, R2 ;  /* 0x0000000200087202 */ /* 0x000fce0000000f00 */
.L_x_65:
[----:B------:R-:W-:Y:S05]  /*1140*/  BSYNC.RECONVERGENT B1 ;  /* 0x0000000000017941 */ /* 0x000fea0003800200 */
.L_x_64:
[----:B------:R-:W2:Y:S04]  /*1150*/  LDG.E R4, desc[UR4][R12.64] ;  /* 0x000000040c047981 */ /* 0x000ea8000c1e1900 */
[----:B------:R-:W2:Y:S01]  /*1160*/  LDG.E R9, desc[UR4][R12.64+-0x640] ;  /* 0xfff9c0040c097981 */ /* 0x000ea2000c1e1900 */
[----:B------:R-:W0:Y:S01]  /*1170*/  MUFU.RCP R11, R0 ;  /* 0x00000000000b7308 */ /* 0x000e220000001000 */
[----:B------:R-:W-:Y:S01]  /*1180*/  BSSY.RECONVERGENT B1, `(.L_x_66) ;  /* 0x000000f000017945 */ /* 0x000fe20003800200 */
[----:B-----5:R-:W-:Y:S01]  /*1190*/  FADD R3, R3, R8 ;  /* 0x0000000803037221 */ /* 0x020fe20000000000 */
[----:B0-----:R-:W-:-:S04]  /*11a0*/  FFMA R2, -R0, R11, 1 ;  /* 0x3f80000000027423 */ /* 0x001fc8000000010b */
[----:B------:R-:W-:Y:S01]  /*11b0*/  FFMA R2, R11, R2, R11 ;  /* 0x000000020b027223 */ /* 0x000fe2000000000b */
[----:B--2---:R-:W-:-:S04]  /*11c0*/  FADD R4, R4, -R9 ;  /* 0x8000000904047221 */ /* 0x004fc80000000000 */
[----:B------:R-:W-:-:S04]  /*11d0*/  FMUL R9, R4, 188.365234375 ;  /* 0x433c5d8004097820 */ /* 0x000fc80000400000 */
[----:B------:R-:W0:Y:S01]  /*11e0*/  FCHK P0, R9, R0 ;  /* 0x0000000009007302 */ /* 0x000e220000000000 */
[----:B------:R-:W-:-:S04]  /*11f0*/  FFMA R11, R2, R9, RZ ;  /* 0x00000009020b7223 */ /* 0x000fc800000000ff */
[----:B------:R-:W-:-:S04]  /*1200*/  FFMA R10, -R0, R11, R9 ;  /* 0x0000000b000a7223 */ /* 0x000fc80000000109 */
[----:B------:R-:W-:Y:S01]  /*1210*/  FFMA R2, R2, R10, R11 ;  /* 0x0000000a02027223 */ /* 0x000fe2000000000b */
[----:B0-----:R-:W-:Y:S06]  /*1220*/  @!P0 BRA `(.L_x_67) ;  /* 0x0000000000108947 */ /* 0x001fec0003800000 */
[----:B------:R-:W-:Y:S01]  /*1230*/  IMAD.MOV.U32 R2, RZ, RZ, R9 ;  /* 0x000000ffff027224 */ /* 0x000fe200078e0009 */
[----:B------:R-:W-:Y:S02]  /*1240*/  MOV R21, R0 ;  /* 0x0000000000157202 */ /* 0x000fe40000000f00 */
[----:B------:R-:W-:-:S07]  /*1250*/  MOV R10, 0x1270 ;  /* 0x00001270000a7802 */ /* 0x000fce0000000f00 */
[----:B------:R-:W-:Y:S05]  /*1260*/  CALL.REL.NOINC `($__internal_2_$__cuda_sm3x_div_rn_noftz_f32_slowpath) ;  /* 0x0000000800bc7944 */ /* 0x000fea0003c00000 */
.L_x_67:
[----:B------:R-:W-:Y:S05]  /*1270*/  BSYNC.RECONVERGENT B1 ;  /* 0x0000000000017941 */ /* 0x000fea0003800200 */
.L_x_66:
[----:B------:R-:W0:Y:S01]  /*1280*/  LDC.64 R8, c[0x0][0x3a8] ;  /* 0x0000ea00ff087b82 */ /* 0x000e220000000a00 */
[----:B------:R-:W-:-:S07]  /*1290*/  VIADD R5, R5, 0xfffffe70 ;  /* 0xfffffe7005057836 */ /* 0x000fce0000000000 */
[----:B------:R-:W1:Y:S08]  /*12a0*/  LDC.64 R12, c[0x0][0x3b8] ;  /* 0x0000ee00ff0c7b82 */ /* 0x000e700000000a00 */
[----:B------:R-:W2:Y:S01]  /*12b0*/  LDC.64 R10, c[0x0][0x3c0] ;  /* 0x0000f000ff0a7b82 */ /* 0x000ea20000000a00 */
[----:B0-----:R-:W-:-:S06]  /*12c0*/  IMAD.WIDE.U32 R8, R7, 0x4, R8 ;  /* 0x0000000407087825 */ /* 0x001fcc00078e0008 */
[----:B------:R-:W3:Y:S01]  /*12d0*/  LDG.E R9, desc[UR4][R8.64] ;  /* 0x0000000408097981 */ /* 0x000ee2000c1e1900 */
[----:B-1----:R-:W-:-:S06]  /*12e0*/  IMAD.WIDE.U32 R12, R7, 0x4, R12 ;  /* 0x00000004070c7825 */ /* 0x002fcc00078e000c */
[----:B------:R-:W4:Y:S01]  /*12f0*/  LDG.E R12, desc[UR4][R12.64] ;  /* 0x000000040c0c7981 */ /* 0x000f22000c1e1900 */
[----:B--2---:R-:W-:-:S05]  /*1300*/  IMAD.WIDE R10, R5, 0x4, R10 ;  /* 0x00000004050a7825 */ /* 0x004fca00078e020a */
[----:B------:R-:W4:Y:S01]  /*1310*/  LDG.E R7, desc[UR4][R10.64+-0x4] ;  /* 0xfffffc040a077981 */ /* 0x000f22000c1e1900 */
[----:B------:R-:W-:Y:S01]  /*1320*/  FADD R5, R3, -R2 ;  /* 0x8000000203057221 */ /* 0x000fe20000000000 */
[----:B------:R-:W-:Y:S01]  /*1330*/  UMOV UR6, 0x1cac0831 ;  /* 0x1cac083100067882 */ /* 0x000fe20000000000 */
[----:B------:R-:W-:Y:S01]  /*1340*/  UMOV UR7, 0x3fc81c5a ;  /* 0x3fc81c5a00077882 */ /* 0x000fe20000000000 */
[----:B---3--:R-:W-:-:S03]  /*1350*/  FMUL R3, R4, R9 ;  /* 0x0000000904037220 */ /* 0x008fc60000400000 */
[----:B------:R-:W-:Y:S01]  /*1360*/  F2F.F64.F32 R4, R5 ;  /* 0x0000000500047310 */ /* 0x000fe20000201800 */
[----:B----4-:R-:W-:-:S07]  /*1370*/  FFMA R7, R12, R7, R3 ;  /* 0x000000070c077223 */ /* 0x010fce0000000003 */
[----:B------:R-:W0:Y:S01]  /*1380*/  F2F.F64.F32 R2, R7 ;  /* 0x0000000700027310 */ /* 0x000e220000201800 */
[----:B------:R1:W-:Y:S01]  /*1390*/  STG.E desc[UR4][R10.64+-0x4], R7 ;  /* 0xfffffc070a007986 */ /* 0x0003e2000c101904 */
[----:B0-----:R-:W-:-:S06]  /*13a0*/  DFMA R2, R2, -UR6, R4 ;  /* 0x8000000602027c2b */ /* 0x001fcc0008000004 */
[----:B------:R1:W0:Y:S01]  /*13b0*/  F2F.F32.F64 R9, R2 ;  /* 0x0000000200097310 */ /* 0x0002220000301000 */
[----:B------:R-:W-:Y:S05]  /*13c0*/  BRA `(.L_x_47) ;  /* 0x0000000400147947 */ /* 0x000fea0003800000 */
.L_x_63:
[----:B------:R-:W-:-:S13]  /*13d0*/  ISETP.GE.U32.AND P0, PT, R7, 0x186, PT ;  /* 0x000001860700780c */ /* 0x000fda0003f06070 */
[----:B------:R-:W-:Y:S05]  /*13e0*/  @!P0 BRA `(.L_x_47) ;  /* 0x00000004000c8947 */ /* 0x000fea0003800000 */
[----:B--2---:R-:W2:Y:S01]  /*13f0*/  LDC.64 R10, c[0x0][0x3c8] ;  /* 0x0000f200ff0a7b82 */ /* 0x004ea20000000a00 */
[----:B------:R-:W-:Y:S01]  /*1400*/  IADD3 R3, PT, PT, R7, -0x186, RZ ;  /* 0xfffffe7a07037810 */ /* 0x000fe20007ffe0ff */
[----:B------:R-:W4:Y:S04]  /*1410*/  LDG.E R2, desc[UR4][R14.64] ;  /* 0x000000040e027981 */ /* 0x000f28000c1e1900 */
[----:B------:R-:W4:Y:S04]  /*1420*/  LDG.E R5, desc[UR4][R14.64+-0x4] ;  /* 0xfffffc040e057981 */ /* 0x000f28000c1e1900 */
[----:B------:R0:W5:Y:S01]  /*1430*/  LDG.E R4, desc[UR4][R16.64] ;  /* 0x0000000410047981 */ /* 0x000162000c1e1900 */
[----:B--2---:R-:W-:-:S05]  /*1440*/  IMAD.WIDE.U32 R10, R3, 0x4, R10 ;  /* 0x00000004030a7825 */ /* 0x004fca00078e000a */
[----:B------:R-:W0:Y:S01]  /*1450*/  LDG.E R0, desc[UR4][R10.64] ;  /* 0x000000040a007981 */ /* 0x000e22000c1e1900 */
[----:B------:R-:W-:Y:S01]  /*1460*/  BSSY.RECONVERGENT B1, `(.L_x_68) ;  /* 0x000000f000017945 */ /* 0x000fe20003800200 */
[----:B----4-:R-:W-:-:S04]  /*1470*/  FADD R2, R2, -R5 ;  /* 0x8000000502027221 */ /* 0x010fc80000000000 */
[----:B------:R-:W-:Y:S01]  /*1480*/  FMUL R2, R2, 188.365234375 ;  /* 0x433c5d8002027820 */ /* 0x000fe20000400000 */
[----:B0--3--:R-:W1:Y:S08]  /*1490*/  MUFU.RCP R9, R0 ;  /* 0x0000000000097308 */ /* 0x009e700000001000 */
[----:B------:R-:W0:Y:S01]  /*14a0*/  FCHK P0, R2, R0 ;  /* 0x0000000002007302 */ /* 0x000e220000000000 */
[----:B-1----:R-:W-:-:S04]  /*14b0*/  FFMA R18, -R0, R9, 1 ;  /* 0x3f80000000127423 */ /* 0x002fc80000000109 */
[----:B------:R-:W-:-:S04]  /*14c0*/  FFMA R9, R9, R18, R9 ;  /* 0x0000001209097223 */ /* 0x000fc80000000009 */
[----:B------:R-:W-:-:S04]  /*14d0*/  FFMA R18, R2, R9, RZ ;  /* 0x0000000902127223 */ /* 0x000fc800000000ff */
[----:B------:R-:W-:-:S04]  /*14e0*/  FFMA R5, -R0, R18, R2 ;  /* 0x0000001200057223 */ /* 0x000fc80000000102 */
[----:B------:R-:W-:Y:S01]  /*14f0*/  FFMA R9, R9, R5, R18 ;  /* 0x0000000509097223 */ /* 0x000fe20000000012 */
[----:B0-----:R-:W-:Y:S06]  /*1500*/  @!P0 BRA `(.L_x_69) ;  /* 0x0000000000108947 */ /* 0x001fec0003800000 */
[----:B------:R-:W-:Y:S01]  /*1510*/  IMAD.MOV.U32 R21, RZ, RZ, R0 ;  /* 0x000000ffff157224 */ /* 0x000fe200078e0000 */
[----:B------:R-:W-:-:S07]  /*1520*/  MOV R10, 0x1540 ;  /* 0x00001540000a7802 */ /* 0x000fce0000000f00 */
[----:B-----5:R-:W-:Y:S05]  /*1530*/  CALL.REL.NOINC `($__internal_2_$__cuda_sm3x_div_rn_noftz_f32_slowpath) ;  /* 0x0000000800087944 */ /* 0x020fea0003c00000 */
[----:B------:R-:W-:-:S07]  /*1540*/  MOV R9, R2 ;  /* 0x0000000200097202 */ /* 0x000fce0000000f00 */
.L_x_69:
[----:B------:R-:W-:Y:S05]  /*1550*/  BSYNC.RECONVERGENT B1 ;  /* 0x0000000000017941 */ /* 0x000fea0003800200 */
.L_x_68:
[----:B------:R-:W2:Y:S04]  /*1560*/  LDG.E R5, desc[UR4][R12.64] ;  /* 0x000000040c057981 */ /* 0x000ea8000c1e1900 */
[----:B------:R-:W2:Y:S01]  /*1570*/  LDG.E R2, desc[UR4][R12.64+-0x640] ;  /* 0xfff9c0040c027981 */ /* 0x000ea2000c1e1900 */
[----:B------:R-:W0:Y:S01]  /*1580*/  MUFU.RCP R15, R0 ;  /* 0x00000000000f7308 */ /* 0x000e220000001000 */
[----:B------:R-:W-:Y:S01]  /*1590*/  BSSY.RECONVERGENT B1, `(.L_x_70) ;  /* 0x0000010000017945 */ /* 0x000fe20003800200 */
[----:B-----5:R-:W-:Y:S01]  /*15a0*/  FADD R4, R4, R9 ;  /* 0x0000000904047221 */ /* 0x020fe20000000000 */
[----:B--2---:R-:W-:Y:S01]  /*15b0*/  FADD R5, R5, -R2 ;  /* 0x8000000205057221 */ /* 0x004fe20000000000 */
[----:B0-----:R-:W-:-:S03]  /*15c0*/  FFMA R2, -R0, R15, 1 ;  /* 0x3f80000000027423 */ /* 0x001fc6000000010f */
[----:B------:R-:W-:Y:S01]  /*15d0*/  FMUL R11, R5, 188.365234375 ;  /* 0x433c5d80050b7820 */ /* 0x000fe20000400000 */
[----:B------:R-:W-:-:S03]  /*15e0*/  FFMA R2, R15, R2, R15 ;  /* 0x000000020f027223 */ /* 0x000fc6000000000f */
        /* <DEDUP_REMOVED lines=9> */
[----:B------:R-:W-:-:S07]  /*1680*/  IMAD.MOV.U32 R15, RZ, RZ, R2 ;  /* 0x000000ffff0f7224 */ /* 0x000fce00078e0002 */
.L_x_71:
[----:B------:R-:W-:Y:S05]  /*1690*/  BSYNC.RECONVERGENT B1 ;  /* 0x0000000000017941 */ /* 0x000fea0003800200 */
.L_x_70:
[----:B------:R-:W0:Y:S01]  /*16a0*/  LDC.64 R12, c[0x0][0x3a8] ;  /* 0x0000ea00ff0c7b82 */ /* 0x000e220000000a00 */
[----:B------:R-:W1:Y:S01]  /*16b0*/  LDCU.64 UR6, c[0x0][0x3c0] ;  /* 0x00007800ff0677ac */ /* 0x000e620008000a00 */
[----:B------:R-:W-:Y:S01]  /*16c0*/  IMAD R7, R7, 0x190, RZ ;  /* 0x0000019007077824 */ /* 0x000fe200078e02ff */
[----:B------:R-:W-:-:S04]  /*16d0*/  IADD3 R8, PT, PT, R8, -0x1, RZ ;  /* 0xffffffff08087810 */ /* 0x000fc80007ffe0ff */
[----:B------:R-:W-:Y:S01]  /*16e0*/  IADD3 R0, P0, PT, R7, R8, RZ ;  /* 0x0000000807007210 */ /* 0x000fe20007f1e0ff */
[----:B------:R-:W2:Y:S03]  /*16f0*/  LDC.64 R10, c[0x0][0x3b8] ;  /* 0x0000ee00ff0a7b82 */ /* 0x000ea60000000a00 */
[----:B------:R-:W-:Y:S02]  /*1700*/  LEA.HI.X.SX32 R7, R8, RZ, 0x1, P0 ;  /* 0x000000ff08077211 */ /* 0x000fe400000f0eff */
[----:B-1----:R-:W-:Y:S01]  /*1710*/  LEA R2, P0, R0, UR6, 0x2 ;  /* 0x0000000600027c11 */ /* 0x002fe2000f8010ff */
[----:B0-----:R-:W-:-:S06]  /*1720*/  IMAD.WIDE.U32 R12, R3, 0x4, R12 ;  /* 0x00000004030c7825 */ /* 0x001fcc00078e000c */
[----:B------:R-:W3:Y:S01]  /*1730*/  LDG.E R12, desc[UR4][R12.64] ;  /* 0x000000040c0c7981 */ /* 0x000ee2000c1e1900 */
[----:B--2---:R-:W-:Y:S01]  /*1740*/  IMAD.WIDE.U32 R10, R3, 0x4, R10 ;  /* 0x00000004030a7825 */ /* 0x004fe200078e000a */
[----:B------:R-:W-:-:S05]  /*1750*/  LEA.HI.X R3, R0, UR7, R7, 0x2, P0 ;  /* 0x0000000700037c11 */ /* 0x000fca00080f1407 */
[----:B------:R-:W2:Y:S04]  /*1760*/  LDG.E R10, desc[UR4][R10.64] ;  /* 0x000000040a0a7981 */ /* 0x000ea8000c1e1900 */
[----:B------:R-:W2:Y:S01]  /*1770*/  LDG.E R7, desc[UR4][R2.64+-0x94700] ;  /* 0xf6b9000402077981 */ /* 0x000ea2000c1e1900 */
[----:B------:R-:W-:-:S06]  /*1780*/  FADD R8, R4, -R15 ;  /* 0x8000000f04087221 */ /* 0x000fcc0000000000 */
[----:B------:R-:W-:Y:S01]  /*1790*/  F2F.F64.F32 R8, R8 ;  /* 0x0000000800087310 */ /* 0x000fe20000201800 */
[----:B------:R-:W-:Y:S01]  /*17a0*/  UMOV UR6, 0x1cac0831 ;  /* 0x1cac083100067882 */ /* 0x000fe20000000000 */
[----:B------:R-:W-:Y:S01]  /*17b0*/  UMOV UR7, 0x3fc81c5a ;  /* 0x3fc81c5a00077882 */ /* 0x000fe20000000000 */
[----:B---3--:R-:W-:-:S04]  /*17c0*/  FMUL R5, R5, R12 ;  /* 0x0000000c05057220 */ /* 0x008fc80000400000 */
[----:B--2---:R-:W-:-:S04]  /*17d0*/  FFMA R7, R10, R7, R5 ;  /* 0x000000070a077223 */ /* 0x004fc80000000005 */
[----:B------:R-:W0:Y:S01]  /*17e0*/  F2F.F64.F32 R4, R7 ;  /* 0x0000000700047310 */ /* 0x000e220000201800 */
[----:B------:R4:W-:Y:S01]  /*17f0*/  STG.E desc[UR4][R2.64+-0x94700], R7 ;  /* 0xf6b9000702007986 */ /* 0x0009e2000c101904 */
[----:B0-----:R-:W-:-:S06]  /*1800*/  DFMA R4, R4, -UR6, R8 ;  /* 0x8000000604047c2b */ /* 0x001fcc0008000008 */
[----:B------:R4:W0:Y:S05]  /*1810*/  F2F.F32.F64 R9, R4 ;  /* 0x0000000400097310 */ /* 0x00082a0000301000 */
.L_x_47:
[----:B------:R-:W-:Y:S05]  /*1820*/  BSYNC.RECONVERGENT B0 ;  /* 0x0000000000007941 */ /* 0x000fea0003800200 */
.L_x_46:
[----:B----4-:R-:W4:Y:S01]  /*1830*/  LDG.E R5, desc[UR4][R16.64] ;  /* 0x0000000410057981 */ /* 0x010f22000c1e1900 */
[----:B-1----:R-:W1:Y:S02]  /*1840*/  LDC.64 R2, c[0x0][0x3d0] ;  /* 0x0000f400ff027b82 */ /* 0x002e640000000a00 */
[----:B-1----:R-:W-:-:S05]  /*1850*/  IMAD.WIDE R6, R6, 0x4, R2 ;  /* 0x0000000406067825 */ /* 0x002fca00078e0202 */
[----:B----4-:R-:W-:Y:S04]  /*1860*/  STG.E desc[UR4][R6.64], R5 ;  /* 0x0000000506007986 */ /* 0x010fe8000c101904 */
[----:B0--3--:R-:W-:Y:S01]  /*1870*/  STG.E desc[UR4][R16.64], R9 ;  /* 0x0000000910007986 */ /* 0x009fe2000c101904 */
[----:B------:R-:W-:Y:S05]  /*1880*/  EXIT ;  /* 0x000000000000794d */ /* 0x000fea0003800000 */
        .weak           $__internal_1_$__cuda_sm20_div_rn_f64_full
        .type           $__internal_1_$__cuda_sm20_div_rn_f64_full,@function
        .size           $__internal_1_$__cuda_sm20_div_rn_f64_full,($__internal_2_$__cuda_sm3x_div_rn_noftz_f32_slowpath - $__internal_1_$__cuda_sm20_div_rn_f64_full)
$__internal_1_$__cuda_sm20_div_rn_f64_full:
[----:B------:R-:W-:Y:S01]  /*1890*/  MOV R3, 0xbff52126 ;  /* 0xbff5212600037802 */ /* 0x000fe20000000f00 */
[----:B------:R-:W-:Y:S01]  /*18a0*/  IMAD.MOV.U32 R2, RZ, RZ, 0x41097f9d ;  /* 0x41097f9dff027424 */ /* 0x000fe200078e00ff */
[C---:B------:R-:W-:Y:S01]  /*18b0*/  FSETP.GEU.AND P1, PT, |R5|.reuse, 1.469367938527859385e-39, PT ;  /* 0x001000000500780b */ /* 0x040fe20003f2e200 */
[----:B------:R-:W-:Y:S01]  /*18c0*/  IMAD.MOV.U32 R10, RZ, RZ, 0x1 ;  /* 0x00000001ff0a7424 */ /* 0x000fe200078e00ff */
[----:B------:R-:W0:Y:S01]  /*18d0*/  MUFU.RCP64H R11, R3 ;  /* 0x00000003000b7308 */ /* 0x000e220000001800 */
[----:B------:R-:W-:Y:S02]  /*18e0*/  LOP3.LUT R7, R5, 0x7ff00000, RZ, 0xc0, !PT ;  /* 0x7ff0000005077812 */ /* 0x000fe400078ec0ff */
[----:B------:R-:W-:Y:S02]  /*18f0*/  MOV R15, 0x1ca00000 ;  /* 0x1ca00000000f7802 */ /* 0x000fe40000000f00 */
[----:B------:R-:W-:Y:S01]  /*1900*/  ISETP.GE.U32.AND P0, PT, R7, 0x3b900000, PT ;  /* 0x3b9000000700780c */ /* 0x000fe20003f06070 */
[----:B------:R-:W-:Y:S01]  /*1910*/  IMAD.MOV.U32 R8, RZ, RZ, R7 ;  /* 0x000000ffff087224 */ /* 0x000fe200078e0007 */
[----:B------:R-:W-:-:S02]  /*1920*/  MOV R23, 0x3b900000 ;  /* 0x3b90000000177802 */ /* 0x000fc40000000f00 */
[----:B------:R-:W-:Y:S02]  /*1930*/  SEL R15, R15, 0x63400000, !P0 ;  /* 0x634000000f0f7807 */ /* 0x000fe40004000000 */
[----:B------:R-:W-:Y:S01]  /*1940*/  IADD3 R22, PT, PT, R23, -0x1, RZ ;  /* 0xffffffff17167810 */ /* 0x000fe20007ffe0ff */
[----:B0-----:R-:W-:-:S08]  /*1950*/  DFMA R12, R10, -R2, 1 ;  /* 0x3ff000000a0c742b */ /* 0x001fd00000000802 */
[----:B------:R-:W-:-:S08]  /*1960*/  DFMA R12, R12, R12, R12 ;  /* 0x0000000c0c0c722b */ /* 0x000fd0000000000c */
[----:B------:R-:W-:Y:S01]  /*1970*/  DFMA R18, R10, R12, R10 ;  /* 0x0000000c0a12722b */ /* 0x000fe2000000000a */
[C-C-:B------:R-:W-:Y:S01]  /*1980*/  @!P1 LOP3.LUT R12, R15.reuse, 0x80000000, R5.reuse, 0xf8, !PT ;  /* 0x800000000f0c9812 */ /* 0x140fe200078ef805 */
[----:B------:R-:W-:Y:S01]  /*1990*/  IMAD.MOV.U32 R10, RZ, RZ, R4 ;  /* 0x000000ffff0a7224 */ /* 0x000fe200078e0004 */
[----:B------:R-:W-:Y:S02]  /*19a0*/  LOP3.LUT R11, R15, 0x800fffff, R5, 0xf8, !PT ;  /* 0x800fffff0f0b7812 */ /* 0x000fe400078ef805 */
[----:B------:R-:W-:Y:S02]  /*19b0*/  @!P1 LOP3.LUT R13, R12, 0x100000, RZ, 0xfc, !PT ;  /* 0x001000000c0d9812 */ /* 0x000fe400078efcff */
[----:B------:R-:W-:Y:S01]  /*19c0*/  @!P1 MOV R12, RZ ;  /* 0x000000ff000c9202 */ /* 0x000fe20000000f00 */
[----:B------:R-:W-:-:S05]  /*19d0*/  DFMA R20, R18, -R2, 1 ;  /* 0x3ff000001214742b */ /* 0x000fca0000000802 */
[----:B------:R-:W-:-:S03]  /*19e0*/  @!P1 DFMA R10, R10, 2, -R12 ;  /* 0x400000000a0a982b */ /* 0x000fc6000000080c */
[----:B------:R-:W-:-:S07]  /*19f0*/  DFMA R12, R18, R20, R18 ;  /* 0x00000014120c722b */ /* 0x000fce0000000012 */
[----:B------:R-:W-:Y:S01]  /*1a00*/  @!P1 LOP3.LUT R8, R11, 0x7ff00000, RZ, 0xc0, !PT ;  /* 0x7ff000000b089812 */ /* 0x000fe200078ec0ff */
[----:B------:R-:W-:-:S04]  /*1a10*/  DMUL R18, R12, R10 ;  /* 0x0000000a0c127228 */ /* 0x000fc80000000000 */
[----:B------:R-:W-:-:S04]  /*1a20*/  VIADD R14, R8, 0xffffffff ;  /* 0xffffffff080e7836 */ /* 0x000fc80000000000 */
[----:B------:R-:W-:Y:S01]  /*1a30*/  DFMA R20, R18, -R2, R10 ;  /* 0x800000021214722b */ /* 0x000fe2000000000a */
[----:B------:R-:W-:-:S04]  /*1a40*/  ISETP.GT.U32.AND P0, PT, R14, 0x7feffffe, PT ;  /* 0x7feffffe0e00780c */ /* 0x000fc80003f04070 */
[----:B------:R-:W-:-:S03]  /*1a50*/  ISETP.GT.U32.OR P0, PT, R22, 0x7feffffe, P0 ;  /* 0x7feffffe1600780c */ /* 0x000fc60000704470 */
[----:B------:R-:W-:-:S10]  /*1a60*/  DFMA R12, R12, R20, R18 ;  /* 0x000000140c0c722b */ /* 0x000fd40000000012 */
[----:B------:R-:W-:Y:S05]  /*1a70*/  @P0 BRA `(.L_x_72) ;  /* 0x0000000000680947 */ /* 0x000fea0003800000 */
[----:B------:R-:W-:-:S05]  /*1a80*/  IMAD.MOV.U32 R4, RZ, RZ, 0x3b900000 ;  /* 0x3b900000ff047424 */ /* 0x000fca00078e00ff */
[----:B------:R-:W-:-:S04]  /*1a90*/  VIADDMNMX R7, R7, -R4, 0xb9600000, !PT ;  /* 0xb960000007077446 */ /* 0x000fc80007800904 */
[----:B------:R-:W-:-:S04]  /*1aa0*/  VIMNMX R4, PT, PT, R7, 0x46a00000, PT ;  /* 0x46a0000007047848 */ /* 0x000fc80003fe0100 */
[----:B------:R-:W-:Y:S02]  /*1ab0*/  IADD3 R7, PT, PT, -R15, R4, RZ ;  /* 0x000000040f077210 */ /* 0x000fe40007ffe1ff */
[----:B------:R-:W-:-:S03]  /*1ac0*/  MOV R4, RZ ;  /* 0x000000ff00047202 */ /* 0x000fc60000000f00 */
[----:B------:R-:W-:-:S06]  /*1ad0*/  VIADD R5, R7, 0x7fe00000 ;  /* 0x7fe0000007057836 */ /* 0x000fcc0000000000 */
[----:B------:R-:W-:-:S10]  /*1ae0*/  DMUL R14, R12, R4 ;  /* 0x000000040c0e7228 */ /* 0x000fd40000000000 */
[----:B------:R-:W-:-:S13]  /*1af0*/  FSETP.GTU.AND P0, PT, |R15|, 1.469367938527859385e-39, PT ;  /* 0x001000000f00780b */ /* 0x000fda0003f0c200 */
[----:B------:R-:W-:Y:S05]  /*1b00*/  @P0 BRA `(.L_x_73) ;  /* 0x0000000000880947 */ /* 0x000fea0003800000 */
[----:B------:R-:W-:Y:S01]  /*1b10*/  DFMA R2, R12, -R2, R10 ;  /* 0x800000020c02722b */ /* 0x000fe2000000000a */
[----:B------:R-:W-:-:S09]  /*1b20*/  IMAD.MOV.U32 R4, RZ, RZ, RZ ;  /* 0x000000ffff047224 */ /* 0x000fd200078e00ff */
[C---:B------:R-:W-:Y:S02]  /*1b30*/  FSETP.NEU.AND P0, PT, R3.reuse, RZ, PT ;  /* 0x000000ff0300720b */ /* 0x040fe40003f0d000 */
[----:B------:R-:W-:-:S04]  /*1b40*/  LOP3.LUT R2, R3, 0xbb952126, RZ, 0x3c, !PT ;  /* 0xbb95212603027812 */ /* 0x000fc800078e3cff */
[----:B------:R-:W-:-:S04]  /*1b50*/  LOP3.LUT R11, R2, 0x80000000, RZ, 0xc0, !PT ;  /* 0x80000000020b7812 */ /* 0x000fc800078ec0ff */
[----:B------:R-:W-:-:S03]  /*1b60*/  LOP3.LUT R5, R11, R5, RZ, 0xfc, !PT ;  /* 0x000000050b057212 */ /* 0x000fc600078efcff */
[----:B------:R-:W-:Y:S05]  /*1b70*/  @!P0 BRA `(.L_x_73) ;  /* 0x00000000006c8947 */ /* 0x000fea0003800000 */
[C---:B------:R-:W-:Y:S01]  /*1b80*/  IADD3 R3, PT, PT, -R7.reuse, RZ, RZ ;  /* 0x000000ff07037210 */ /* 0x040fe20007ffe1ff */
[----:B------:R-:W-:Y:S01]  /*1b90*/  IMAD.MOV.U32 R2, RZ, RZ, RZ ;  /* 0x000000ffff027224 */ /* 0x000fe200078e00ff */
[----:B------:R-:W-:Y:S01]  /*1ba0*/  DMUL.RP R4, R12, R4 ;  /* 0x000000040c047228 */ /* 0x000fe20000008000 */
[----:B------:R-:W-:-:S04]  /*1bb0*/  IADD3 R7, PT, PT, -R7, -0x43300000, RZ ;  /* 0xbcd0000007077810 */ /* 0x000fc80007ffe1ff */
[----:B------:R-:W-:-:S05]  /*1bc0*/  DFMA R2, R14, -R2, R12 ;  /* 0x800000020e02722b */ /* 0x000fca000000000c */
[----:B------:R-:W-:-:S05]  /*1bd0*/  LOP3.LUT R11, R5, R11, RZ, 0x3c, !PT ;  /* 0x0000000b050b7212 */ /* 0x000fca00078e3cff */
[----:B------:R-:W-:-:S04]  /*1be0*/  FSETP.NEU.AND P0, PT, |R3|, R7, PT ;  /* 0x000000070300720b */ /* 0x000fc80003f0d200 */
[----:B------:R-:W-:Y:S02]  /*1bf0*/  FSEL R14, R4, R14, !P0 ;  /* 0x0000000e040e7208 */ /* 0x000fe40004000000 */
[----:B------:R-:W-:Y:S01]  /*1c00*/  FSEL R15, R11, R15, !P0 ;  /* 0x0000000f0b0f7208 */ /* 0x000fe20004000000 */
[----:B------:R-:W-:Y:S06]  /*1c10*/  BRA `(.L_x_73) ;  /* 0x0000000000447947 */ /* 0x000fec0003800000 */
.L_x_72:
[----:B------:R-:W-:-:S14]  /*1c20*/  DSETP.NAN.AND P0, PT, R4, R4, PT ;  /* 0x000000040400722a */ /* 0x000fdc0003f08000 */
[----:B------:R-:W-:Y:S05]  /*1c30*/  @P0 BRA `(.L_x_74) ;  /* 0x0000000000340947 */ /* 0x000fea0003800000 */
[----:B------:R-:W-:Y:S01]  /*1c40*/  ISETP.NE.AND P0, PT, R8, R23, PT ;  /* 0x000000170800720c */ /* 0x000fe20003f05270 */
[----:B------:R-:W-:Y:S01]  /*1c50*/  IMAD.MOV.U32 R15, RZ, RZ, -0x80000 ;  /* 0xfff80000ff0f7424 */ /* 0x000fe200078e00ff */
[----:B------:R-:W-:-:S11]  /*1c60*/  MOV R14, 0x0 ;  /* 0x00000000000e7802 */ /* 0x000fd60000000f00 */
[----:B------:R-:W-:Y:S05]  /*1c70*/  @!P0 BRA `(.L_x_73) ;  /* 0x00000000002c8947 */ /* 0x000fea0003800000 */
[----:B------:R-:W-:Y:S02]  /*1c80*/  ISETP.NE.AND P0, PT, R8, 0x7ff00000, PT ;  /* 0x7ff000000800780c */ /* 0x000fe40003f05270 */
[----:B------:R-:W-:Y:S02]  /*1c90*/  LOP3.LUT R4, R5, 0xbb952126, RZ, 0x3c, !PT ;  /* 0xbb95212605047812 */ /* 0x000fe400078e3cff */
[----:B------:R-:W-:Y:S02]  /*1ca0*/  ISETP.EQ.OR P0, PT, R23, RZ, !P0 ;  /* 0x000000ff1700720c */ /* 0x000fe40004702670 */
[----:B------:R-:W-:-:S11]  /*1cb0*/  LOP3.LUT R15, R4, 0x80000000, RZ, 0xc0, !PT ;  /* 0x80000000040f7812 */ /* 0x000fd600078ec0ff */
[----:B------:R-:W-:Y:S02]  /*1cc0*/  @P0 LOP3.LUT R2, R15, 0x7ff00000, RZ, 0xfc, !PT ;  /* 0x7ff000000f020812 */ /* 0x000fe400078efcff */
[----:B------:R-:W-:Y:S01]  /*1cd0*/  @!P0 MOV R14, RZ ;  /* 0x000000ff000e8202 */ /* 0x000fe20000000f00 */
[----:B------:R-:W-:Y:S01]  /*1ce0*/  @P0 IMAD.MOV.U32 R14, RZ, RZ, RZ ;  /* 0x000000ffff0e0224 */ /* 0x000fe200078e00ff */
[----:B------:R-:W-:Y:S01]  /*1cf0*/  @P0 MOV R15, R2 ;  /* 0x00000002000f0202 */ /* 0x000fe20000000f00 */
[----:B------:R-:W-:Y:S06]  /*1d00*/  BRA `(.L_x_73) ;  /* 0x0000000000087947 */ /* 0x000fec0003800000 */
.L_x_74:
[----:B------:R-:W-:Y:S01]  /*1d10*/  LOP3.LUT R15, R5, 0x80000, RZ, 0xfc, !PT ;  /* 0x00080000050f7812 */ /* 0x000fe200078efcff */
[----:B------:R-:W-:-:S07]  /*1d20*/  IMAD.MOV.U32 R14, RZ, RZ, R4 ;  /* 0x000000ffff0e7224 */ /* 0x000fce00078e0004 */
.L_x_73:
[----:B------:R-:W-:Y:S01]  /*1d30*/  MOV R2, R0 ;  /* 0x0000000000027202 */ /* 0x000fe20000000f00 */
[----:B------:R-:W-:-:S04]  /*1d40*/  IMAD.MOV.U32 R3, RZ, RZ, 0x0 ;  /* 0x00000000ff037424 */ /* 0x000fc800078e00ff */
[----:B------:R-:W-:Y:S05]  /*1d50*/  RET.REL.NODEC R2 `(_Z12E_inc_updatePiPfS0_S0_S0_S0_S0_S0_S0_S0_S0_S0_) ;  /* 0xffffffe002a87950 */ /* 0x000fea0003c3ffff */
        .weak           $__internal_2_$__cuda_sm3x_div_rn_noftz_f32_slowpath
        .type           $__internal_2_$__cuda_sm3x_div_rn_noftz_f32_slowpath,@function
        .size           $__internal_2_$__cuda_sm3x_div_rn_noftz_f32_slowpath,(.L_x_224 - $__internal_2_$__cuda_sm3x_div_rn_noftz_f32_slowpath)
$__internal_2_$__cuda_sm3x_div_rn_noftz_f32_slowpath:
[----:B------:R-:W-:Y:S01]  /*1d60*/  SHF.R.U32.HI R9, RZ, 0x17, R21 ;  /* 0x00000017ff097819 */ /* 0x000fe20000011615 */
[----:B------:R-:W-:Y:S01]  /*1d70*/  BSSY.RECONVERGENT B3, `(.L_x_75) ;  /* 0x0000063000037945 */ /* 0x000fe20003800200 */
[----:B------:R-:W-:Y:S02]  /*1d80*/  SHF.R.U32.HI R20, RZ, 0x17, R2 ;  /* 0x00000017ff147819 */ /* 0x000fe40000011602 */
[----:B------:R-:W-:Y:S02]  /*1d90*/  LOP3.LUT R9, R9, 0xff, RZ, 0xc0, !PT ;  /* 0x000000ff09097812 */ /* 0x000fe400078ec0ff */
[----:B------:R-:W-:Y:S02]  /*1da0*/  LOP3.LUT R20, R20, 0xff, RZ, 0xc0, !PT ;  /* 0x000000ff14147812 */ /* 0x000fe400078ec0ff */
[----:B------:R-:W-:Y:S02]  /*1db0*/  IADD3 R22, PT, PT, R9, -0x1, RZ ;  /* 0xffffffff09167810 */ /* 0x000fe40007ffe0ff */
[----:B------:R-:W-:Y:S01]  /*1dc0*/  MOV R24, R21 ;  /* 0x0000001500187202 */ /* 0x000fe20000000f00 */
[----:B------:R-:W-:Y:S01]  /*1dd0*/  VIADD R23, R20, 0xffffffff ;  /* 0xffffffff14177836 */ /* 0x000fe20000000000 */
[----:B------:R-:W-:-:S04]  /*1de0*/  ISETP.GT.U32.AND P0, PT, R22, 0xfd, PT ;  /* 0x000000fd1600780c */ /* 0x000fc80003f04070 */
[----:B------:R-:W-:-:S13]  /*1df0*/  ISETP.GT.U32.OR P0, PT, R23, 0xfd, P0 ;  /* 0x000000fd1700780c */ /* 0x000fda0000704470 */
[----:B------:R-:W-:Y:S01]  /*1e00*/  @!P0 IMAD.MOV.U32 R11, RZ, RZ, RZ ;  /* 0x000000ffff0b8224 */ /* 0x000fe200078e00ff */
[----:B------:R-:W-:Y:S06]  /*1e10*/  @!P0 BRA `(.L_x_76) ;  /* 0x00000000005c8947 */ /* 0x000fec0003800000 */
[----:B------:R-:W-:Y:S02]  /*1e20*/  FSETP.GTU.FTZ.AND P0, PT, |R2|, +INF , PT ;  /* 0x7f8000000200780b */ /* 0x000fe40003f1c200 */
[----:B------:R-:W-:-:S04]  /*1e30*/  FSETP.GTU.FTZ.AND P1, PT, |R21|, +INF , PT ;  /* 0x7f8000001500780b */ /* 0x000fc80003f3c200 */
[----:B------:R-:W-:-:S13]  /*1e40*/  PLOP3.LUT P0, PT, P0, P1, PT, 0xf8, 0x8f ;  /* 0x00000000008f781c */ /* 0x000fda0000703f70 */
[----:B------:R-:W-:Y:S05]  /*1e50*/  @P0 BRA `(.L_x_77) ;  /* 0x00000004004c0947 */ /* 0x000fea0003800000 */
[----:B------:R-:W-:-:S13]  /*1e60*/  LOP3.LUT P0, RZ, R24, 0x7fffffff, R2, 0xc8, !PT ;  /* 0x7fffffff18ff7812 */ /* 0x000fda000780c802 */
[----:B------:R-:W-:Y:S05]  /*1e70*/  @!P0 BRA `(.L_x_78) ;  /* 0x00000004003c8947 */ /* 0x000fea0003800000 */
[C---:B------:R-:W-:Y:S02]  /*1e80*/  FSETP.NEU.FTZ.AND P2, PT, |R2|.reuse, +INF , PT ;  /* 0x7f8000000200780b */ /* 0x040fe40003f5d200 */
[----:B------:R-:W-:Y:S02]  /*1e90*/  FSETP.NEU.FTZ.AND P1, PT, |R21|, +INF , PT ;  /* 0x7f8000001500780b */ /* 0x000fe40003f3d200 */
[----:B------:R-:W-:-:S11]  /*1ea0*/  FSETP.NEU.FTZ.AND P0, PT, |R2|, +INF , PT ;  /* 0x7f8000000200780b */ /* 0x000fd60003f1d200 */
[----:B------:R-:W-:Y:S05]  /*1eb0*/  @!P1 BRA !P2, `(.L_x_78) ;  /* 0x00000004002c9947 */ /* 0x000fea0005000000 */
[----:B------:R-:W-:-:S04]  /*1ec0*/  LOP3.LUT P2, RZ, R2, 0x7fffffff, RZ, 0xc0, !PT ;  /* 0x7fffffff02ff7812 */ /* 0x000fc8000784c0ff */
[----:B------:R-:W-:-:S13]  /*1ed0*/  PLOP3.LUT P1, PT, P1, P2, PT, 0x2f, 0xf2 ;  /* 0x0000000000f2781c */ /* 0x000fda0000f24577 */
[----:B------:R-:W-:Y:S05]  /*1ee0*/  @P1 BRA `(.L_x_79) ;  /* 0x0000000400181947 */ /* 0x000fea0003800000 */
[----:B------:R-:W-:-:S04]  /*1ef0*/  LOP3.LUT P1, RZ, R24, 0x7fffffff, RZ, 0xc0, !PT ;  /* 0x7fffffff18ff7812 */ /* 0x000fc8000782c0ff */
[----:B------:R-:W-:-:S13]  /*1f00*/  PLOP3.LUT P0, PT, P0, P1, PT, 0x2f, 0xf2 ;  /* 0x0000000000f2781c */ /* 0x000fda0000702577 */
[----:B------:R-:W-:Y:S05]  /*1f10*/  @P0 BRA `(.L_x_80) ;  /* 0x0000000400000947 */ /* 0x000fea0003800000 */
[----:B------:R-:W-:Y:S02]  /*1f20*/  ISETP.GE.AND P0, PT, R23, RZ, PT ;  /* 0x000000ff1700720c */ /* 0x000fe40003f06270 */
[----:B------:R-:W-:-:S11]  /*1f30*/  ISETP.GE.AND P1, PT, R22, RZ, PT ;  /* 0x000000ff1600720c */ /* 0x000fd60003f26270 */
[----:B------:R-:W-:Y:S01]  /*1f40*/  @P0 MOV R11, RZ ;  /* 0x000000ff000b0202 */ /* 0x000fe20000000f00 */
[----:B------:R-:W-:Y:S02]  /*1f50*/  @!P0 IMAD.MOV.U32 R11, RZ, RZ, -0x40 ;  /* 0xffffffc0ff0b8424 */ /* 0x000fe400078e00ff */
[----:B------:R-:W-:Y:S01]  /*1f60*/  @!P0 FFMA R2, R2, 1.84467440737095516160e+19, RZ ;  /* 0x5f80000002028823 */ /* 0x000fe200000000ff */
[----:B------:R-:W-:Y:S02]  /*1f70*/  @!P1 FFMA R24, R21, 1.84467440737095516160e+19, RZ ;  /* 0x5f80000015189823 */ /* 0x000fe400000000ff */
[----:B------:R-:W-:-:S07]  /*1f80*/  @!P1 IADD3 R11, PT, PT, R11, 0x40, RZ ;  /* 0x000000400b0b9810 */ /* 0x000fce0007ffe0ff */
.L_x_76:
[----:B------:R-:W-:Y:S01]  /*1f90*/  LEA R23, R9, 0xc0800000, 0x17 ;  /* 0xc080000009177811 */ /* 0x000fe200078eb8ff */
[----:B------:R-:W-:Y:S01]  /*1fa0*/  BSSY.RECONVERGENT B4, `(.L_x_81) ;  /* 0x0000036000047945 */ /* 0x000fe20003800200 */
[----:B------:R-:W-:-:S03]  /*1fb0*/  IADD3 R20, PT, PT, R20, -0x7f, RZ ;  /* 0xffffff8114147810 */ /* 0x000fc60007ffe0ff */
[----:B------:R-:W-:Y:S02]  /*1fc0*/  IMAD.IADD R26, R24, 0x1, -R23 ;  /* 0x00000001181a7824 */ /* 0x000fe400078e0a17 */
[C---:B------:R-:W-:Y:S01]  /*1fd0*/  IMAD R2, R20.reuse, -0x800000, R2 ;  /* 0xff80000014027824 */ /* 0x040fe200078e0202 */
[----:B------:R-:W-:Y:S01]  /*1fe0*/  IADD3 R20, PT, PT, R20, 0x7f, -R9 ;  /* 0x0000007f14147810 */ /* 0x000fe20007ffe809 */
[----:B------:R-:W0:Y:S01]  /*1ff0*/  MUFU.RCP R22, R26 ;  /* 0x0000001a00167308 */ /* 0x000e220000001000 */
[----:B------:R-:W-:-:S03]  /*2000*/  FADD.FTZ R23, -R26, -RZ ;  /* 0x800000ff1a177221 */ /* 0x000fc60000010100 */
[----:B------:R-:W-:Y:S02]  /*2010*/  IMAD.IADD R11, R20, 0x1, R11 ;  /* 0x00000001140b7824 */ /* 0x000fe400078e020b */
[----:B0-----:R-:W-:-:S04]  /*2020*/  FFMA R25, R22, R23, 1 ;  /* 0x3f80000016197423 */ /* 0x001fc80000000017 */
[----:B------:R-:W-:-:S04]  /*2030*/  FFMA R25, R22, R25, R22 ;  /* 0x0000001916197223 */ /* 0x000fc80000000016 */
[----:B------:R-:W-:-:S04]  /*2040*/  FFMA R22, R2, R25, RZ ;  /* 0x0000001902167223 */ /* 0x000fc800000000ff */
[----:B------:R-:W-:-:S04]  /*2050*/  FFMA R24, R23, R22, R2 ;  /* 0x0000001617187223 */ /* 0x000fc80000000002 */
[----:B------:R-:W-:-:S04]  /*2060*/  FFMA R24, R25, R24, R22 ;  /* 0x0000001819187223 */ /* 0x000fc80000000016 */
[----:B------:R-:W-:-:S04]  /*2070*/  FFMA R23, R23, R24, R2 ;  /* 0x0000001817177223 */ /* 0x000fc80000000002 */
[----:B------:R-:W-:-:S05]  /*2080*/  FFMA R2, R25, R23, R24 ;  /* 0x0000001719027223 */ /* 0x000fca0000000018 */
[----:B------:R-:W-:-:S04]  /*2090*/  SHF.R.U32.HI R9, RZ, 0x17, R2 ;  /* 0x00000017ff097819 */ /* 0x000fc80000011602 */
[----:B------:R-:W-:-:S04]  /*20a0*/  LOP3.LUT R20, R9, 0xff, RZ, 0xc0, !PT ;  /* 0x000000ff09147812 */ /* 0x000fc800078ec0ff */
[----:B------:R-:W-:-:S05]  /*20b0*/  IADD3 R9, PT, PT, R20, R11, RZ ;  /* 0x0000000b14097210 */ /* 0x000fca0007ffe0ff */
[----:B------:R-:W-:-:S05]  /*20c0*/  VIADD R20, R9, 0xffffffff ;  /* 0xffffffff09147836 */ /* 0x000fca0000000000 */
[----:B------:R-:W-:-:S13]  /*20d0*/  ISETP.GE.U32.AND P0, PT, R20, 0xfe, PT ;  /* 0x000000fe1400780c */ /* 0x000fda0003f06070 */
[----:B------:R-:W-:Y:S05]  /*20e0*/  @!P0 BRA `(.L_x_82) ;  /* 0x0000000000808947 */ /* 0x000fea0003800000 */
[----:B------:R-:W-:-:S13]  /*20f0*/  ISETP.GT.AND P0, PT, R9, 0xfe, PT ;  /* 0x000000fe0900780c */ /* 0x000fda0003f04270 */
[----:B------:R-:W-:Y:S05]  /*2100*/  @P0 BRA `(.L_x_83) ;  /* 0x00000000006c0947 */ /* 0x000fea0003800000 */
[----:B------:R-:W-:-:S13]  /*2110*/  ISETP.GE.AND P0, PT, R9, 0x1, PT ;  /* 0x000000010900780c */ /* 0x000fda0003f06270 */
[----:B------:R-:W-:Y:S05]  /*2120*/  @P0 BRA `(.L_x_84) ;  /* 0x0000000000740947 */ /* 0x000fea0003800000 */
[----:B------:R-:W-:Y:S02]  /*2130*/  ISETP.GE.AND P0, PT, R9, -0x18, PT ;  /* 0xffffffe80900780c */ /* 0x000fe40003f06270 */
[----:B------:R-:W-:-:S11]  /*2140*/  LOP3.LUT R2, R2, 0x80000000, RZ, 0xc0, !PT ;  /* 0x8000000002027812 */ /* 0x000fd600078ec0ff */
[----:B------:R-:W-:Y:S05]  /*2150*/  @!P0 BRA `(.L_x_84) ;  /* 0x0000000000688947 */ /* 0x000fea0003800000 */
[-CC-:B------:R-:W-:Y:S01]  /*2160*/  FFMA.RZ R11, R25, R23.reuse, R24.reuse ;  /* 0x00000017190b7223 */ /* 0x180fe2000000c018 */
[----:B------:R-:W-:Y:S01]  /*2170*/  IADD3 R22, PT, PT, R9, 0x20, RZ ;  /* 0x0000002009167810 */ /* 0x000fe20007ffe0ff */
[CCC-:B------:R-:W-:Y:S01]  /*2180*/  FFMA.RP R20, R25.reuse, R23.reuse, R24.reuse ;  /* 0x0000001719147223 */ /* 0x1c0fe20000008018 */
[----:B------:R-:W-:Y:S01]  /*2190*/  FFMA.RM R23, R25, R23, R24 ;  /* 0x0000001719177223 */ /* 0x000fe20000004018 */
[----:B------:R-:W-:Y:S02]  /*21a0*/  ISETP.NE.AND P2, PT, R9, RZ, PT ;  /* 0x000000ff0900720c */ /* 0x000fe40003f45270 */
[----:B------:R-:W-:Y:S02]  /*21b0*/  LOP3.LUT R11, R11, 0x7fffff, RZ, 0xc0, !PT ;  /* 0x007fffff0b0b7812 */ /* 0x000fe400078ec0ff */
[----:B------:R-:W-:Y:S01]  /*21c0*/  ISETP.NE.AND P1, PT, R9, RZ, PT ;  /* 0x000000ff0900720c */ /* 0x000fe20003f25270 */
[----:B------:R-:W-:Y:S01]  /*21d0*/  IMAD.MOV R9, RZ, RZ, -R9 ;  /* 0x000000ffff097224 */ /* 0x000fe200078e0a09 */
[----:B------:R-:W-:-:S02]  /*21e0*/  LOP3.LUT R11, R11, 0x800000, RZ, 0xfc, !PT ;  /* 0x008000000b0b7812 */ /* 0x000fc400078efcff */
[----:B------:R-:W-:Y:S02]  /*21f0*/  FSETP.NEU.FTZ.AND P0, PT, R20, R23, PT ;  /* 0x000000171400720b */ /* 0x000fe40003f1d000 */
[----:B------:R-:W-:Y:S02]  /*2200*/  SHF.L.U32 R22, R11, R22, RZ ;  /* 0x000000160b167219 */ /* 0x000fe400000006ff */
[----:B------:R-:W-:Y:S02]  /*2210*/  SEL R20, R9, RZ, P2 ;  /* 0x000000ff09147207 */ /* 0x000fe40001000000 */
[----:B------:R-:W-:Y:S02]  /*2220*/  ISETP.NE.AND P1, PT, R22, RZ, P1 ;  /* 0x000000ff1600720c */ /* 0x000fe40000f25270 */
[----:B------:R-:W-:Y:S02]  /*2230*/  SHF.R.U32.HI R20, RZ, R20, R11 ;  /* 0x00000014ff147219 */ /* 0x000fe4000001160b */
[----:B------:R-:W-:-:S02]  /*2240*/  PLOP3.LUT P0, PT, P0, P1, PT, 0xf8, 0x8f ;  /* 0x00000000008f781c */ /* 0x000fc40000703f70 */
[----:B------:R-:W-:Y:S02]  /*2250*/  SHF.R.U32.HI R11, RZ, 0x1, R20 ;  /* 0x00000001ff0b7819 */ /* 0x000fe40000011614 */
[----:B------:R-:W-:-:S04]  /*2260*/  SEL R22, RZ, 0x1, !P0 ;  /* 0x00000001ff167807 */ /* 0x000fc80004000000 */
[----:B------:R-:W-:-:S04]  /*2270*/  LOP3.LUT R9, R22, 0x1, R11, 0xf8, !PT ;  /* 0x0000000116097812 */ /* 0x000fc800078ef80b */
[----:B------:R-:W-:-:S04]  /*2280*/  LOP3.LUT R20, R9, R20, RZ, 0xc0, !PT ;  /* 0x0000001409147212 */ /* 0x000fc800078ec0ff */
[----:B------:R-:W-:-:S04]  /*2290*/  IADD3 R11, PT, PT, R11, R20, RZ ;  /* 0x000000140b0b7210 */ /* 0x000fc80007ffe0ff */
[----:B------:R-:W-:Y:S01]  /*22a0*/  LOP3.LUT R2, R11, R2, RZ, 0xfc, !PT ;  /* 0x000000020b027212 */ /* 0x000fe200078efcff */
[----:B------:R-:W-:Y:S06]  /*22b0*/  BRA `(.L_x_84) ;  /* 0x0000000000107947 */ /* 0x000fec0003800000 */
.L_x_83:
[----:B------:R-:W-:-:S04]  /*22c0*/  LOP3.LUT R2, R2, 0x80000000, RZ, 0xc0, !PT ;  /* 0x8000000002027812 */ /* 0x000fc800078ec0ff */
[----:B------:R-:W-:Y:S01]  /*22d0*/  LOP3.LUT R2, R2, 0x7f800000, RZ, 0xfc, !PT ;  /* 0x7f80000002027812 */ /* 0x000fe200078efcff */
[----:B------:R-:W-:Y:S06]  /*22e0*/  BRA `(.L_x_84) ;  /* 0x0000000000047947 */ /* 0x000fec0003800000 */
.L_x_82:
[----:B------:R-:W-:-:S07]  /*22f0*/  IMAD R2, R11, 0x800000, R2 ;  /* 0x008000000b027824 */ /* 0x000fce00078e0202 */
.L_x_84:
[----:B------:R-:W-:Y:S05]  /*2300*/  BSYNC.RECONVERGENT B4 ;  /* 0x0000000000047941 */ /* 0x000fea0003800200 */
.L_x_81:
[----:B------:R-:W-:Y:S05]  /*2310*/  BRA `(.L_x_85) ;  /* 0x0000000000207947 */ /* 0x000fea0003800000 */
.L_x_80:
[----:B------:R-:W-:-:S04]  /*2320*/  LOP3.LUT R2, R24, 0x80000000, R2, 0x48, !PT ;  /* 0x8000000018027812 */ /* 0x000fc800078e4802 */
[----:B------:R-:W-:Y:S01]  /*2330*/  LOP3.LUT R2, R2, 0x7f800000, RZ, 0xfc, !PT ;  /* 0x7f80000002027812 */ /* 0x000fe200078efcff */
[----:B------:R-:W-:Y:S06]  /*2340*/  BRA `(.L_x_85) ;  /* 0x0000000000147947 */ /* 0x000fec0003800000 */
.L_x_79:
[----:B------:R-:W-:Y:S01]  /*2350*/  LOP3.LUT R2, R24, 0x80000000, R2, 0x48, !PT ;  /* 0x8000000018027812 */ /* 0x000fe200078e4802 */
[----:B------:R-:W-:Y:S06]  /*2360*/  BRA `(.L_x_85) ;  /* 0x00000000000c7947 */ /* 0x000fec0003800000 */
.L_x_78:
[----:B------:R-:W0:Y:S01]  /*2370*/  MUFU.RSQ R2, -QNAN ;  /* 0xffc0000000027908 */ /* 0x000e220000001400 */
[----:B------:R-:W-:Y:S05]  /*2380*/  BRA `(.L_x_85) ;  /* 0x0000000000047947 */ /* 0x000fea0003800000 */
.L_x_77:
[----:B------:R-:W-:-:S07]  /*2390*/  FADD.FTZ R2, R2, R21 ;  /* 0x0000001502027221 */ /* 0x000fce0000010000 */
.L_x_85:
[----:B------:R-:W-:Y:S05]  /*23a0*/  BSYNC.RECONVERGENT B3 ;  /* 0x0000000000037941 */ /* 0x000fea0003800200 */
.L_x_75:
[----:B------:R-:W-:-:S04]  /*23b0*/  HFMA2 R11, -RZ, RZ, 0, 0 ;  /* 0x00000000ff0b7431 */ /* 0x000fc800000001ff */
[----:B0-----:R-:W-:Y:S05]  /*23c0*/  RET.REL.NODEC R10 `(_Z12E_inc_updatePiPfS0_S0_S0_S0_S0_S0_S0_S0_S0_S0_) ;  /* 0xffffffdc0a0c7950 */ /* 0x001fea0003c3ffff */
.L_x_86:
        /* <DEDUP_REMOVED lines=11> */
.L_x_224:


//--------------------- .text._Z14E_field_updatePiPfS0_S0_S0_S0_S0_S0_S0_S0_S0_S0_S0_S0_S0_S0_S0_S0_ --------------------------
	.section	.text._Z14E_field_updatePiPfS0_S0_S0_S0_S0_S0_S0_S0_S0_S0_S0_S0_S0_S0_S0_S0_,"ax",@progbits
	.align	128
        .global         _Z14E_field_updatePiPfS0_S0_S0_S0_S0_S0_S0_S0_S0_S0_S0_S0_S0_S0_S0_S0_
        .type           _Z14E_field_updatePiPfS0_S0_S0_S0_S0_S0_S0_S0_S0_S0_S0_S0_S0_S0_S0_S0_,@function
        .size           _Z14E_field_updatePiPfS0_S0_S0_S0_S0_S0_S0_S0_S0_S0_S0_S0_S0_S0_S0_S0_,(.L_x_226 - _Z14E_field_updatePiPfS0_S0_S0_S0_S0_S0_S0_S0_S0_S0_S0_S0_S0_S0_S0_S0_)
        .other          _Z14E_field_updatePiPfS0_S0_S0_S0_S0_S0_S0_S0_S0_S0_S0_S0_S0_S0_S0_S0_,@"STO_CUDA_ENTRY STV_DEFAULT"
_Z14E_field_updatePiPfS0_S0_S0_S0_S0_S0_S0_S0_S0_S0_S0_S0_S0_S0_S0_S0_:
.text._Z14E_field_updatePiPfS0_S0_S0_S0_S0_S0_S0_S0_S0_S0_S0_S0_S0_S0_S0_S0_:
        /* <DEDUP_REMOVED lines=12> */
[----:B------:R-:W-:Y:S01]  /*00c0*/  ISETP.NE.AND P0, PT, R42, 0x190, PT ;  /* 0x000001902a00780c */ /* 0x000fe20003f05270 */
[----:B------:R-:W0:Y:S01]  /*00d0*/  LDCU.64 UR4, c[0x0][0x358] ;  /* 0x00006b00ff0477ac */ /* 0x000e220008000a00 */
[----:B------:R-:W-:Y:S01]  /*00e0*/  BSSY.RECONVERGENT B0, `(.L_x_87) ;  /* 0x00001fa000007945 */ /* 0x000fe20003800200 */
[----:B------:R-:W-:Y:S01]  /*00f0*/  IMAD.MOV.U32 R7, RZ, RZ, RZ ;  /* 0x000000ffff077224 */ /* 0x000fe200078e00ff */
[----:B------:R-:W-:-:S04]  /*0100*/  ISETP.EQ.OR P0, PT, R43, 0x190, !P0 ;  /* 0x000001902b00780c */ /* 0x000fc80004702670 */
[----:B------:R-:W-:-:S04]  /*0110*/  ISETP.EQ.OR P0, PT, R43, RZ, P0 ;  /* 0x000000ff2b00720c */ /* 0x000fc80000702670 */
[----:B------:R-:W-:-:S13]  /*0120*/  ISETP.EQ.OR P0, PT, R42, RZ, P0 ;  /* 0x000000ff2a00720c */ /* 0x000fda0000702670 */
[----:B0-----:R-:W-:Y:S05]  /*0130*/  @P0 BRA `(.L_x_88) ;  /* 0x0000001c00d00947 */ /* 0x001fea0003800000 */
[----:B------:R-:W0:Y:S08]  /*0140*/  LDC.64 R2, c[0x0][0x380] ;  /* 0x0000e000ff027b82 */ /* 0x000e300000000a00 */
[----:B------:R-:W1:Y:S08]  /*0150*/  LDC.64 R20, c[0x0][0x390] ;  /* 0x0000e400ff147b82 */ /* 0x000e700000000a00 */
[----:B------:R-:W2:Y:S01]  /*0160*/  LDC.64 R14, c[0x0][0x398] ;  /* 0x0000e600ff0e7b82 */ /* 0x000ea20000000a00 */
[----:B0-----:R0:W3:Y:S07]  /*0170*/  LDG.E R12, desc[UR4][R2.64] ;  /* 0x00000004020c7981 */ /* 0x0010ee000c1e1900 */
[----:B------:R-:W4:Y:S01]  /*0180*/  LDC.64 R18, c[0x0][0x3e8] ;  /* 0x0000fa00ff127b82 */ /* 0x000f220000000a00 */
[----:B------:R-:W-:-:S04]  /*0190*/  IMAD R5, R42, 0x191, R43 ;  /* 0x000001912a057824 */ /* 0x000fc800078e022b */
[----:B------:R-:W-:-:S03]  /*01a0*/  IMAD.IADD R40, R5, 0x1, -R42 ;  /* 0x0000000105287824 */ /* 0x000fc600078e0a2a */
[----:B------:R-:W0:Y:S01]  /*01b0*/  LDC.64 R22, c[0x0][0x388] ;  /* 0x0000e200ff167b82 */ /* 0x000e220000000a00 */
[----:B-1----:R-:W-:-:S05]  /*01c0*/  IMAD.WIDE R20, R40, 0x4, R20 ;  /* 0x0000000428147825 */ /* 0x002fca00078e0214 */
[----:B------:R-:W3:Y:S01]  /*01d0*/  LDG.E R10, desc[UR4][R20.64] ;  /* 0x00000004140a7981 */ /* 0x000ee2000c1e1900 */
[----:B--2---:R-:W-:Y:S01]  /*01e0*/  IMAD.WIDE R14, R40, 0x4, R14 ;  /* 0x00000004280e7825 */ /* 0x004fe200078e020e */
[----:B------:R-:W1:Y:S02]  /*01f0*/  LDC.64 R24, c[0x0][0x3d8] ;  /* 0x0000f600ff187b82 */ /* 0x000e640000000a00 */
[----:B------:R-:W2:Y:S04]  /*0200*/  LDG.E R33, desc[UR4][R20.64+-0x4] ;  /* 0xfffffc0414217981 */ /* 0x000ea8000c1e1900 */
[----:B------:R-:W2:Y:S02]  /*0210*/  LDG.E R4, desc[UR4][R14.64] ;  /* 0x000000040e047981 */ /* 0x000ea4000c1e1900 */
[----:B------:R-:W1:Y:S01]  /*0220*/  LDC.64 R16, c[0x0][0x3e0] ;  /* 0x0000f800ff107b82 */ /* 0x000e620000000a00 */
[C---:B----4-:R-:W-:Y:S01]  /*0230*/  IMAD.WIDE R18, R5.reuse, 0x4, R18 ;  /* 0x0000000405127825 */ /* 0x050fe200078e0212 */
[----:B------:R-:W4:Y:S04]  /*0240*/  LDG.E R9, desc[UR4][R14.64+-0x640] ;  /* 0xfff9c0040e097981 */ /* 0x000f28000c1e1900 */
[----:B------:R-:W4:Y:S01]  /*0250*/  LDG.E R0, desc[UR4][R18.64] ;  /* 0x0000000412007981 */ /* 0x000f22000c1e1900 */
[C---:B0-----:R-:W-:Y:S01]  /*0260*/  IMAD.WIDE R22, R5.reuse, 0x4, R22 ;  /* 0x0000000405167825 */ /* 0x041fe200078e0216 */
[----:B------:R-:W0:Y:S04]  /*0270*/  LDC.64 R6, c[0x0][0x3f8] ;  /* 0x0000fe00ff067b82 */ /* 0x000e280000000a00 */
[----:B------:R-:W4:Y:S01]  /*0280*/  LDG.E R11, desc[UR4][R22.64] ;  /* 0x00000004160b7981 */ /* 0x000f22000c1e1900 */
[----:B-1----:R-:W-:-:S05]  /*0290*/  IMAD.WIDE R24, R5, 0x4, R24 ;  /* 0x0000000405187825 */ /* 0x002fca00078e0218 */
[----:B------:R-:W4:Y:S01]  /*02a0*/  LDG.E R41, desc[UR4][R24.64] ;  /* 0x0000000418297981 */ /* 0x000f22000c1e1900 */
[----:B------:R-:W-:-:S05]  /*02b0*/  IMAD.WIDE R16, R5, 0x4, R16 ;  /* 0x0000000405107825 */ /* 0x000fca00078e0210 */
[----:B------:R-:W4:Y:S01]  /*02c0*/  LDG.E R8, desc[UR4][R16.64] ;  /* 0x0000000410087981 */ /* 0x000f22000c1e1900 */
[----:B------:R-:W-:-:S04]  /*02d0*/  I2FP.F32.S32 R34, R43 ;  /* 0x0000002b00227245 */ /* 0x000fc80000201400 */
[----:B------:R-:W1:Y:S01]  /*02e0*/  F2F.F64.F32 R28, R34 ;  /* 0x00000022001c7310 */ /* 0x000e620000201800 */
[----:B------:R-:W-:Y:S01]  /*02f0*/  HFMA2 R30, -RZ, RZ, -512, 0 ;  /* 0xe0000000ff1e7431 */ /* 0x000fe200000001ff */
[----:B------:R-:W-:Y:S01]  /*0300*/  UMOV UR6, 0xd2f1a9fc ;  /* 0xd2f1a9fc00067882 */ /* 0x000fe20000000000 */
[----:B------:R-:W-:Y:S01]  /*0310*/  UMOV UR7, 0x3f50624d ;  /* 0x3f50624d00077882 */ /* 0x000fe20000000000 */
[----:B------:R-:W-:Y:S02]  /*0320*/  IMAD.MOV.U32 R31, RZ, RZ, 0x3de48e96 ;  /* 0x3de48e96ff1f7424 */ /* 0x000fe400078e00ff */
[----:B0-----:R-:W-:Y:S02]  /*0330*/  IMAD.WIDE R2, R5, 0x4, R6 ;  /* 0x0000000405027825 */ /* 0x001fe400078e0206 */
[----:B------:R-:W0:Y:S01]  /*0340*/  MUFU.RCP64H R7, -1.1185856794803756334e-21 ;  /* 0xbb95212600077908 */ /* 0x000e220000001800 */
[----:B-1----:R-:W-:Y:S01]  /*0350*/  DFMA R28, R28, UR6, RZ ;  /* 0x000000061c1c7c2b */ /* 0x002fe200080000ff */
[----:B------:R-:W-:Y:S01]  /*0360*/  UMOV UR6, 0x3e642af8 ;  /* 0x3e642af800067882 */ /* 0x000fe20000000000 */
[----:B------:R-:W-:Y:S01]  /*0370*/  UMOV UR7, 0x3d7d5731 ;  /* 0x3d7d573100077882 */ /* 0x000fe20000000000 */
[----:B------:R1:W5:Y:S01]  /*0380*/  LDG.E R13, desc[UR4][R2.64] ;  /* 0x00000004020d7981 */ /* 0x000362000c1e1900 */
[----:B------:R-:W-:-:S02]  /*0390*/  IMAD.MOV.U32 R6, RZ, RZ, 0x1 ;  /* 0x00000001ff067424 */ /* 0x000fc400078e00ff */
[----:B-1----:R-:W-:Y:S01]  /*03a0*/  IMAD.MOV.U32 R2, RZ, RZ, 0x41097f9d ;  /* 0x41097f9dff027424 */ /* 0x002fe200078e00ff */
[----:B------:R-:W-:Y:S01]  /*03b0*/  MOV R3, 0x3b952126 ;  /* 0x3b95212600037802 */ /* 0x000fe20000000f00 */
[----:B------:R-:W-:Y:S01]  /*03c0*/  BSSY.RECONVERGENT B1, `(.L_x_89) ;  /* 0x0000025000017945 */ /* 0x000fe20003800200 */
[----:B---3--:R-:W-:-:S05]  /*03d0*/  I2FP.F32.S32 R12, R12 ;  /* 0x0000000c000c7245 */ /* 0x008fca0000201400 */
[----:B------:R-:W-:-:S04]  /*03e0*/  FADD R32, R12, 0.5 ;  /* 0x3f0000000c207421 */ /* 0x000fc80000000000 */
[----:B------:R-:W1:Y:S02]  /*03f0*/  F2F.F64.F32 R26, R32 ;  /* 0x00000020001a7310 */ /* 0x000e640000201800 */
[----:B-1----:R-:W-:Y:S01]  /*0400*/  DFMA R30, R26, UR6, -R30 ;  /* 0x000000061a1e7c2b */ /* 0x002fe2000800081e */
[----:B------:R-:W-:Y:S01]  /*0410*/  UMOV UR6, 0x80000000 ;  /* 0x8000000000067882 */ /* 0x000fe20000000000 */
[----:B------:R-:W-:Y:S02]  /*0420*/  UMOV UR7, 0x3fc59168 ;  /* 0x3fc5916800077882 */ /* 0x000fe40000000000 */
[----:B------:R-:W-:Y:S01]  /*0430*/  DADD R26, R28, -UR6 ;  /* 0x800000061c1a7e29 */ /* 0x000fe20008000000 */
[----:B------:R-:W-:Y:S01]  /*0440*/  UMOV UR6, 0x20000000 ;  /* 0x2000000000067882 */ /* 0x000fe20000000000 */
[----:B------:R-:W-:-:S06]  /*0450*/  UMOV UR7, 0x3e2ca726 ;  /* 0x3e2ca72600077882 */ /* 0x000fcc0000000000 */
[----:B------:R-:W-:Y:S02]  /*0460*/  DFMA R34, R26, -UR6, R30 ;  /* 0x800000061a227c2b */ /* 0x000fe4000800001e */
[----:B0-----:R-:W-:-:S08]  /*0470*/  DFMA R28, R6, R2, 1 ;  /* 0x3ff00000061c742b */ /* 0x001fd00000000002 */
[----:B------:R-:W0:Y:S01]  /*0480*/  F2F.F32.F64 R34, R34 ;  /* 0x0000002200227310 */ /* 0x000e220000301000 */
[----:B------:R-:W-:-:S08]  /*0490*/  DFMA R28, R28, R28, R28 ;  /* 0x0000001c1c1c722b */ /* 0x000fd0000000001c */
[----:B------:R-:W-:Y:S01]  /*04a0*/  DFMA R6, R6, R28, R6 ;  /* 0x0000001c0606722b */ /* 0x000fe20000000006 */
[----:B0-----:R-:W-:-:S07]  /*04b0*/  FMUL R30, R34, R34 ;  /* 0x00000022221e7220 */ /* 0x001fce0000400000 */
[C---:B------:R-:W-:Y:S01]  /*04c0*/  DFMA R28, R6.reuse, R2, 1 ;  /* 0x3ff00000061c742b */ /* 0x040fe20000000002 */
[----:B------:R-:W0:Y:S07]  /*04d0*/  F2F.F64.F32 R30, R30 ;  /* 0x0000001e001e7310 */ /* 0x000e2e0000201800 */
[----:B------:R-:W-:-:S08]  /*04e0*/  DFMA R28, R6, R28, R6 ;  /* 0x0000001c061c722b */ /* 0x000fd00000000006 */
[----:B0-----:R-:W-:-:S08]  /*04f0*/  DMUL R6, R30, R28 ;  /* 0x0000001c1e067228 */ /* 0x001fd00000000000 */
[----:B------:R-:W-:-:S08]  /*0500*/  DFMA R2, R6, R2, R30 ;  /* 0x000000020602722b */ /* 0x000fd0000000001e */
[----:B------:R-:W-:Y:S01]  /*0510*/  DFMA R28, R28, R2, R6 ;  /* 0x000000021c1c722b */ /* 0x000fe20000000006 */
[----:B------:R-:W-:-:S09]  /*0520*/  FSETP.GEU.AND P1, PT, |R31|, 6.5827683646048100446e-37, PT ;  /* 0x036000001f00780b */ /* 0x000fd20003f2e200 */
[----:B------:R-:W-:-:S05]  /*0530*/  FFMA R2, RZ, -0.0045510707423090934753, R29 ;  /* 0xbb952126ff027823 */ /* 0x000fca000000001d */
[----:B------:R-:W-:Y:S01]  /*0540*/  FSETP.GT.AND P0, PT, |R2|, 1.469367938527859385e-39, PT ;  /* 0x001000000200780b */ /* 0x000fe20003f04200 */
[----:B--2---:R-:W-:Y:S01]  /*0550*/  FADD R10, R10, -R33 ;  /* 0x800000210a0a7221 */ /* 0x004fe20000000000 */
[----:B----4-:R-:W-:Y:S01]  /*0560*/  FADD R9, R4, -R9 ;  /* 0x8000000904097221 */ /* 0x010fe20000000000 */
[----:B------:R-:W-:Y:S02]  /*0570*/  FMUL R11, R0, R11 ;  /* 0x0000000b000b7220 */ /* 0x000fe40000400000 */
[----:B------:R-:W-:Y:S01]  /*0580*/  FMUL R0, R41, R10 ;  /* 0x0000000a29007220 */ /* 0x000fe20000400000 */
[----:B------:R-:W-:Y:S01]  /*0590*/  FMUL R2, R8, R9 ;  /* 0x0000000908027220 */ /* 0x000fe20000400000 */
[----:B------:R-:W-:Y:S01]  /*05a0*/  VIADD R6, R42, 0xffffffff ;  /* 0xffffffff2a067836 */ /* 0x000fe20000000000 */
[----:B------:R-:W-:Y:S01]  /*05b0*/  MOV R8, 0x41097f9d ;  /* 0x41097f9d00087802 */ /* 0x000fe20000000f00 */
[----:B------:R-:W-:Y:S02]  /*05c0*/  IMAD.MOV.U32 R9, RZ, RZ, -0x446adeda ;  /* 0xbb952126ff097424 */ /* 0x000fe400078e00ff */
[----:B------:R-:W-:-:S02]  /*05d0*/  FADD R7, R11, R0 ;  /* 0x000000000b077221 */ /* 0x000fc40000000000 */
[----:B------:R-:W-:Y:S05]  /*05e0*/  @P0 BRA P1, `(.L_x_90) ;  /* 0x0000000000080947 */ /* 0x000fea0000800000 */
[----:B------:R-:W-:-:S07]  /*05f0*/  MOV R44, 0x610 ;  /* 0x00000610002c7802 */ /* 0x000fce0000000f00 */
[----:B-----5:R-:W-:Y:S05]  /*0600*/  CALL.REL.NOINC `($__internal_3_$__cuda_sm20_div_rn_f64_full) ;  /* 0x0000001800cc7944 */ /* 0x020fea0003c00000 */
.L_x_90:
[----:B------:R-:W-:Y:S05]  /*0610*/  BSYNC.RECONVERGENT B1 ;  /* 0x0000000000017941 */ /* 0x000fea0003800200 */
.L_x_89:
[----:B------:R-:W0:Y:S02]  /*0620*/  LDC.64 R30, c[0x0][0x3f0] ;  /* 0x0000fc00ff1e7b82 */ /* 0x000e240000000a00 */
[----:B0-----:R-:W-:-:S06]  /*0630*/  IMAD.WIDE R4, R5, 0x4, R30 ;  /* 0x0000000405047825 */ /* 0x001fcc00078e021e */
[----:B------:R0:W5:Y:S01]  /*0640*/  LDG.E R5, desc[UR4][R4.64] ;  /* 0x0000000404057981 */ /* 0x000162000c1e1900 */
[----:B------:R-:W-:Y:S02]  /*0650*/  HFMA2 R35, -RZ, RZ, 1.9912109375, 0.00128841400146484375 ;  /* 0x3ff71547ff237431 */ /* 0x000fe400000001ff */
[----:B------:R-:W-:Y:S01]  /*0660*/  IMAD.MOV.U32 R34, RZ, RZ, 0x652b82fe ;  /* 0x652b82feff227424 */ /* 0x000fe200078e00ff */
[----:B------:R-:W-:Y:S01]  /*0670*/  UMOV UR6, 0xfefa39ef ;  /* 0xfefa39ef00067882 */ /* 0x000fe20000000000 */
[----:B------:R-:W-:Y:S01]  /*0680*/  UMOV UR7, 0x3fe62e42 ;  /* 0x3fe62e4200077882 */ /* 0x000fe20000000000 */
[----:B------:R-:W-:Y:S01]  /*0690*/  FADD R38, R12, -0.5 ;  /* 0xbf0000000c267421 */ /* 0x000fe20000000000 */
[----:B------:R-:W-:Y:S01]  /*06a0*/  FSETP.GEU.AND P0, PT, |R29|, 4.1917929649353027344, PT ;  /* 0x4086232b1d00780b */ /* 0x000fe20003f0e200 */
[----:B------:R-:W1:Y:S01]  /*06b0*/  MUFU.RCP64H R33, -1.1185856794803756334e-21 ;  /* 0xbb95212600217908 */ /* 0x000e620000001800 */
[----:B------:R-:W-:Y:S01]  /*06c0*/  BSSY.RECONVERGENT B1, `(.L_x_91) ;  /* 0x0000038000017945 */ /* 0x000fe20003800200 */
[----:B------:R-:W-:-:S06]  /*06d0*/  DFMA R34, R28, R34, 6.75539944105574400000e+15 ;  /* 0x433800001c22742b */ /* 0x000fcc0000000022 */
[----:B------:R-:W2:Y:S02]  /*06e0*/  F2F.F64.F32 R38, R38 ;  /* 0x0000002600267310 */ /* 0x000ea40000201800 */
[----:B------:R-:W-:-:S08]  /*06f0*/  DADD R36, R34, -6.75539944105574400000e+15 ;  /* 0xc338000022247429 */ /* 0x000fd00000000000 */
[----:B------:R-:W-:Y:S01]  /*0700*/  DFMA R30, R36, -UR6, R28 ;  /* 0x80000006241e7c2b */ /* 0x000fe2000800001c */
[----:B------:R-:W-:Y:S01]  /*0710*/  UMOV UR6, 0x3b39803f ;  /* 0x3b39803f00067882 */ /* 0x000fe20000000000 */
[----:B------:R-:W-:-:S06]  /*0720*/  UMOV UR7, 0x3c7abc9e ;  /* 0x3c7abc9e00077882 */ /* 0x000fcc0000000000 */
[----:B------:R-:W-:Y:S01]  /*0730*/  DFMA R36, R36, -UR6, R30 ;  /* 0x8000000624247c2b */ /* 0x000fe2000800001e */
[----:B------:R-:W-:Y:S01]  /*0740*/  UMOV UR6, 0x69ce2bdf ;  /* 0x69ce2bdf00067882 */ /* 0x000fe20000000000 */
[----:B------:R-:W-:Y:S01]  /*0750*/  IMAD.MOV.U32 R30, RZ, RZ, -0x35dec16 ;  /* 0xfca213eaff1e7424 */ /* 0x000fe200078e00ff */
[----:B------:R-:W-:Y:S01]  /*0760*/  UMOV UR7, 0x3e5ade15 ;  /* 0x3e5ade1500077882 */ /* 0x000fe20000000000 */
[----:B------:R-:W-:-:S06]  /*0770*/  IMAD.MOV.U32 R31, RZ, RZ, 0x3e928af3 ;  /* 0x3e928af3ff1f7424 */ /* 0x000fcc00078e00ff */
        /* <DEDUP_REMOVED lines=26> */
[----:B------:R-:W-:Y:S01]  /*0920*/  DFMA R30, R36, R30, 1 ;  /* 0x3ff00000241e742b */ /* 0x000fe2000000001e */
[----:B------:R-:W-:Y:S02]  /*0930*/  IMAD.MOV.U32 R36, RZ, RZ, -0x20000000 ;  /* 0xe0000000ff247424 */ /* 0x000fe400078e00ff */
[----:B------:R-:W-:-:S07]  /*0940*/  IMAD.MOV.U32 R37, RZ, RZ, 0x3de48e96 ;  /* 0x3de48e96ff257424 */ /* 0x000fce00078e00ff */
[----:B------:R-:W-:Y:S02]  /*0950*/  LEA R45, R34, R31, 0x14 ;  /* 0x0000001f222d7211 */ /* 0x000fe400078ea0ff */
[----:B------:R-:W-:Y:S01]  /*0960*/  MOV R44, R30 ;  /* 0x0000001e002c7202 */ /* 0x000fe20000000f00 */
[----:B012---:R-:W-:Y:S06]  /*0970*/  @!P0 BRA `(.L_x_92) ;  /* 0x0000000000308947 */ /* 0x007fec0003800000 */
[----:B------:R-:W-:Y:S01]  /*0980*/  FSETP.GEU.AND P1, PT, |R29|, 4.2275390625, PT ;  /* 0x408748001d00780b */ /* 0x000fe20003f2e200 */
[C---:B------:R-:W-:Y:S02]  /*0990*/  DADD R44, R28.reuse, +INF ;  /* 0x7ff000001c2c7429 */ /* 0x040fe40000000000 */
[----:B------:R-:W-:-:S08]  /*09a0*/  DSETP.GEU.AND P0, PT, R28, RZ, PT ;  /* 0x000000ff1c00722a */ /* 0x000fd00003f0e000 */
[----:B------:R-:W-:Y:S02]  /*09b0*/  FSEL R44, R44, RZ, P0 ;  /* 0x000000ff2c2c7208 */ /* 0x000fe40000000000 */
[----:B------:R-:W-:Y:S02]  /*09c0*/  @!P1 LEA.HI R3, R34, R34, RZ, 0x1 ;  /* 0x0000002222039211 */ /* 0x000fe400078f08ff */
[----:B------:R-:W-:Y:S02]  /*09d0*/  FSEL R45, R45, RZ, P0 ;  /* 0x000000ff2d2d7208 */ /* 0x000fe40000000000 */
[----:B------:R-:W-:-:S05]  /*09e0*/  @!P1 SHF.R.S32.HI R3, RZ, 0x1, R3 ;  /* 0x00000001ff039819 */ /* 0x000fca0000011403 */
[----:B------:R-:W-:Y:S02]  /*09f0*/  @!P1 IMAD.IADD R28, R34, 0x1, -R3 ;  /* 0x00000001221c9824 */ /* 0x000fe400078e0a03 */
[----:B------:R-:W-:-:S03]  /*0a00*/  @!P1 IMAD R31, R3, 0x100000, R31 ;  /* 0x00100000031f9824 */ /* 0x000fc600078e021f */
[----:B------:R-:W-:Y:S02]  /*0a10*/  @!P1 LEA R29, R28, 0x3ff00000, 0x14 ;  /* 0x3ff000001c1d9811 */ /* 0x000fe400078ea0ff */
[----:B------:R-:W-:-:S06]  /*0a20*/  @!P1 MOV R28, RZ ;  /* 0x000000ff001c9202 */ /* 0x000fcc0000000f00 */
[----:B------:R-:W-:-:S11]  /*0a30*/  @!P1 DMUL R44, R30, R28 ;  /* 0x0000001c1e2c9228 */ /* 0x000fd60000000000 */
.L_x_92:
[----:B------:R-:W-:Y:S05]  /*0a40*/  BSYNC.RECONVERGENT B1 ;  /* 0x0000000000017941 */ /* 0x000fea0003800200 */
.L_x_91:
[----:B------:R-:W-:Y:S01]  /*0a50*/  UMOV UR6, 0x3e642af8 ;  /* 0x3e642af800067882 */ /* 0x000fe20000000000 */
[----:B------:R-:W-:Y:S01]  /*0a60*/  UMOV UR7, 0x3d7d5731 ;  /* 0x3d7d573100077882 */ /* 0x000fe20000000000 */
[----:B------:R-:W-:Y:S01]  /*0a70*/  IMAD.MOV.U32 R28, RZ, RZ, 0x41097f9d ;  /* 0x41097f9dff1c7424 */ /* 0x000fe200078e00ff */
[----:B------:R-:W-:Y:S01]  /*0a80*/  DFMA R36, R38, UR6, -R36 ;  /* 0x0000000626247c2b */ /* 0x000fe20008000824 */
[----:B------:R-:W-:Y:S01]  /*0a90*/  UMOV UR6, 0x20000000 ;  /* 0x2000000000067882 */ /* 0x000fe20000000000 */
[----:B------:R-:W-:Y:S01]  /*0aa0*/  UMOV UR7, 0x3e2ca726 ;  /* 0x3e2ca72600077882 */ /* 0x000fe20000000000 */
[----:B------:R-:W-:Y:S01]  /*0ab0*/  IMAD.MOV.U32 R29, RZ, RZ, 0x3b952126 ;  /* 0x3b952126ff1d7424 */ /* 0x000fe200078e00ff */
[----:B------:R-:W-:Y:S01]  /*0ac0*/  MOV R32, 0x1 ;  /* 0x0000000100207802 */ /* 0x000fe20000000f00 */
[----:B------:R-:W0:Y:S01]  /*0ad0*/  F2F.F32.F64 R12, R44 ;  /* 0x0000002c000c7310 */ /* 0x000e220000301000 */
[----:B------:R-:W-:Y:S01]  /*0ae0*/  FADD R4, R7, -R2 ;  /* 0x8000000207047221 */ /* 0x000fe20000000000 */
[----:B------:R-:W-:Y:S01]  /*0af0*/  BSSY.RECONVERGENT B1, `(.L_x_93) ;  /* 0x0000016000017945 */ /* 0x000fe20003800200 */
[----:B------:R-:W-:-:S02]  /*0b00*/  DFMA R36, R26, -UR6, R36 ;  /* 0x800000061a247c2b */ /* 0x000fc40008000024 */
[----:B------:R-:W-:-:S08]  /*0b10*/  DFMA R30, R32, R28, 1 ;  /* 0x3ff00000201e742b */ /* 0x000fd0000000001c */
[----:B------:R-:W1:Y:S01]  /*0b20*/  F2F.F32.F64 R36, R36 ;  /* 0x0000002400247310 */ /* 0x000e620000301000 */
[----:B------:R-:W-:Y:S01]  /*0b30*/  DFMA R30, R30, R30, R30 ;  /* 0x0000001e1e1e722b */ /* 0x000fe2000000001e */
[----:B0----5:R-:W-:-:S07]  /*0b40*/  FFMA R12, R13, R12, R4 ;  /* 0x0000000c0d0c7223 */ /* 0x021fce0000000004 */
[----:B------:R-:W-:Y:S01]  /*0b50*/  DFMA R32, R32, R30, R32 ;  /* 0x0000001e2020722b */ /* 0x000fe20000000020 */
[----:B-1----:R-:W-:-:S07]  /*0b60*/  FMUL R30, R36, R36 ;  /* 0x00000024241e7220 */ /* 0x002fce0000400000 */
[C---:B------:R-:W-:Y:S01]  /*0b70*/  DFMA R26, R32.reuse, R28, 1 ;  /* 0x3ff00000201a742b */ /* 0x040fe2000000001c */
[----:B------:R-:W0:Y:S07]  /*0b80*/  F2F.F64.F32 R30, R30 ;  /* 0x0000001e001e7310 */ /* 0x000e2e0000201800 */
[----:B------:R-:W-:-:S08]  /*0b90*/  DFMA R32, R32, R26, R32 ;  /* 0x0000001a2020722b */ /* 0x000fd00000000020 */
        /* <DEDUP_REMOVED lines=8> */
[----:B------:R-:W-:Y:S05]  /*0c20*/  CALL.REL.NOINC `($__internal_3_$__cuda_sm20_div_rn_f64_full) ;  /* 0x0000001400447944 */ /* 0x000fea0003c00000 */
[----:B------:R-:W-:Y:S02]  /*0c30*/  IMAD.MOV.U32 R26, RZ, RZ, R28 ;  /* 0x000000ffff1a7224 */ /* 0x000fe400078e001c */
[----:B------:R-:W-:-:S07]  /*0c40*/  IMAD.MOV.U32 R27, RZ, RZ, R29 ;  /* 0x000000ffff1b7224 */ /* 0x000fce00078e001d */
.L_x_94:
[----:B------:R-:W-:Y:S05]  /*0c50*/  BSYNC.RECONVERGENT B1 ;  /* 0x0000000000017941 */ /* 0x000fea0003800200 */
.L_x_93:
        /* <DEDUP_REMOVED lines=50> */
[----:B------:R-:W-:Y:S01]  /*0f80*/  @!P1 LEA.HI R3, R8, R8, RZ, 0x1 ;  /* 0x0000000808039211 */ /* 0x000fe200078f08ff */
[----:B------:R-:W-:Y:S01]  /*0f90*/  @!P1 IMAD.MOV.U32 R26, RZ, RZ, RZ ;  /* 0x000000ffff1a9224 */ /* 0x000fe200078e00ff */
[----:B------:R-:W-:Y:S02]  /*0fa0*/  FSEL R29, R29, RZ, P0 ;  /* 0x000000ff1d1d7208 */ /* 0x000fe40000000000 */
[----:B------:R-:W-:-:S04]  /*0fb0*/  @!P1 SHF.R.S32.HI R3, RZ, 0x1, R3 ;  /* 0x00000001ff039819 */ /* 0x000fc80000011403 */
[----:B------:R-:W-:Y:S01]  /*0fc0*/  @!P1 IADD3 R8, PT, PT, R8, -R3, RZ ;  /* 0x8000000308089210 */ /* 0x000fe20007ffe0ff */
[----:B------:R-:W-:-:S03]  /*0fd0*/  @!P1 IMAD R9, R3, 0x100000, R31 ;  /* 0x0010000003099824 */ /* 0x000fc600078e021f */
[----:B------:R-:W-:Y:S02]  /*0fe0*/  @!P1 LEA R27, R8, 0x3ff00000, 0x14 ;  /* 0x3ff00000081b9811 */ /* 0x000fe400078ea0ff */
[----:B------:R-:W-:-:S06]  /*0ff0*/  @!P1 MOV R8, R30 ;  /* 0x0000001e00089202 */ /* 0x000fcc0000000f00 */
[----:B------:R-:W-:-:S11]  /*1000*/  @!P1 DMUL R28, R8, R26 ;  /* 0x0000001a081c9228 */ /* 0x000fd60000000000 */
.L_x_96:
[----:B------:R-:W-:Y:S05]  /*1010*/  BSYNC.RECONVERGENT B1 ;  /* 0x0000000000017941 */ /* 0x000fea0003800200 */
.L_x_95:
[----:B------:R-:W0:Y:S01]  /*1020*/  F2F.F32.F64 R7, R28 ;  /* 0x0000001c00077310 */ /* 0x000e220000301000 */
[----:B------:R-:W-:Y:S01]  /*1030*/  ISETP.GT.AND P0, PT, R43, 0xa, PT ;  /* 0x0000000a2b00780c */ /* 0x000fe20003f04270 */
[----:B------:R-:W-:Y:S01]  /*1040*/  BSSY.RECONVERGENT B1, `(.L_x_97) ;  /* 0x0000077000017945 */ /* 0x000fe20003800200 */
[----:B0-----:R-:W-:-:S11]  /*1050*/  FFMA R7, R5, R7, R12 ;  /* 0x0000000705077223 */ /* 0x001fd6000000000c */
        /* <DEDUP_REMOVED lines=15> */
[----:B------:R-:W-:Y:S05]  /*1150*/  CALL.REL.NOINC `($__internal_4_$__cuda_sm3x_div_rn_noftz_f32_slowpath) ;  /* 0x0000001400687944 */ /* 0x000fea0003c00000 */
[----:B------:R-:W-:-:S07]  /*1160*/  MOV R8, R0 ;  /* 0x0000000000087202 */ /* 0x000fce0000000f00 */
.L_x_100:
[----:B------:R-:W-:Y:S05]  /*1170*/  BSYNC.RECONVERGENT B2 ;  /* 0x0000000000027941 */ /* 0x000fea0003800200 */
.L_x_99:
        /* <DEDUP_REMOVED lines=12> */
[----:B------:R-:W-:Y:S05]  /*1240*/  CALL.REL.NOINC `($__internal_4_$__cuda_sm3x_div_rn_noftz_f32_slowpath) ;  /* 0x00000014002c7944 */ /* 0x000fea0003c00000 */
.L_x_102:
[----:B------:R-:W-:Y:S05]  /*1250*/  BSYNC.RECONVERGENT B2 ;  /* 0x0000000000027941 */ /* 0x000fea0003800200 */
.L_x_101:
        /* <DEDUP_REMOVED lines=14> */
[----:B---3--:R-:W-:-:S04]  /*1340*/  FMUL R13, R10, R9 ;  /* 0x000000090a0d7220 */ /* 0x008fc80000400000 */
[----:B--2---:R-:W-:-:S05]  /*1350*/  FFMA R29, R2, R7, R13 ;  /* 0x00000007021d7223 */ /* 0x004fca000000000d */
[----:B------:R0:W-:Y:S04]  /*1360*/  STG.E desc[UR4][R4.64+-0x4], R29 ;  /* 0xfffffc1d04007986 */ /* 0x0001e8000c101904 */
[----:B------:R-:W2:Y:S01]  /*1370*/  LDG.E R41, desc[UR4][R24.64] ;  /* 0x0000000418297981 */ /* 0x000ea2000c1e1900 */
[----:B------:R-:W-:Y:S01]  /*1380*/  FADD R0, R11, -R0 ;  /* 0x800000000b007221 */ /* 0x000fe20000000000 */
[----:B------:R-:W-:Y:S01]  /*1390*/  F2F.F64.F32 R12, R29 ;  /* 0x0000001d000c7310 */ /* 0x000fe20000201800 */
[----:B------:R-:W-:Y:S01]  /*13a0*/  UMOV UR6, 0xd2f1a9fc ;  /* 0xd2f1a9fc00067882 */ /* 0x000fe20000000000 */
[----:B------:R-:W-:-:S06]  /*13b0*/  UMOV UR7, 0x3f50624d ;  /* 0x3f50624d00077882 */ /* 0x000fcc0000000000 */
[----:B------:R-:W-:Y:S08]  /*13c0*/  F2F.F64.F32 R26, R0 ;  /* 0x00000000001a7310 */ /* 0x000ff00000201800 */
[----:B--2---:R-:W1:Y:S02]  /*13d0*/  F2F.F64.F32 R10, R41 ;  /* 0x00000029000a7310 */ /* 0x004e640000201800 */
[----:B-1----:R-:W-:-:S08]  /*13e0*/  DMUL R10, R10, UR6 ;  /* 0x000000060a0a7c28 */ /* 0x002fd00008000000 */
[----:B------:R-:W-:-:S06]  /*13f0*/  DFMA R10, R10, R12, R26 ;  /* 0x0000000c0a0a722b */ /* 0x000fcc000000001a */
[----:B------:R0:W1:Y:S01]  /*1400*/  F2F.F32.F64 R7, R10 ;  /* 0x0000000a00077310 */ /* 0x0000620000301000 */
[----:B------:R-:W-:Y:S05]  /*1410*/  BRA `(.L_x_103) ;  /* 0x0000000000e47947 */ /* 0x000fea0003800000 */
.L_x_98:
        /* <DEDUP_REMOVED lines=18> */
.L_x_105:
[----:B------:R-:W-:Y:S05]  /*1540*/  BSYNC.RECONVERGENT B2 ;  /* 0x0000000000027941 */ /* 0x000fea0003800200 */
.L_x_104:
        /* <DEDUP_REMOVED lines=13> */
.L_x_107:
[----:B------:R-:W-:Y:S05]  /*1620*/  BSYNC.RECONVERGENT B2 ;  /* 0x0000000000027941 */ /* 0x000fea0003800200 */
.L_x_106:
        /* <DEDUP_REMOVED lines=11> */
[----:B---3--:R-:W-:-:S04]  /*16e0*/  FMUL R13, R10, R9 ;  /* 0x000000090a0d7220 */ /* 0x008fc80000400000 */
[----:B----4-:R-:W-:-:S05]  /*16f0*/  FFMA R29, R2, R7, R13 ;  /* 0x00000007021d7223 */ /* 0x010fca000000000d */
[----:B------:R2:W-:Y:S04]  /*1700*/  STG.E desc[UR4][R4.64], R29 ;  /* 0x0000001d04007986 */ /* 0x0005e8000c101904 */
[----:B------:R-:W3:Y:S01]  /*1710*/  LDG.E R41, desc[UR4][R24.64] ;  /* 0x0000000418297981 */ /* 0x000ee2000c1e1900 */
[----:B------:R-:W-:Y:S01]  /*1720*/  FADD R0, R11, -R0 ;  /* 0x800000000b007221 */ /* 0x000fe20000000000 */
[----:B------:R-:W-:Y:S01]  /*1730*/  F2F.F64.F32 R12, R29 ;  /* 0x0000001d000c7310 */ /* 0x000fe20000201800 */
[----:B------:R-:W-:Y:S01]  /*1740*/  UMOV UR6, 0xd2f1a9fc ;  /* 0xd2f1a9fc00067882 */ /* 0x000fe20000000000 */
[----:B------:R-:W-:-:S06]  /*1750*/  UMOV UR7, 0x3f50624d ;  /* 0x3f50624d00077882 */ /* 0x000fcc0000000000 */
[----:B------:R-:W-:Y:S08]  /*1760*/  F2F.F64.F32 R26, R0 ;  /* 0x00000000001a7310 */ /* 0x000ff00000201800 */
[----:B---3--:R-:W0:Y:S02]  /*1770*/  F2F.F64.F32 R10, R41 ;  /* 0x00000029000a7310 */ /* 0x008e240000201800 */
[----:B0-----:R-:W-:-:S08]  /*1780*/  DMUL R10, R10, UR6 ;  /* 0x000000060a0a7c28 */ /* 0x001fd00008000000 */
[----:B------:R-:W-:-:S06]  /*1790*/  DFMA R10, R10, R12, R26 ;  /* 0x0000000c0a0a722b */ /* 0x000fcc000000001a */
[----:B------:R2:W3:Y:S05]  /*17a0*/  F2F.F32.F64 R7, R10 ;  /* 0x0000000a00077310 */ /* 0x0004ea0000301000 */
.L_x_103:
[----:B------:R-:W-:Y:S05]  /*17b0*/  BSYNC.RECONVERGENT B1 ;  /* 0x0000000000017941 */ /* 0x000fea0003800200 */
.L_x_97:
[----:B------:R-:W-:-:S13]  /*17c0*/  ISETP.GT.U32.AND P0, PT, R6, 0x9, PT ;  /* 0x000000090600780c */ /* 0x000fda0003f04070 */
[----:B------:R-:W-:Y:S05]  /*17d0*/  @P0 BRA `(.L_x_108) ;  /* 0x0000000400080947 */ /* 0x000fea0003800000 */
[----:B0-2---:R-:W0:Y:S01]  /*17e0*/  LDC.64 R4, c[0x0][0x3d0] ;  /* 0x0000f400ff047b82 */ /* 0x005e220000000a00 */
[----:B------:R-:W-:Y:S01]  /*17f0*/  IADD3 R2, PT, PT, -R42, 0xa, RZ ;  /* 0x0000000a2a027810 */ /* 0x000fe20007ffe1ff */
[----:B------:R-:W2:Y:S04]  /*1800*/  LDG.E R0, desc[UR4][R20.64] ;  /* 0x0000000414007981 */ /* 0x000ea8000c1e1900 */
[----:B------:R-:W2:Y:S04]  /*1810*/  LDG.E R9, desc[UR4][R20.64+-0x4] ;  /* 0xfffffc0414097981 */ /* 0x000ea8000c1e1900 */
[----:B-1-3--:R1:W5:Y:S04]  /*1820*/  LDG.E R7, desc[UR4][R18.64] ;  /* 0x0000000412077981 */ /* 0x00a368000c1e1900 */
[----:B------:R1:W5:Y:S01]  /*1830*/  LDG.E R22, desc[UR4][R22.64] ;  /* 0x0000000416167981 */ /* 0x000362000c1e1900 */
[----:B0-----:R-:W-:-:S05]  /*1840*/  IMAD.WIDE.U32 R4, R2, 0x4, R4 ;  /* 0x0000000402047825 */ /* 0x001fca00078e0004 */
[----:B------:R-:W3:Y:S01]  /*1850*/  LDG.E R3, desc[UR4][R4.64] ;  /* 0x0000000404037981 */ /* 0x000ee2000c1e1900 */
[----:B------:R-:W-:Y:S01]  /*1860*/  BSSY.RECONVERGENT B1, `(.L_x_109) ;  /* 0x000000e000017945 */ /* 0x000fe20003800200 */
[----:B--2---:R-:W-:-:S04]  /*1870*/  FADD R0, R0, -R9 ;  /* 0x8000000900007221 */ /* 0x004fc80000000000 */
[----:B------:R-:W-:Y:S01]  /*1880*/  FMUL R0, R0, R41 ;  /* 0x0000002900007220 */ /* 0x000fe20000400000 */
[----:B---3--:R-:W0:Y:S08]  /*1890*/  MUFU.RCP R6, R3 ;  /* 0x0000000300067308 */ /* 0x008e300000001000 */
[----:B------:R-:W2:Y:S01]  /*18a0*/  FCHK P0, R0, R3 ;  /* 0x0000000300007302 */ /* 0x000ea20000000000 */
[----:B0-----:R-:W-:-:S04]  /*18b0*/  FFMA R9, -R3, R6, 1 ;  /* 0x3f80000003097423 */ /* 0x001fc80000000106 */
[----:B------:R-:W-:-:S04]  /*18c0*/  FFMA R9, R6, R9, R6 ;  /* 0x0000000906097223 */ /* 0x000fc80000000006 */
[----:B------:R-:W-:-:S04]  /*18d0*/  FFMA R4, R0, R9, RZ ;  /* 0x0000000900047223 */ /* 0x000fc800000000ff */
[----:B------:R-:W-:-:S04]  /*18e0*/  FFMA R5, -R3, R4, R0 ;  /* 0x0000000403057223 */ /* 0x000fc80000000100 */
[----:B------:R-:W-:Y:S01]  /*18f0*/  FFMA R4, R9, R5, R4 ;  /* 0x0000000509047223 */ /* 0x000fe20000000004 */
[----:B-12---:R-:W-:Y:S06]  /*1900*/  @!P0 BRA `(.L_x_110) ;  /* 0x00000000000c8947 */ /* 0x006fec0003800000 */
[----:B------:R-:W-:-:S07]  /*1910*/  MOV R4, 0x1930 ;  /* 0x0000193000047802 */ /* 0x000fce0000000f00 */
[----:B-----5:R-:W-:Y:S05]  /*1920*/  CALL.REL.NOINC `($__internal_4_$__cuda_sm3x_div_rn_noftz_f32_slowpath) ;  /* 0x0000000c00747944 */ /* 0x020fea0003c00000 */
[----:B------:R-:W-:-:S07]  /*1930*/  IMAD.MOV.U32 R4, RZ, RZ, R0 ;  /* 0x000000ffff047224 */ /* 0x000fce00078e0000 */
.L_x_110:
[----:B------:R-:W-:Y:S05]  /*1940*/  BSYNC.RECONVERGENT B1 ;  /* 0x0000000000017941 */ /* 0x000fea0003800200 */
.L_x_109:
[----:B------:R-:W2:Y:S04]  /*1950*/  LDG.E R6, desc[UR4][R14.64] ;  /* 0x000000040e067981 */ /* 0x000ea8000c1e1900 */
[----:B------:R-:W2:Y:S04]  /*1960*/  LDG.E R9, desc[UR4][R14.64+-0x640] ;  /* 0xfff9c0040e097981 */ /* 0x000ea8000c1e1900 */
[----:B------:R-:W3:Y:S01]  /*1970*/  LDG.E R5, desc[UR4][R16.64] ;  /* 0x0000000410057981 */ /* 0x000ee2000c1e1900 */
[----:B------:R-:W0:Y:S01]  /*1980*/  MUFU.RCP R0, R3 ;  /* 0x0000000300007308 */ /* 0x000e220000001000 */
[----:B------:R-:W-:Y:S01]  /*1990*/  BSSY.RECONVERGENT B1, `(.L_x_111) ;  /* 0x000000e000017945 */ /* 0x000fe20003800200 */
[----:B-----5:R-:W-:Y:S01]  /*19a0*/  FFMA R7, R7, R22, R4 ;  /* 0x0000001607077223 */ /* 0x020fe20000000004 */
[----:B--2---:R-:W-:Y:S01]  /*19b0*/  FADD R6, R6, -R9 ;  /* 0x8000000906067221 */ /* 0x004fe20000000000 */
[----:B0-----:R-:W-:-:S03]  /*19c0*/  FFMA R9, -R3, R0, 1 ;  /* 0x3f80000003097423 */ /* 0x001fc60000000100 */
[----:B---3--:R-:W-:Y:S01]  /*19d0*/  FMUL R8, R5, R6 ;  /* 0x0000000605087220 */ /* 0x008fe20000400000 */
[----:B------:R-:W-:-:S03]  /*19e0*/  FFMA R0, R0, R9, R0 ;  /* 0x0000000900007223 */ /* 0x000fc60000000000 */
[----:B------:R-:W0:Y:S01]  /*19f0*/  FCHK P0, R8, R3 ;  /* 0x0000000308007302 */ /* 0x000e220000000000 */
[----:B------:R-:W-:-:S04]  /*1a00*/  FFMA R5, R0, R8, RZ ;  /* 0x0000000800057223 */ /* 0x000fc800000000ff */
[----:B------:R-:W-:-:S04]  /*1a10*/  FFMA R10, -R3, R5, R8 ;  /* 0x00000005030a7223 */ /* 0x000fc80000000108 */
[----:B------:R-:W-:Y:S01]  /*1a20*/  FFMA R0, R0, R10, R5 ;  /* 0x0000000a00007223 */ /* 0x000fe20000000005 */
[----:B0-----:R-:W-:Y:S06]  /*1a30*/  @!P0 BRA `(.L_x_112) ;  /* 0x00000000000c8947 */ /* 0x001fec0003800000 */
[----:B------:R-:W-:Y:S02]  /*1a40*/  MOV R0, R8 ;  /* 0x0000000800007202 */ /* 0x000fe40000000f00 */
[----:B------:R-:W-:-:S07]  /*1a50*/  MOV R4, 0x1a70 ;  /* 0x00001a7000047802 */ /* 0x000fce0000000f00 */
[----:B------:R-:W-:Y:S05]  /*1a60*/  CALL.REL.NOINC `($__internal_4_$__cuda_sm3x_div_rn_noftz_f32_slowpath) ;  /* 0x0000000c00247944 */ /* 0x000fea0003c00000 */
.L_x_112:
[----:B------:R-:W-:Y:S05]  /*1a70*/  BSYNC.RECONVERGENT B1 ;  /* 0x0000000000017941 */ /* 0x000fea0003800200 */
.L_x_111:
        /* <DEDUP_REMOVED lines=10> */
[----:B---3--:R-:W-:-:S04]  /*1b20*/  FMUL R13, R6, R9 ;  /* 0x00000009060d7220 */ /* 0x008fc80000400000 */
[----:B----4-:R-:W-:-:S05]  /*1b30*/  FFMA R15, R2, R11, R13 ;  /* 0x0000000b020f7223 */ /* 0x010fca000000000d */
        /* <DEDUP_REMOVED lines=8> */
[----:B-1----:R-:W-:-:S08]  /*1bc0*/  DMUL R6, R6, -UR6 ;  /* 0x8000000606067c28 */ /* 0x002fd00008000000 */
[----:B------:R-:W-:-:S10]  /*1bd0*/  DFMA R6, R6, R10, R12 ;  /* 0x0000000a0606722b */ /* 0x000fd4000000000c */
[----:B------:R0:W1:Y:S01]  /*1be0*/  F2F.F32.F64 R7, R6 ;  /* 0x0000000600077310 */ /* 0x0000620000301000 */
[----:B------:R-:W-:Y:S05]  /*1bf0*/  BRA `(.L_x_88) ;  /* 0x0000000400207947 */ /* 0x000fea0003800000 */
.L_x_108:
[----:B------:R-:W-:-:S13]  /*1c00*/  ISETP.GE.U32.AND P0, PT, R42, 0x186, PT ;  /* 0x000001862a00780c */ /* 0x000fda0003f06070 */
[----:B------:R-:W-:Y:S05]  /*1c10*/  @!P0 BRA `(.L_x_88) ;  /* 0x0000000400188947 */ /* 0x000fea0003800000 */
[----:B0-2---:R-:W0:Y:S01]  /*1c20*/  LDC.64 R4, c[0x0][0x3d0] ;  /* 0x0000f400ff047b82 */ /* 0x005e220000000a00 */
[----:B------:R-:W-:Y:S01]  /*1c30*/  IADD3 R2, PT, PT, R42, -0x186, RZ ;  /* 0xfffffe7a2a027810 */ /* 0x000fe20007ffe0ff */
[----:B------:R-:W2:Y:S04]  /*1c40*/  LDG.E R0, desc[UR4][R20.64] ;  /* 0x0000000414007981 */ /* 0x000ea8000c1e1900 */
[----:B-1-3--:R-:W2:Y:S04]  /*1c50*/  LDG.E R7, desc[UR4][R20.64+-0x4] ;  /* 0xfffffc0414077981 */ /* 0x00aea8000c1e1900 */
[----:B------:R1:W5:Y:S04]  /*1c60*/  LDG.E R18, desc[UR4][R18.64] ;  /* 0x0000000412127981 */ /* 0x000368000c1e1900 */
        /* <DEDUP_REMOVED lines=17> */
.L_x_114:
[----:B------:R-:W-:Y:S05]  /*1d80*/  BSYNC.RECONVERGENT B1 ;  /* 0x0000000000017941 */ /* 0x000fea0003800200 */
.L_x_113:
        /* <DEDUP_REMOVED lines=18> */
[----:B------:R-:W-:-:S07]  /*1eb0*/  IMAD.MOV.U32 R7, RZ, RZ, R0 ;  /* 0x000000ffff077224 */ /* 0x000fce00078e0000 */
.L_x_116:
[----:B------:R-:W-:Y:S05]  /*1ec0*/  BSYNC.RECONVERGENT B1 ;  /* 0x0000000000017941 */ /* 0x000fea0003800200 */
.L_x_115:
[----:B------:R-:W0:Y:S01]  /*1ed0*/  LDC.64 R8, c[0x0][0x3b0] ;  /* 0x0000ec00ff087b82 */ /* 0x000e220000000a00 */
[----:B------:R-:W1:Y:S01]  /*1ee0*/  LDCU.64 UR6, c[0x0][0x3c8] ;  /* 0x00007900ff0677ac */ /* 0x000e620008000a00 */
[----:B------:R-:W-:Y:S01]  /*1ef0*/  IMAD R5, R42, 0x190, RZ ;  /* 0x000001902a057824 */ /* 0x000fe200078e02ff */
[----:B------:R-:W-:-:S04]  /*1f00*/  IADD3 R0, PT, PT, R43, -0x1, RZ ;  /* 0xffffffff2b007810 */ /* 0x000fc80007ffe0ff */
[----:B------:R-:W-:Y:S01]  /*1f10*/  IADD3 R5, P0, PT, R5, R0, RZ ;  /* 0x0000000005057210 */ /* 0x000fe20007f1e0ff */
[----:B------:R-:W2:Y:S03]  /*1f20*/  LDC.64 R10, c[0x0][0x3c0] ;  /* 0x0000f000ff0a7b82 */ /* 0x000ea60000000a00 */
[----:B------:R-:W-:Y:S02]  /*1f30*/  LEA.HI.X.SX32 R0, R0, RZ, 0x1, P0 ;  /* 0x000000ff00007211 */ /* 0x000fe400000f0eff */
[----:B-1----:R-:W-:-:S04]  /*1f40*/  LEA R4, P0, R5, UR6, 0x2 ;  /* 0x0000000605047c11 */ /* 0x002fc8000f8010ff */
[----:B------:R-:W-:Y:S01]  /*1f50*/  LEA.HI.X R5, R5, UR7, R0, 0x2, P0 ;  /* 0x0000000705057c11 */ /* 0x000fe200080f1400 */
[----:B0-----:R-:W-:-:S06]  /*1f60*/  IMAD.WIDE.U32 R8, R2, 0x4, R8 ;  /* 0x0000000402087825 */ /* 0x001fcc00078e0008 */
        /* <DEDUP_REMOVED lines=13> */
[----:B--2---:R-:W0:Y:S02]  /*2040*/  F2F.F64.F32 R6, R16 ;  /* 0x0000001000067310 */ /* 0x004e240000201800 */
[----:B0-----:R-:W-:-:S08]  /*2050*/  DMUL R6, R6, -UR6 ;  /* 0x8000000606067c28 */ /* 0x001fd00008000000 */
[----:B------:R-:W-:-:S10]  /*2060*/  DFMA R6, R6, R10, R12 ;  /* 0x0000000a0606722b */ /* 0x000fd4000000000c */
[----:B------:R4:W0:Y:S02]  /*2070*/  F2F.F32.F64 R7, R6 ;  /* 0x0000000600077310 */ /* 0x0008240000301000 */
.L_x_88:
[----:B------:R-:W-:Y:S05]  /*2080*/  BSYNC.RECONVERGENT B0 ;  /* 0x0000000000007941 */ /* 0x000fea0003800200 */
.L_x_87:
[----:B01-3--:R-:W-:-:S13]  /*2090*/  FSETP.NAN.AND P0, PT, |R7|, |R7|, PT ;  /* 0x400000070700720b */ /* 0x00bfda0003f08200 */
[----:B------:R-:W0:Y:S01]  /*20a0*/  @P0 LDC.64 R2, c[0x0][0x388] ;  /* 0x0000e200ff020b82 */ /* 0x000e220000000a00 */
[----:B--2-4-:R-:W-:-:S04]  /*20b0*/  @P0 IMAD R5, R42, 0x191, R43 ;  /* 0x000001912a050824 */ /* 0x014fc800078e022b */
[----:B0-----:R-:W-:-:S05]  /*20c0*/  @P0 IMAD.WIDE R2, R5, 0x4, R2 ;  /* 0x0000000405020825 */ /* 0x001fca00078e0202 */
[----:B------:R0:W-:Y:S01]  /*20d0*/  @P0 STG.E desc[UR4][R2.64], RZ ;  /* 0x000000ff02000986 */ /* 0x0001e2000c101904 */
[----:B------:R-:W-:Y:S05]  /*20e0*/  @P0 EXIT ;  /* 0x000000000000094d */ /* 0x000fea0003800000 */
[----:B0-----:R-:W0:Y:S01]  /*20f0*/  LDC.64 R2, c[0x0][0x388] ;  /* 0x0000e200ff027b82 */ /* 0x001e220000000a00 */
[----:B------:R-:W-:-:S04]  /*2100*/  IMAD R43, R42, 0x191, R43 ;  /* 0x000001912a2b7824 */ /* 0x000fc800078e022b */
[----:B0-----:R-:W-:-:S05]  /*2110*/  IMAD.WIDE R2, R43, 0x4, R2 ;  /* 0x000000042b027825 */ /* 0x001fca00078e0202 */
[----:B------:R-:W-:Y:S01]  /*2120*/  STG.E desc[UR4][R2.64], R7 ;  /* 0x0000000702007986 */ /* 0x000fe2000c101904 */
[----:B------:R-:W-:Y:S05]  /*2130*/  EXIT ;  /* 0x000000000000794d */ /* 0x000fea0003800000 */
        .weak           $__internal_3_$__cuda_sm20_div_rn_f64_full
        .type           $__internal_3_$__cuda_sm20_div_rn_f64_full,@function
        .size           $__internal_3_$__cuda_sm20_div_rn_f64_full,($__internal_4_$__cuda_sm3x_div_rn_noftz_f32_slowpath - $__internal_3_$__cuda_sm20_div_rn_f64_full)
$__internal_3_$__cuda_sm20_div_rn_f64_full:
[C---:B------:R-:W-:Y:S01]  /*2140*/  FSETP.GEU.AND P0, PT, |R9|.reuse, 1.469367938527859385e-39, PT ;  /* 0x001000000900780b */ /* 0x040fe20003f0e200 */
[----:B------:R-:W-:Y:S01]  /*2150*/  BSSY.RECONVERGENT B2, `(.L_x_117) ;  /* 0x0000056000027945 */ /* 0x000fe20003800200 */
[----:B------:R-:W-:Y:S02]  /*2160*/  LOP3.LUT R28, R9, 0x800fffff, RZ, 0xc0, !PT ;  /* 0x800fffff091c7812 */ /* 0x000fe400078ec0ff */
[C---:B------:R-:W-:Y:S02]  /*2170*/  FSETP.GEU.AND P2, PT, |R31|.reuse, 1.469367938527859385e-39, PT ;  /* 0x001000001f00780b */ /* 0x040fe40003f4e200 */
[----:B------:R-:W-:Y:S01]  /*2180*/  LOP3.LUT R29, R28, 0x3ff00000, RZ, 0xfc, !PT ;  /* 0x3ff000001c1d7812 */ /* 0x000fe200078efcff */
[----:B------:R-:W-:Y:S01]  /*2190*/  IMAD.MOV.U32 R28, RZ, RZ, R8 ;  /* 0x000000ffff1c7224 */ /* 0x000fe200078e0008 */
[----:B------:R-:W-:Y:S02]  /*21a0*/  MOV R32, 0x1 ;  /* 0x0000000100207802 */ /* 0x000fe40000000f00 */
[----:B------:R-:W-:-:S02]  /*21b0*/  LOP3.LUT R4, R31, 0x7ff00000, RZ, 0xc0, !PT ;  /* 0x7ff000001f047812 */ /* 0x000fc400078ec0ff */
[C---:B------:R-:W-:Y:S01]  /*21c0*/  LOP3.LUT R45, R9.reuse, 0x7ff00000, RZ, 0xc0, !PT ;  /* 0x7ff00000092d7812 */ /* 0x040fe200078ec0ff */
[----:B------:R-:W-:Y:S01]  /*21d0*/  @!P0 DMUL R28, R8, 8.98846567431157953865e+307 ;  /* 0x7fe00000081c8828 */ /* 0x000fe20000000000 */
[----:B------:R-:W-:Y:S02]  /*21e0*/  MOV R46, R4 ;  /* 0x00000004002e7202 */ /* 0x000fe40000000f00 */
[C---:B------:R-:W-:Y:S01]  /*21f0*/  ISETP.GE.U32.AND P1, PT, R4.reuse, R45, PT ;  /* 0x0000002d0400720c */ /* 0x040fe20003f26070 */
[----:B------:R-:W-:Y:S01]  /*2200*/  @!P2 IMAD.MOV.U32 R36, RZ, RZ, RZ ;  /* 0x000000ffff24a224 */ /* 0x000fe200078e00ff */
[----:B------:R-:W-:Y:S01]  /*2210*/  @!P2 LOP3.LUT R3, R9, 0x7ff00000, RZ, 0xc0, !PT ;  /* 0x7ff000000903a812 */ /* 0x000fe200078ec0ff */
[----:B------:R-:W0:Y:S03]  /*2220*/  MUFU.RCP64H R33, R29 ;  /* 0x0000001d00217308 */ /* 0x000e260000001800 */
[----:B------:R-:W-:Y:S01]  /*2230*/  @!P2 ISETP.GE.U32.AND P3, PT, R4, R3, PT ;  /* 0x000000030400a20c */ /* 0x000fe20003f66070 */
[----:B------:R-:W-:Y:S01]  /*2240*/  IMAD.MOV.U32 R3, RZ, RZ, 0x1ca00000 ;  /* 0x1ca00000ff037424 */ /* 0x000fe200078e00ff */
[----:B------:R-:W-:-:S04]  /*2250*/  @!P0 LOP3.LUT R45, R29, 0x7ff00000, RZ, 0xc0, !PT ;  /* 0x7ff000001d2d8812 */ /* 0x000fc800078ec0ff */
[----:B------:R-:W-:Y:S02]  /*2260*/  @!P2 SEL R37, R3, 0x63400000, !P3 ;  /* 0x634000000325a807 */ /* 0x000fe40005800000 */
[----:B------:R-:W-:Y:S02]  /*2270*/  IADD3 R47, PT, PT, R45, -0x1, RZ ;  /* 0xffffffff2d2f7810 */ /* 0x000fe40007ffe0ff */
[----:B------:R-:W-:Y:S01]  /*2280*/  @!P2 LOP3.LUT R37, R37, 0x80000000, R31, 0xf8, !PT ;  /* 0x800000002525a812 */ /* 0x000fe200078ef81f */
[----:B0-----:R-:W-:-:S03]  /*2290*/  DFMA R34, R32, -R28, 1 ;  /* 0x3ff000002022742b */ /* 0x001fc6000000081c */
[----:B------:R-:W-:-:S05]  /*22a0*/  @!P2 LOP3.LUT R37, R37, 0x100000, RZ, 0xfc, !PT ;  /* 0x001000002525a812 */ /* 0x000fca00078efcff */
[----:B------:R-:W-:-:S08]  /*22b0*/  DFMA R34, R34, R34, R34 ;  /* 0x000000222222722b */ /* 0x000fd00000000022 */
[----:B------:R-:W-:Y:S01]  /*22c0*/  DFMA R34, R32, R34, R32 ;  /* 0x000000222022722b */ /* 0x000fe20000000020 */
[----:B------:R-:W-:Y:S02]  /*22d0*/  SEL R33, R3, 0x63400000, !P1 ;  /* 0x6340000003217807 */ /* 0x000fe40004800000 */
[----:B------:R-:W-:Y:S02]  /*22e0*/  MOV R32, R30 ;  /* 0x0000001e00207202 */ /* 0x000fe40000000f00 */
        /* <DEDUP_REMOVED lines=8> */
[----:B------:R-:W-:-:S03]  /*2370*/  DFMA R36, R34, -R28, R32 ;  /* 0x8000001c2224722b */ /* 0x000fc60000000020 */
[----:B------:R-:W-:-:S05]  /*2380*/  ISETP.GT.U32.OR P0, PT, R47, 0x7feffffe, P0 ;  /* 0x7feffffe2f00780c */ /* 0x000fca0000704470 */
[----:B------:R-:W-:-:S08]  /*2390*/  DFMA R36, R38, R36, R34 ;  /* 0x000000242624722b */ /* 0x000fd00000000022 */
[----:B------:R-:W-:Y:S05]  /*23a0*/  @P0 BRA `(.L_x_118) ;  /* 0x00000000006c0947 */ /* 0x000fea0003800000 */
[----:B------:R-:W-:-:S04]  /*23b0*/  LOP3.LUT R31, R9, 0x7ff00000, RZ, 0xc0, !PT ;  /* 0x7ff00000091f7812 */ /* 0x000fc800078ec0ff */
[CC--:B------:R-:W-:Y:S02]  /*23c0*/  VIADDMNMX R30, R4.reuse, -R31.reuse, 0xb9600000, !PT ;  /* 0xb9600000041e7446 */ /* 0x0c0fe4000780091f */
[----:B------:R-:W-:Y:S02]  /*23d0*/  ISETP.GE.U32.AND P0, PT, R4, R31, PT ;  /* 0x0000001f0400720c */ /* 0x000fe40003f06070 */
[----:B------:R-:W-:Y:S02]  /*23e0*/  VIMNMX R30, PT, PT, R30, 0x46a00000, PT ;  /* 0x46a000001e1e7848 */ /* 0x000fe40003fe0100 */
[----:B------:R-:W-:-:S05]  /*23f0*/  SEL R3, R3, 0x63400000, !P0 ;  /* 0x6340000003037807 */ /* 0x000fca0004000000 */
[----:B------:R-:W-:Y:S02]  /*2400*/  IMAD.IADD R3, R30, 0x1, -R3 ;  /* 0x000000011e037824 */ /* 0x000fe400078e0a03 */
[----:B------:R-:W-:-:S03]  /*2410*/  IMAD.MOV.U32 R30, RZ, RZ, RZ ;  /* 0x000000ffff1e7224 */ /* 0x000fc600078e00ff */
[----:B------:R-:W-:-:S06]  /*2420*/  IADD3 R31, PT, PT, R3, 0x7fe00000, RZ ;  /* 0x7fe00000031f7810 */ /* 0x000fcc0007ffe0ff */
[----:B------:R-:W-:-:S10]  /*2430*/  DMUL R34, R36, R30 ;  /* 0x0000001e24227228 */ /* 0x000fd40000000000 */
[----:B------:R-:W-:-:S13]  /*2440*/  FSETP.GTU.AND P0, PT, |R35|, 1.469367938527859385e-39, PT ;  /* 0x001000002300780b */ /* 0x000fda0003f0c200 */
[----:B------:R-:W-:Y:S05]  /*2450*/  @P0 BRA `(.L_x_119) ;  /* 0x0000000000940947 */ /* 0x000fea0003800000 */
[----:B------:R-:W-:Y:S01]  /*2460*/  DFMA R32, R36, -R28, R32 ;  /* 0x8000001c2420722b */ /* 0x000fe20000000020 */
[----:B------:R-:W-:-:S09]  /*2470*/  MOV R30, RZ ;  /* 0x000000ff001e7202 */ /* 0x000fd20000000f00 */
[C---:B------:R-:W-:Y:S02]  /*2480*/  FSETP.NEU.AND P0, PT, R33.reuse, RZ, PT ;  /* 0x000000ff2100720b */ /* 0x040fe40003f0d000 */
[----:B------:R-:W-:-:S04]  /*2490*/  LOP3.LUT R39, R33, 0x80000000, R9, 0x48, !PT ;  /* 0x8000000021277812 */ /* 0x000fc800078e4809 */
[----:B------:R-:W-:-:S07]  /*24a0*/  LOP3.LUT R31, R39, R31, RZ, 0xfc, !PT ;  /* 0x0000001f271f7212 */ /* 0x000fce00078efcff */
[----:B------:R-:W-:Y:S05]  /*24b0*/  @!P0 BRA `(.L_x_119) ;  /* 0x00000000007c8947 */ /* 0x000fea0003800000 */
[----:B------:R-:W-:Y:S01]  /*24c0*/  IMAD.MOV R29, RZ, RZ, -R3 ;  /* 0x000000ffff1d7224 */ /* 0x000fe200078e0a03 */
[----:B------:R-:W-:Y:S01]  /*24d0*/  MOV R28, RZ ;  /* 0x000000ff001c7202 */ /* 0x000fe20000000f00 */
        /* <DEDUP_REMOVED lines=8> */
.L_x_118:
[----:B------:R-:W-:-:S14]  /*2560*/  DSETP.NAN.AND P0, PT, R30, R30, PT ;  /* 0x0000001e1e00722a */ /* 0x000fdc0003f08000 */
[----:B------:R-:W-:Y:S05]  /*2570*/  @P0 BRA `(.L_x_120) ;  /* 0x0000000000440947 */ /* 0x000fea0003800000 */
[----:B------:R-:W-:-:S14]  /*2580*/  DSETP.NAN.AND P0, PT, R8, R8, PT ;  /* 0x000000080800722a */ /* 0x000fdc0003f08000 */
[----:B------:R-:W-:Y:S05]  /*2590*/  @P0 BRA `(.L_x_121) ;  /* 0x0000000000300947 */ /* 0x000fea0003800000 */
[----:B------:R-:W-:Y:S01]  /*25a0*/  ISETP.NE.AND P0, PT, R46, R45, PT ;  /* 0x0000002d2e00720c */ /* 0x000fe20003f05270 */
[----:B------:R-:W-:Y:S01]  /*25b0*/  IMAD.MOV.U32 R34, RZ, RZ, 0x0 ;  /* 0x00000000ff227424 */ /* 0x000fe200078e00ff */
[----:B------:R-:W-:-:S11]  /*25c0*/  MOV R35, 0xfff80000 ;  /* 0xfff8000000237802 */ /* 0x000fd60000000f00 */
[----:B------:R-:W-:Y:S05]  /*25d0*/  @!P0 BRA `(.L_x_119) ;  /* 0x0000000000348947 */ /* 0x000fea0003800000 */
[----:B------:R-:W-:Y:S02]  /*25e0*/  ISETP.NE.AND P0, PT, R46, 0x7ff00000, PT ;  /* 0x7ff000002e00780c */ /* 0x000fe40003f05270 */
[----:B------:R-:W-:Y:S02]  /*25f0*/  LOP3.LUT R35, R31, 0x80000000, R9, 0x48, !PT ;  /* 0x800000001f237812 */ /* 0x000fe400078e4809 */
[----:B------:R-:W-:-:S13]  /*2600*/  ISETP.EQ.OR P0, PT, R45, RZ, !P0 ;  /* 0x000000ff2d00720c */ /* 0x000fda0004702670 */
[----:B------:R-:W-:Y:S01]  /*2610*/  @P0 LOP3.LUT R3, R35, 0x7ff00000, RZ, 0xfc, !PT ;  /* 0x7ff0000023030812 */ /* 0x000fe200078efcff */
[----:B------:R-:W-:Y:S01]  /*2620*/  @!P0 IMAD.MOV.U32 R34, RZ, RZ, RZ ;  /* 0x000000ffff228224 */ /* 0x000fe200078e00ff */
[----:B------:R-:W-:-:S03]  /*2630*/  @P0 MOV R34, RZ ;  /* 0x000000ff00220202 */ /* 0x000fc60000000f00 */
[----:B------:R-:W-:Y:S01]  /*2640*/  @P0 IMAD.MOV.U32 R35, RZ, RZ, R3 ;  /* 0x000000ffff230224 */ /* 0x000fe200078e0003 */
[----:B------:R-:W-:Y:S06]  /*2650*/  BRA `(.L_x_119) ;  /* 0x0000000000147947 */ /* 0x000fec0003800000 */
.L_x_121:
[----:B------:R-:W-:Y:S02]  /*2660*/  LOP3.LUT R35, R9, 0x80000, RZ, 0xfc, !PT ;  /* 0x0008000009237812 */ /* 0x000fe400078efcff */
[----:B------:R-:W-:Y:S01]  /*2670*/  MOV R34, R8 ;  /* 0x0000000800227202 */ /* 0x000fe20000000f00 */
[----:B------:R-:W-:Y:S06]  /*2680*/  BRA `(.L_x_119) ;  /* 0x0000000000087947 */ /* 0x000fec0003800000 */
.L_x_120:
[----:B------:R-:W-:Y:S01]  /*2690*/  LOP3.LUT R35, R31, 0x80000, RZ, 0xfc, !PT ;  /* 0x000800001f237812 */ /* 0x000fe200078efcff */
[----:B------:R-:W-:-:S07]  /*26a0*/  IMAD.MOV.U32 R34, RZ, RZ, R30 ;  /* 0x000000ffff227224 */ /* 0x000fce00078e001e */
.L_x_119:
[----:B------:R-:W-:Y:S05]  /*26b0*/  BSYNC.RECONVERGENT B2 ;  /* 0x0000000000027941 */ /* 0x000fea0003800200 */
.L_x_117:
[----:B------:R-:W-:Y:S01]  /*26c0*/  HFMA2 R45, -RZ, RZ, 0, 0 ;  /* 0x00000000ff2d7431 */ /* 0x000fe200000001ff */
[----:B------:R-:W-:Y:S01]  /*26d0*/  MOV R28, R34 ;  /* 0x00000022001c7202 */ /* 0x000fe20000000f00 */
[----:B------:R-:W-:Y:S02]  /*26e0*/  IMAD.MOV.U32 R29, RZ, RZ, R35 ;  /* 0x000000ffff1d7224 */ /* 0x000fe400078e0023 */
[----:B------:R-:W-:Y:S05]  /*26f0*/  RET.REL.NODEC R44 `(_Z14E_field_updatePiPfS0_S0_S0_S0_S0_S0_S0_S0_S0_S0_S0_S0_S0_S0_S0_S0_) ;  /* 0xffffffd82c407950 */ /* 0x000fea0003c3ffff */
        .weak           $__internal_4_$__cuda_sm3x_div_rn_noftz_f32_slowpath
        .type           $__internal_4_$__cuda_sm3x_div_rn_noftz_f32_slowpath,@function
        .size           $__internal_4_$__cuda_sm3x_div_rn_noftz_f32_slowpath,(.L_x_226 - $__internal_4_$__cuda_sm3x_div_rn_noftz_f32_slowpath)
$__internal_4_$__cuda_sm3x_div_rn_noftz_f32_slowpath:
[--C-:B------:R-:W-:Y:S01]  /*2700*/  SHF.R.U32.HI R5, RZ, 0x17, R3.reuse ;  /* 0x00000017ff057819 */ /* 0x100fe20000011603 */
[----:B------:R-:W-:Y:S01]  /*2710*/  BSSY.RECONVERGENT B3, `(.L_x_122) ;  /* 0x0000064000037945 */ /* 0x000fe20003800200 */
[----:B------:R-:W-:Y:S01]  /*2720*/  SHF.R.U32.HI R8, RZ, 0x17, R0 ;  /* 0x00000017ff087819 */ /* 0x000fe20000011600 */
[----:B------:R-:W-:Y:S01]  /*2730*/  IMAD.MOV.U32 R9, RZ, RZ, R3 ;  /* 0x000000ffff097224 */ /* 0x000fe200078e0003 */
[----:B------:R-:W-:Y:S02]  /*2740*/  LOP3.LUT R5, R5, 0xff, RZ, 0xc0, !PT ;  /* 0x000000ff05057812 */ /* 0x000fe400078ec0ff */
[----:B------:R-:W-:-:S03]  /*2750*/  LOP3.LUT R26, R8, 0xff, RZ, 0xc0, !PT ;  /* 0x000000ff081a7812 */ /* 0x000fc600078ec0ff */
[----:B------:R-:W-:Y:S01]  /*2760*/  VIADD R8, R5, 0xffffffff ;  /* 0xffffffff05087836 */ /* 0x000fe20000000000 */
[----:B------:R-:W-:-:S04]  /*2770*/  IADD3 R12, PT, PT, R26, -0x1, RZ ;  /* 0xffffffff1a0c7810 */ /* 0x000fc80007ffe0ff */
[----:B------:R-:W-:-:S04]  /*2780*/  ISETP.GT.U32.AND P0, PT, R8, 0xfd, PT ;  /* 0x000000fd0800780c */ /* 0x000fc80003f04070 */
[----:B------:R-:W-:-:S13]  /*2790*/  ISETP.GT.U32.OR P0, PT, R12, 0xfd, P0 ;  /* 0x000000fd0c00780c */ /* 0x000fda0000704470 */
[----:B------:R-:W-:Y:S01]  /*27a0*/  @!P0 MOV R8, RZ ;  /* 0x000000ff00088202 */ /* 0x000fe20000000f00 */
        /* <DEDUP_REMOVED lines=17> */
[----:B------:R-:W-:Y:S01]  /*28c0*/  ISETP.GE.AND P0, PT, R12, RZ, PT ;  /* 0x000000ff0c00720c */ /* 0x000fe20003f06270 */
[----:B------:R-:W-:-:S05]  /*28d0*/  VIADD R8, R5, 0xffffffff ;  /* 0xffffffff05087836 */ /* 0x000fca0000000000 */
[----:B------:R-:W-:-:S07]  /*28e0*/  ISETP.GE.AND P1, PT, R8, RZ, PT ;  /* 0x000000ff0800720c */ /* 0x000fce0003f26270 */
[----:B------:R-:W-:Y:S01]  /*28f0*/  @P0 MOV R8, RZ ;  /* 0x000000ff00080202 */ /* 0x000fe20000000f00 */
[----:B------:R-:W-:Y:S02]  /*2900*/  @!P0 IMAD.MOV.U32 R8, RZ, RZ, -0x40 ;  /* 0xffffffc0ff088424 */ /* 0x000fe400078e00ff */
[----:B------:R-:W-:-:S03]  /*2910*/  @!P0 FFMA R0, R0, 1.84467440737095516160e+19, RZ ;  /* 0x5f80000000008823 */ /* 0x000fc600000000ff */
[----:B------:R-:W-:Y:S01]  /*2920*/  @!P1 FFMA R9, R3, 1.84467440737095516160e+19, RZ ;  /* 0x5f80000003099823 */ /* 0x000fe200000000ff */
[----:B------:R-:W-:-:S07]  /*2930*/  @!P1 IADD3 R8, PT, PT, R8, 0x40, RZ ;  /* 0x0000004008089810 */ /* 0x000fce0007ffe0ff */
.L_x_123:
[----:B------:R-:W-:Y:S01]  /*2940*/  LEA R12, R5, 0xc0800000, 0x17 ;  /* 0xc0800000050c7811 */ /* 0x000fe200078eb8ff */
[----:B------:R-:W-:Y:S01]  /*2950*/  BSSY.RECONVERGENT B4, `(.L_x_128) ;  /* 0x0000036000047945 */ /* 0x000fe20003800200 */
[----:B------:R-:W-:-:S03]  /*2960*/  IADD3 R26, PT, PT, R26, -0x7f, RZ ;  /* 0xffffff811a1a7810 */ /* 0x000fc60007ffe0ff */
[----:B------:R-:W-:Y:S02]  /*2970*/  IMAD.IADD R27, R9, 0x1, -R12 ;  /* 0x00000001091b7824 */ /* 0x000fe400078e0a0c */
[C---:B------:R-:W-:Y:S02]  /*2980*/  IMAD R0, R26.reuse, -0x800000, R0 ;  /* 0xff8000001a007824 */ /* 0x040fe400078e0200 */
[----:B------:R0:W1:Y:S01]  /*2990*/  MUFU.RCP R9, R27 ;  /* 0x0000001b00097308 */ /* 0x0000620000001000 */
[----:B------:R-:W-:Y:S01]  /*29a0*/  FADD.FTZ R13, -R27, -RZ ;  /* 0x800000ff1b0d7221 */ /* 0x000fe20000010100 */
[----:B0-----:R-:W-:-:S05]  /*29b0*/  IADD3 R27, PT, PT, R26, 0x7f, -R5 ;  /* 0x0000007f1a1b7810 */ /* 0x001fca0007ffe805 */
[----:B------:R-:W-:Y:S02]  /*29c0*/  IMAD.IADD R27, R27, 0x1, R8 ;  /* 0x000000011b1b7824 */ /* 0x000fe400078e0208 */
[----:B-1----:R-:W-:-:S04]  /*29d0*/  FFMA R12, R9, R13, 1 ;  /* 0x3f800000090c7423 */ /* 0x002fc8000000000d */
        /* <DEDUP_REMOVED lines=20> */
[C---:B------:R-:W-:Y:S02]  /*2b20*/  ISETP.NE.AND P2, PT, R26.reuse, RZ, PT ;  /* 0x000000ff1a00720c */ /* 0x040fe40003f45270 */
[C---:B------:R-:W-:Y:S02]  /*2b30*/  ISETP.NE.AND P1, PT, R26.reuse, RZ, PT ;  /* 0x000000ff1a00720c */ /* 0x040fe40003f25270 */
[----:B------:R-:W-:Y:S01]  /*2b40*/  LOP3.LUT R8, R5, 0x7fffff, RZ, 0xc0, !PT ;  /* 0x007fffff05087812 */ /* 0x000fe200078ec0ff */
[CCC-:B------:R-:W-:Y:S01]  /*2b50*/  FFMA.RP R5, R9.reuse, R13.reuse, R12.reuse ;  /* 0x0000000d09057223 */ /* 0x1c0fe2000000800c */
[----:B------:R-:W-:Y:S01]  /*2b60*/  FFMA.RM R12, R9, R13, R12 ;  /* 0x0000000d090c7223 */ /* 0x000fe2000000400c */
[----:B------:R-:W-:Y:S01]  /*2b70*/  IADD3 R9, PT, PT, R26, 0x20, RZ ;  /* 0x000000201a097810 */ /* 0x000fe20007ffe0ff */
        /* <DEDUP_REMOVED lines=15> */
.L_x_130:
[----:B------:R-:W-:-:S04]  /*2c70*/  LOP3.LUT R0, R0, 0x80000000, RZ, 0xc0, !PT ;  /* 0x8000000000007812 */ /* 0x000fc800078ec0ff */
[----:B------:R-:W-:Y:S01]  /*2c80*/  LOP3.LUT R0, R0, 0x7f800000, RZ, 0xfc, !PT ;  /* 0x7f80000000007812 */ /* 0x000fe200078efcff */
[----:B------:R-:W-:Y:S06]  /*2c90*/  BRA `(.L_x_131) ;  /* 0x0000000000047947 */ /* 0x000fec0003800000 */
.L_x_129:
[----:B------:R-:W-:-:S07]  /*2ca0*/  IMAD R0, R27, 0x800000, R0 ;  /* 0x008000001b007824 */ /* 0x000fce00078e0200 */
.L_x_131:
[----:B------:R-:W-:Y:S05]  /*2cb0*/  BSYNC.RECONVERGENT B4 ;  /* 0x0000000000047941 */ /* 0x000fea0003800200 */
.L_x_128:
[----:B------:R-:W-:Y:S05]  /*2cc0*/  BRA `(.L_x_132) ;  /* 0x0000000000207947 */ /* 0x000fea0003800000 */
.L_x_127:
[----:B------:R-:W-:-:S04]  /*2cd0*/  LOP3.LUT R0, R9, 0x80000000, R0, 0x48, !PT ;  /* 0x8000000009007812 */ /* 0x000fc800078e4800 */
[----:B------:R-:W-:Y:S01]  /*2ce0*/  LOP3.LUT R0, R0, 0x7f800000, RZ, 0xfc, !PT ;  /* 0x7f80000000007812 */ /* 0x000fe200078efcff */
[----:B------:R-:W-:Y:S06]  /*2cf0*/  BRA `(.L_x_132) ;  /* 0x0000000000147947 */ /* 0x000fec0003800000 */
.L_x_126:
[----:B------:R-:W-:Y:S01]  /*2d00*/  LOP3.LUT R0, R9, 0x80000000, R0, 0x48, !PT ;  /* 0x8000000009007812 */ /* 0x000fe200078e4800 */
[----:B------:R-:W-:Y:S06]  /*2d10*/  BRA `(.L_x_132) ;  /* 0x00000000000c7947 */ /* 0x000fec0003800000 */
.L_x_125:
[----:B------:R-:W0:Y:S01]  /*2d20*/  MUFU.RSQ R0, -QNAN ;  /* 0xffc0000000007908 */ /* 0x000e220000001400 */
[----:B------:R-:W-:Y:S05]  /*2d30*/  BRA `(.L_x_132) ;  /* 0x0000000000047947 */ /* 0x000fea0003800000 */
.L_x_124:
[----:B------:R-:W-:-:S07]  /*2d40*/  FADD.FTZ R0, R0, R3 ;  /* 0x0000000300007221 */ /* 0x000fce0000010000 */
.L_x_132:
[----:B------:R-:W-:Y:S05]  /*2d50*/  BSYNC.RECONVERGENT B3 ;  /* 0x0000000000037941 */ /* 0x000fea0003800200 */
.L_x_122:
[----:B------:R-:W-:-:S04]  /*2d60*/  HFMA2 R5, -RZ, RZ, 0, 0 ;  /* 0x00000000ff057431 */ /* 0x000fc800000001ff */
[----:B0-----:R-:W-:Y:S05]  /*2d70*/  RET.REL.NODEC R4 `(_Z14E_field_updatePiPfS0_S0_S0_S0_S0_S0_S0_S0_S0_S0_S0_S0_S0_S0_S0_S0_) ;  /* 0xffffffd004a07950 */ /* 0x001fea0003c3ffff */
.L_x_133:
        /* <DEDUP_REMOVED lines=16> */
.L_x_226:


//--------------------- .text._Z12H_inc_updatePfS_S_S_S_S_S_S_S_S_ --------------------------
	.section	.text._Z12H_inc_updatePfS_S_S_S_S_S_S_S_S_,"ax",@progbits
	.align	128
        .global         _Z12H_inc_updatePfS_S_S_S_S_S_S_S_S_
        .type           _Z12H_inc_updatePfS_S_S_S_S_S_S_S_S_,@function
        .size           _Z12H_inc_updatePfS_S_S_S_S_S_S_S_S_,(.L_x_227 - _Z12H_inc_updatePfS_S_S_S_S_S_S_S_S_)
        .other          _Z12H_inc_updatePfS_S_S_S_S_S_S_S_S_,@"STO_CUDA_ENTRY STV_DEFAULT"
_Z12H_inc_updatePfS_S_S_S_S_S_S_S_S_:
.text._Z12H_inc_updatePfS_S_S_S_S_S_S_S_S_:
        /* <DEDUP_REMOVED lines=14> */
[C---:B------:R-:W-:Y:S02]  /*00e0*/  IMAD R0, R4.reuse, 0x191, RZ ;  /* 0x0000019104007824 */ /* 0x040fe400078e02ff */
[----:B------:R-:W-:Y:S01]  /*00f0*/  IMAD R5, R4, 0x190, R11 ;  /* 0x0000019004057824 */ /* 0x000fe200078e020b */
[----:B------:R-:W2:Y:S02]  /*0100*/  LDCU.64 UR4, c[0x0][0x358] ;  /* 0x00006b00ff0477ac */ /* 0x000ea40008000a00 */
[----:B------:R-:W-:Y:S01]  /*0110*/  IADD3 R0, P0, PT, R0, R11, RZ ;  /* 0x0000000b00007210 */ /* 0x000fe20007f1e0ff */
[----:B------:R-:W3:Y:S01]  /*0120*/  LDC.64 R14, c[0x0][0x388] ;  /* 0x0000e200ff0e7b82 */ /* 0x000ee20000000a00 */
[----:B------:R-:W-:Y:S02]  /*0130*/  IADD3 R19, PT, PT, R4, R5, RZ ;  /* 0x0000000504137210 */ /* 0x000fe40007ffe0ff */
[----:B------:R-:W-:-:S05]  /*0140*/  LEA.HI.X.SX32 R3, R11, RZ, 0x1, P0 ;  /* 0x000000ff0b037211 */ /* 0x000fca00000f0eff */
[----:B------:R-:W4:Y:S01]  /*0150*/  LDC.64 R16, c[0x0][0x380] ;  /* 0x0000e000ff107b82 */ /* 0x000f220000000a00 */
[----:B-1----:R-:W-:-:S04]  /*0160*/  LEA R8, P0, R0, UR6, 0x2 ;  /* 0x0000000600087c11 */ /* 0x002fc8000f8010ff */
[----:B------:R-:W-:Y:S01]  /*0170*/  LEA.HI.X R9, R0, UR7, R3, 0x2, P0 ;  /* 0x0000000700097c11 */ /* 0x000fe200080f1403 */
[----:B0-----:R-:W-:-:S04]  /*0180*/  IMAD.WIDE R12, R19, 0x4, R12 ;  /* 0x00000004130c7825 */ /* 0x001fc800078e020c */
[----:B--2---:R-:W2:Y:S04]  /*0190*/  LDG.E R7, desc[UR4][R8.64+0x4] ;  /* 0x0000040408077981 */ /* 0x004ea8000c1e1900 */
[----:B------:R-:W2:Y:S01]  /*01a0*/  LDG.E R0, desc[UR4][R12.64] ;  /* 0x000000040c007981 */ /* 0x000ea2000c1e1900 */
[----:B---3--:R-:W-:-:S03]  /*01b0*/  IMAD.WIDE R14, R5, 0x4, R14 ;  /* 0x00000004050e7825 */ /* 0x008fc600078e020e */
[----:B------:R-:W3:Y:S01]  /*01c0*/  LDG.E R3, desc[UR4][R12.64+0x644] ;  /* 0x000644040c037981 */ /* 0x000ee2000c1e1900 */
[----:B----4-:R-:W-:-:S03]  /*01d0*/  IMAD.WIDE R16, R5, 0x4, R16 ;  /* 0x0000000405107825 */ /* 0x010fc600078e0210 */
[----:B------:R-:W4:Y:S04]  /*01e0*/  LDG.E R2, desc[UR4][R14.64] ;  /* 0x000000040e027981 */ /* 0x000f28000c1e1900 */
[----:B------:R-:W5:Y:S01]  /*01f0*/  LDG.E R6, desc[UR4][R16.64] ;  /* 0x0000000410067981 */ /* 0x000f62000c1e1900 */
[----:B------:R-:W-:Y:S01]  /*0200*/  ISETP.GT.AND P0, PT, R11, 0x9, PT ;  /* 0x000000090b00780c */ /* 0x000fe20003f04270 */
[----:B------:R-:W-:Y:S01]  /*0210*/  BSSY.RECONVERGENT B0, `(.L_x_134) ;  /* 0x0000053000007945 */ /* 0x000fe20003800200 */
[----:B--2---:R-:W-:Y:S01]  /*0220*/  FADD R7, R7, -R0 ;  /* 0x8000000007077221 */ /* 0x004fe20000000000 */
[----:B---3--:R-:W-:-:S03]  /*0230*/  FADD R21, -R0, R3 ;  /* 0x0000000300157221 */ /* 0x008fc60000000100 */
[----:B------:R-:W-:Y:S01]  /*0240*/  FMUL R3, R7, 0.0013272088253870606422 ;  /* 0x3aadf5bd07037820 */ /* 0x000fe20000400000 */
[----:B----4-:R-:W-:-:S03]  /*0250*/  FFMA R8, R21, -0.0013272088253870606422, R2 ;  /* 0xbaadf5bd15087823 */ /* 0x010fc60000000002 */
[----:B-----5:R-:W-:-:S03]  /*0260*/  FADD R21, R6, R3 ;  /* 0x0000000306157221 */ /* 0x020fc60000000000 */
        /* <DEDUP_REMOVED lines=15> */
[----:B------:R-:W-:Y:S05]  /*0360*/  CALL.REL.NOINC `($__internal_5_$__cuda_sm3x_div_rn_noftz_f32_slowpath) ;  /* 0x0000000800807944 */ /* 0x000fea0003c00000 */
.L_x_137:
[----:B------:R-:W-:Y:S05]  /*0370*/  BSYNC.RECONVERGENT B1 ;  /* 0x0000000000017941 */ /* 0x000fea0003800200 */
.L_x_136:
[----:B------:R-:W0:Y:S01]  /*0380*/  LDC.64 R22, c[0x0][0x3a8] ;  /* 0x0000ea00ff167b82 */ /* 0x000e220000000a00 */
[----:B------:R-:W-:-:S07]  /*0390*/  IMAD R25, R4, -0x17d, R19 ;  /* 0xfffffe8304197824 */ /* 0x000fce00078e0213 */
        /* <DEDUP_REMOVED lines=8> */
[----:B------:R-:W-:-:S04]  /*0420*/  FADD R9, R6, R9 ;  /* 0x0000000906097221 */ /* 0x000fc80000000000 */
        /* <DEDUP_REMOVED lines=8> */
[----:B------:R1:W0:Y:S01]  /*04b0*/  F2F.F32.F64 R21, R6 ;  /* 0x0000000600157310 */ /* 0x0002220000301000 */
[----:B------:R-:W-:Y:S05]  /*04c0*/  BRA `(.L_x_138) ;  /* 0x00000000009c7947 */ /* 0x000fea0003800000 */
.L_x_135:
[----:B------:R-:W-:-:S13]  /*04d0*/  ISETP.GE.U32.AND P0, PT, R11, 0x186, PT ;  /* 0x000001860b00780c */ /* 0x000fda0003f06070 */
[----:B------:R-:W-:Y:S05]  /*04e0*/  @!P0 BRA `(.L_x_138) ;  /* 0x0000000000948947 */ /* 0x000fea0003800000 */
[----:B------:R-:W0:Y:S01]  /*04f0*/  LDC.64 R20, c[0x0][0x3c8] ;  /* 0x0000f200ff147b82 */ /* 0x000e220000000a00 */
[----:B------:R-:W-:-:S05]  /*0500*/  IADD3 R19, PT, PT, R11, -0x186, RZ ;  /* 0xfffffe7a0b137810 */ /* 0x000fca0007ffe0ff */
        /* <DEDUP_REMOVED lines=13> */
.L_x_140:
[----:B------:R-:W-:Y:S05]  /*05e0*/  BSYNC.RECONVERGENT B1 ;  /* 0x0000000000017941 */ /* 0x000fea0003800200 */
.L_x_139:
        /* <DEDUP_REMOVED lines=20> */
[----:B------:R2:W3:Y:S05]  /*0730*/  F2F.F32.F64 R21, R6 ;  /* 0x0000000600157310 */ /* 0x0004ea0000301000 */
.L_x_138:
[----:B------:R-:W-:Y:S05]  /*0740*/  BSYNC.RECONVERGENT B0 ;  /* 0x0000000000007941 */ /* 0x000fea0003800200 */
.L_x_134:
[----:B------:R-:W-:Y:S01]  /*0750*/  ISETP.GT.U32.AND P0, PT, R4, 0x9, PT ;  /* 0x000000090400780c */ /* 0x000fe20003f04070 */
[----:B------:R-:W-:-:S12]  /*0760*/  BSSY.RECONVERGENT B0, `(.L_x_141) ;  /* 0x0000058000007945 */ /* 0x000fd80003800200 */
[----:B------:R-:W-:Y:S05]  /*0770*/  @P0 BRA `(.L_x_142) ;  /* 0x0000000000a80947 */ /* 0x000fea0003800000 */
[----:B------:R-:W4:Y:S01]  /*0780*/  LDC.64 R8, c[0x0][0x3c8] ;  /* 0x0000f200ff087b82 */ /* 0x000f220000000a00 */
[----:B------:R-:W-:Y:S01]  /*0790*/  IADD3 R4, PT, PT, -R4, 0x9, RZ ;  /* 0x0000000904047810 */ /* 0x000fe20007ffe1ff */
[----:B-12---:R-:W2:Y:S04]  /*07a0*/  LDG.E R6, desc[UR4][R12.64+0x644] ;  /* 0x000644040c067981 */ /* 0x006ea8000c1e1900 */
[----:B------:R-:W2:Y:S04]  /*07b0*/  LDG.E R3, desc[UR4][R12.64] ;  /* 0x000000040c037981 */ /* 0x000ea8000c1e1900 */
[----:B------:R1:W5:Y:S01]  /*07c0*/  LDG.E R7, desc[UR4][R14.64] ;  /* 0x000000040e077981 */ /* 0x000362000c1e1900 */
[----:B----4-:R-:W-:-:S05]  /*07d0*/  IMAD.WIDE.U32 R8, R4, 0x4, R8 ;  /* 0x0000000404087825 */ /* 0x010fca00078e0008 */
[----:B------:R-:W4:Y:S01]  /*07e0*/  LDG.E R0, desc[UR4][R8.64] ;  /* 0x0000000408007981 */ /* 0x000f22000c1e1900 */
[----:B------:R-:W-:Y:S01]  /*07f0*/  BSSY.RECONVERGENT B1, `(.L_x_143) ;  /* 0x000000e000017945 */ /* 0x000fe20003800200 */
[----:B--2---:R-:W-:-:S04]  /*0800*/  FADD R6, R6, -R3 ;  /* 0x8000000306067221 */ /* 0x004fc80000000000 */
[----:B------:R-:W-:Y:S01]  /*0810*/  FMUL R3, R6, -0.0013272088253870606422 ;  /* 0xbaadf5bd06037820 */ /* 0x000fe20000400000 */
[----:B----4-:R-:W2:Y:S08]  /*0820*/  MUFU.RCP R11, R0 ;  /* 0x00000000000b7308 */ /* 0x010eb00000001000 */
[----:B------:R-:W4:Y:S01]  /*0830*/  FCHK P0, R3, R0 ;  /* 0x0000000003007302 */ /* 0x000f220000000000 */
[----:B--2---:R-:W-:-:S04]  /*0840*/  FFMA R2, -R0, R11, 1 ;  /* 0x3f80000000027423 */ /* 0x004fc8000000010b */
[----:B------:R-:W-:-:S04]  /*0850*/  FFMA R2, R11, R2, R11 ;  /* 0x000000020b027223 */ /* 0x000fc8000000000b */
[----:B------:R-:W-:-:S04]  /*0860*/  FFMA R11, R3, R2, RZ ;  /* 0x00000002030b7223 */ /* 0x000fc800000000ff */
[----:B------:R-:W-:-:S04]  /*0870*/  FFMA R8, -R0, R11, R3 ;  /* 0x0000000b00087223 */ /* 0x000fc80000000103 */
[----:B------:R-:W-:Y:S01]  /*0880*/  FFMA R18, R2, R8, R11 ;  /* 0x0000000802127223 */ /* 0x000fe2000000000b */
[----:B-1--4-:R-:W-:Y:S06]  /*0890*/  @!P0 BRA `(.L_x_144) ;  /* 0x00000000000c8947 */ /* 0x012fec0003800000 */
[----:B------:R-:W-:-:S07]  /*08a0*/  MOV R2, 0x8c0 ;  /* 0x000008c000027802 */ /* 0x000fce0000000f00 */
[----:B0--3-5:R-:W-:Y:S05]  /*08b0*/  CALL.REL.NOINC `($__internal_5_$__cuda_sm3x_div_rn_noftz_f32_slowpath) ;  /* 0x00000004002c7944 */ /* 0x029fea0003c00000 */
[----:B------:R-:W-:-:S07]  /*08c0*/  IMAD.MOV.U32 R18, RZ, RZ, R9 ;  /* 0x000000ffff127224 */ /* 0x000fce00078e0009 */
.L_x_144:
[----:B------:R-:W-:Y:S05]  /*08d0*/  BSYNC.RECONVERGENT B1 ;  /* 0x0000000000017941 */ /* 0x000fea0003800200 */
.L_x_143:
[----:B------:R-:W1:Y:S08]  /*08e0*/  LDC.64 R8, c[0x0][0x3b8] ;  /* 0x0000ee00ff087b82 */ /* 0x000e700000000a00 */
[----:B------:R-:W2:Y:S08]  /*08f0*/  LDC.64 R10, c[0x0][0x3b0] ;  /* 0x0000ec00ff0a7b82 */ /* 0x000eb00000000a00 */
[----:B------:R-:W4:Y:S01]  /*0900*/  LDC.64 R2, c[0x0][0x3c0] ;  /* 0x0000f000ff027b82 */ /* 0x000f220000000a00 */
[----:B-1----:R-:W-:-:S06]  /*0910*/  IMAD.WIDE.U32 R8, R4, 0x4, R8 ;  /* 0x0000000404087825 */ /* 0x002fcc00078e0008 */
[----:B------:R-:W3:Y:S01]  /*0920*/  LDG.E R9, desc[UR4][R8.64] ;  /* 0x0000000408097981 */ /* 0x000ee2000c1e1900 */
[----:B--2---:R-:W-:-:S06]  /*0930*/  IMAD.WIDE.U32 R10, R4, 0x4, R10 ;  /* 0x00000004040a7825 */ /* 0x004fcc00078e000a */
[----:B------:R-:W2:Y:S01]  /*0940*/  LDG.E R10, desc[UR4][R10.64] ;  /* 0x000000040a0a7981 */ /* 0x000ea2000c1e1900 */
[----:B----4-:R-:W-:-:S05]  /*0950*/  IMAD.WIDE R2, R5, 0x4, R2 ;  /* 0x0000000405027825 */ /* 0x010fca00078e0202 */
[----:B------:R-:W2:Y:S01]  /*0960*/  LDG.E R5, desc[UR4][R2.64] ;  /* 0x0000000402057981 */ /* 0x000ea2000c1e1900 */
[----:B-----5:R-:W-:Y:S01]  /*0970*/  FADD R7, R7, R18 ;  /* 0x0000001207077221 */ /* 0x020fe20000000000 */
[----:B------:R-:W-:Y:S01]  /*0980*/  UMOV UR6, 0x89374bc7 ;  /* 0x89374bc700067882 */ /* 0x000fe20000000000 */
[----:B------:R-:W-:Y:S01]  /*0990*/  UMOV UR7, 0x3eb64451 ;  /* 0x3eb6445100077882 */ /* 0x000fe20000000000 */
[----:B---3--:R-:W-:-:S03]  /*09a0*/  FMUL R13, R6, R9 ;  /* 0x00000009060d7220 */ /* 0x008fc60000400000 */
[----:B------:R-:W-:Y:S01]  /*09b0*/  F2F.F64.F32 R6, R7 ;  /* 0x0000000700067310 */ /* 0x000fe20000201800 */
[----:B--2---:R-:W-:-:S07]  /*09c0*/  FFMA R13, R10, R5, R13 ;  /* 0x000000050a0d7223 */ /* 0x004fce000000000d */
[----:B------:R-:W1:Y:S01]  /*09d0*/  F2F.F64.F32 R4, R13 ;  /* 0x0000000d00047310 */ /* 0x000e620000201800 */
[----:B------:R2:W-:Y:S01]  /*09e0*/  STG.E desc[UR4][R2.64], R13 ;  /* 0x0000000d02007986 */ /* 0x0005e2000c101904 */
[----:B-1----:R-:W-:-:S06]  /*09f0*/  DFMA R4, R4, -UR6, R6 ;  /* 0x8000000604047c2b */ /* 0x002fcc0008000006 */
[----:B------:R2:W1:Y:S01]  /*0a00*/  F2F.F32.F64 R8, R4 ;  /* 0x0000000400087310 */ /* 0x0004620000301000 */
[----:B------:R-:W-:Y:S05]  /*0a10*/  BRA `(.L_x_145) ;  /* 0x0000000000b07947 */ /* 0x000fea0003800000 */
.L_x_142:
[----:B------:R-:W-:-:S13]  /*0a20*/  ISETP.GE.U32.AND P0, PT, R4, 0x186, PT ;  /* 0x000001860400780c */ /* 0x000fda0003f06070 */
[----:B------:R-:W-:Y:S05]  /*0a30*/  @!P0 BRA `(.L_x_145) ;  /* 0x0000000000a88947 */ /* 0x000fea0003800000 */
[----:B------:R-:W4:Y:S01]  /*0a40*/  LDC.64 R8, c[0x0][0x3c8] ;  /* 0x0000f200ff087b82 */ /* 0x000f220000000a00 */
[----:B------:R-:W-:Y:S01]  /*0a50*/  IADD3 R4, PT, PT, R4, -0x186, RZ ;  /* 0xfffffe7a04047810 */ /* 0x000fe20007ffe0ff */
        /* <DEDUP_REMOVED lines=18> */
[----:B------:R-:W-:-:S07]  /*0b80*/  MOV R18, R9 ;  /* 0x0000000900127202 */ /* 0x000fce0000000f00 */
.L_x_147:
[----:B------:R-:W-:Y:S05]  /*0b90*/  BSYNC.RECONVERGENT B1 ;  /* 0x0000000000017941 */ /* 0x000fea0003800200 */
.L_x_146:
[----:B------:R-:W1:Y:S01]  /*0ba0*/  LDC.64 R8, c[0x0][0x3b8] ;  /* 0x0000ee00ff087b82 */ /* 0x000e620000000a00 */
[----:B------:R-:W-:-:S07]  /*0bb0*/  IADD3 R13, PT, PT, R5, -0x251c0, RZ ;  /* 0xfffdae40050d7810 */ /* 0x000fce0007ffe0ff */
        /* <DEDUP_REMOVED lines=8> */
[----:B-----5:R-:W-:-:S06]  /*0c40*/  FADD R10, R7, R18 ;  /* 0x00000012070a7221 */ /* 0x020fcc0000000000 */
[----:B------:R-:W-:Y:S01]  /*0c50*/  F2F.F64.F32 R10, R10 ;  /* 0x0000000a000a7310 */ /* 0x000fe20000201800 */
[----:B------:R-:W-:Y:S01]  /*0c60*/  UMOV UR6, 0x89374bc7 ;  /* 0x89374bc700067882 */ /* 0x000fe20000000000 */
[----:B------:R-:W-:Y:S01]  /*0c70*/  UMOV UR7, 0x3eb64451 ;  /* 0x3eb6445100077882 */ /* 0x000fe20000000000 */
[----:B---3--:R-:W-:-:S04]  /*0c80*/  FMUL R7, R6, R9 ;  /* 0x0000000906077220 */ /* 0x008fc80000400000 */
[----:B--2---:R-:W-:-:S04]  /*0c90*/  FFMA R13, R4, R13, R7 ;  /* 0x0000000d040d7223 */ /* 0x004fc80000000007 */
[----:B------:R-:W1:Y:S01]  /*0ca0*/  F2F.F64.F32 R6, R13 ;  /* 0x0000000d00067310 */ /* 0x000e620000201800 */
[----:B------:R4:W-:Y:S01]  /*0cb0*/  STG.E desc[UR4][R2.64], R13 ;  /* 0x0000000d02007986 */ /* 0x0009e2000c101904 */
[----:B-1----:R-:W-:-:S06]  /*0cc0*/  DFMA R6, R6, -UR6, R10 ;  /* 0x8000000606067c2b */ /* 0x002fcc000800000a */
[----:B------:R4:W1:Y:S05]  /*0cd0*/  F2F.F32.F64 R8, R6 ;  /* 0x0000000600087310 */ /* 0x00086a0000301000 */
.L_x_145:
[----:B------:R-:W-:Y:S05]  /*0ce0*/  BSYNC.RECONVERGENT B0 ;  /* 0x0000000000007941 */ /* 0x000fea0003800200 */
.L_x_141:
[----:B0--3--:R-:W-:Y:S02]  /*0cf0*/  FSETP.NAN.AND P1, PT, |R21|, |R21|, PT ;  /* 0x400000151500720b */ /* 0x009fe40003f28200 */
[----:B-1----:R-:W-:-:S04]  /*0d00*/  FSETP.NAN.AND P0, PT, |R8|, |R8|, PT ;  /* 0x400000080800720b */ /* 0x002fc80003f08200 */
[----:B--2-4-:R-:W-:-:S05]  /*0d10*/  FSEL R3, R8, RZ, !P0 ;  /* 0x000000ff08037208 */ /* 0x014fca0004000000 */
[----:B------:R0:W-:Y:S04]  /*0d20*/  STG.E desc[UR4][R14.64], R3 ;  /* 0x000000030e007986 */ /* 0x0001e8000c101904 */
[----:B------:R0:W-:Y:S01]  /*0d30*/  @P1 STG.E desc[UR4][R16.64], RZ ;  /* 0x000000ff10001986 */ /* 0x0001e2000c101904 */
[----:B------:R-:W-:Y:S05]  /*0d40*/  @P1 EXIT ;  /* 0x000000000000194d */ /* 0x000fea0003800000 */
[----:B------:R-:W-:Y:S01]  /*0d50*/  STG.E desc[UR4][R16.64], R21 ;  /* 0x0000001510007986 */ /* 0x000fe2000c101904 */
[----:B------:R-:W-:Y:S05]  /*0d60*/  EXIT ;  /* 0x000000000000794d */ /* 0x000fea0003800000 */
        .weak           $__internal_5_$__cuda_sm3x_div_rn_noftz_f32_slowpath
        .type           $__internal_5_$__cuda_sm3x_div_rn_noftz_f32_slowpath,@function
        .size           $__internal_5_$__cuda_sm3x_div_rn_noftz_f32_slowpath,(.L_x_227 - $__internal_5_$__cuda_sm3x_div_rn_noftz_f32_slowpath)
$__internal_5_$__cuda_sm3x_div_rn_noftz_f32_slowpath:
[----:B------:R-:W-:Y:S01]  /*0d70*/  SHF.R.U32.HI R9, RZ, 0x17, R0 ;  /* 0x00000017ff097819 */ /* 0x000fe20000011600 */
[----:B------:R-:W-:Y:S01]  /*0d80*/  BSSY.RECONVERGENT B2, `(.L_x_148) ;  /* 0x0000062000027945 */ /* 0x000fe20003800200 */
[----:B------:R-:W-:Y:S02]  /*0d90*/  SHF.R.U32.HI R18, RZ, 0x17, R3 ;  /* 0x00000017ff127819 */ /* 0x000fe40000011603 */
        /* <DEDUP_REMOVED lines=31> */
.L_x_149:
[----:B------:R-:W-:Y:S01]  /*0f90*/  LEA R23, R9, 0xc0800000, 0x17 ;  /* 0xc080000009177811 */ /* 0x000fe200078eb8ff */
[----:B------:R-:W-:Y:S01]  /*0fa0*/  BSSY.RECONVERGENT B3, `(.L_x_154) ;  /* 0x0000036000037945 */ /* 0x000fe20003800200 */
[----:B------:R-:W-:Y:S02]  /*0fb0*/  IADD3 R18, PT, PT, R18, -0x7f, RZ ;  /* 0xffffff8112127810 */ /* 0x000fe40007ffe0ff */
[----:B------:R-:W-:Y:S02]  /*0fc0*/  IADD3 R22, PT, PT, -R23, R0, RZ ;  /* 0x0000000017167210 */ /* 0x000fe40007ffe1ff */
[C---:B------:R-:W-:Y:S01]  /*0fd0*/  IADD3 R9, PT, PT, R18.reuse, 0x7f, -R9 ;  /* 0x0000007f12097810 */ /* 0x040fe20007ffe809 */
[----:B------:R-:W-:Y:S01]  /*0fe0*/  IMAD R0, R18, -0x800000, R3 ;  /* 0xff80000012007824 */ /* 0x000fe200078e0203 */
[----:B------:R-:W0:Y:S01]  /*0ff0*/  MUFU.RCP R20, R22 ;  /* 0x0000001600147308 */ /* 0x000e220000001000 */
[----:B------:R-:W-:Y:S02]  /*1000*/  FADD.FTZ R23, -R22, -RZ ;  /* 0x800000ff16177221 */ /* 0x000fe40000010100 */
[----:B------:R-:W-:-:S02]  /*1010*/  IMAD.IADD R9, R9, 0x1, R10 ;  /* 0x0000000109097824 */ /* 0x000fc400078e020a */
        /* <DEDUP_REMOVED lines=9> */
[----:B------:R-:W-:-:S04]  /*10b0*/  IADD3 R3, PT, PT, R10, R9, RZ ;  /* 0x000000090a037210 */ /* 0x000fc80007ffe0ff */
[----:B------:R-:W-:-:S04]  /*10c0*/  IADD3 R10, PT, PT, R3, -0x1, RZ ;  /* 0xffffffff030a7810 */ /* 0x000fc80007ffe0ff */
        /* <DEDUP_REMOVED lines=31> */
.L_x_156:
[----:B------:R-:W-:-:S04]  /*12c0*/  LOP3.LUT R0, R0, 0x80000000, RZ, 0xc0, !PT ;  /* 0x8000000000007812 */ /* 0x000fc800078ec0ff */
[----:B------:R-:W-:Y:S01]  /*12d0*/  LOP3.LUT R0, R0, 0x7f800000, RZ, 0xfc, !PT ;  /* 0x7f80000000007812 */ /* 0x000fe200078efcff */
[----:B------:R-:W-:Y:S06]  /*12e0*/  BRA `(.L_x_157) ;  /* 0x0000000000047947 */ /* 0x000fec0003800000 */
.L_x_155:
[----:B------:R-:W-:-:S07]  /*12f0*/  LEA R0, R9, R0, 0x17 ;  /* 0x0000000009007211 */ /* 0x000fce00078eb8ff */
.L_x_157:
[----:B------:R-:W-:Y:S05]  /*1300*/  BSYNC.RECONVERGENT B3 ;  /* 0x0000000000037941 */ /* 0x000fea0003800200 */
.L_x_154:
[----:B------:R-:W-:Y:S05]  /*1310*/  BRA `(.L_x_158) ;  /* 0x0000000000207947 */ /* 0x000fea0003800000 */
.L_x_153:
[----:B------:R-:W-:-:S04]  /*1320*/  LOP3.LUT R0, R0, 0x80000000, R3, 0x48, !PT ;  /* 0x8000000000007812 */ /* 0x000fc800078e4803 */
[----:B------:R-:W-:Y:S01]  /*1330*/  LOP3.LUT R0, R0, 0x7f800000, RZ, 0xfc, !PT ;  /* 0x7f80000000007812 */ /* 0x000fe200078efcff */
[----:B------:R-:W-:Y:S06]  /*1340*/  BRA `(.L_x_158) ;  /* 0x0000000000147947 */ /* 0x000fec0003800000 */
.L_x_152:
[----:B------:R-:W-:Y:S01]  /*1350*/  LOP3.LUT R0, R0, 0x80000000, R3, 0x48, !PT ;  /* 0x8000000000007812 */ /* 0x000fe200078e4803 */
[----:B------:R-:W-:Y:S06]  /*1360*/  BRA `(.L_x_158) ;  /* 0x00000000000c7947 */ /* 0x000fec0003800000 */
.L_x_151:
[----:B------:R-:W0:Y:S01]  /*1370*/  MUFU.RSQ R0, -QNAN ;  /* 0xffc0000000007908 */ /* 0x000e220000001400 */
[----:B------:R-:W-:Y:S05]  /*1380*/  BRA `(.L_x_158) ;  /* 0x0000000000047947 */ /* 0x000fea0003800000 */
.L_x_150:
[----:B------:R-:W-:-:S07]  /*1390*/  FADD.FTZ R0, R3, R0 ;  /* 0x0000000003007221 */ /* 0x000fce0000010000 */
.L_x_158:
[----:B------:R-:W-:Y:S05]  /*13a0*/  BSYNC.RECONVERGENT B2 ;  /* 0x0000000000027941 */ /* 0x000fea0003800200 */
.L_x_148:
[----:B------:R-:W-:Y:S01]  /*13b0*/  HFMA2 R3, -RZ, RZ, 0, 0 ;  /* 0x00000000ff037431 */ /* 0x000fe200000001ff */
[----:B0-----:R-:W-:-:S03]  /*13c0*/  MOV R9, R0 ;  /* 0x0000000000097202 */ /* 0x001fc60000000f00 */
[----:B------:R-:W-:Y:S05]  /*13d0*/  RET.REL.NODEC R2 `(_Z12H_inc_updatePfS_S_S_S_S_S_S_S_S_) ;  /* 0xffffffec02087950 */ /* 0x000fea0003c3ffff */
.L_x_159:
        /* <DEDUP_REMOVED lines=10> */
.L_x_227:


//--------------------- .text._Z14H_field_updatePfS_S_S_S_S_S_S_S_S_ --------------------------
	.section	.text._Z14H_field_updatePfS_S_S_S_S_S_S_S_S_,"ax",@progbits
	.align	128
        .global         _Z14H_field_updatePfS_S_S_S_S_S_S_S_S_
        .type           _Z14H_field_updatePfS_S_S_S_S_S_S_S_S_,@function
        .size           _Z14H_field_updatePfS_S_S_S_S_S_S_S_S_,(.L_x_228 - _Z14H_field_updatePfS_S_S_S_S_S_S_S_S_)
        .other          _Z14H_field_updatePfS_S_S_S_S_S_S_S_S_,@"STO_CUDA_ENTRY STV_DEFAULT"
_Z14H_field_updatePfS_S_S_S_S_S_S_S_S_:
.text._Z14H_field_updatePfS_S_S_S_S_S_S_S_S_:
        /* <DEDUP_REMOVED lines=54> */
[----:B------:R-:W-:Y:S05]  /*0360*/  CALL.REL.NOINC `($__internal_6_$__cuda_sm3x_div_rn_noftz_f32_slowpath) ;  /* 0x0000000800807944 */ /* 0x000fea0003c00000 */
.L_x_163:
[----:B------:R-:W-:Y:S05]  /*0370*/  BSYNC.RECONVERGENT B1 ;  /* 0x0000000000017941 */ /* 0x000fea0003800200 */
.L_x_162:
        /* <DEDUP_REMOVED lines=21> */
.L_x_161:
        /* <DEDUP_REMOVED lines=17> */
.L_x_166:
[----:B------:R-:W-:Y:S05]  /*05e0*/  BSYNC.RECONVERGENT B1 ;  /* 0x0000000000017941 */ /* 0x000fea0003800200 */
.L_x_165:
        /* <DEDUP_REMOVED lines=21> */
.L_x_164:
[----:B------:R-:W-:Y:S05]  /*0740*/  BSYNC.RECONVERGENT B0 ;  /* 0x0000000000007941 */ /* 0x000fea0003800200 */
.L_x_160:
        /* <DEDUP_REMOVED lines=22> */
[----:B0--3-5:R-:W-:Y:S05]  /*08b0*/  CALL.REL.NOINC `($__internal_6_$__cuda_sm3x_div_rn_noftz_f32_slowpath) ;  /* 0x00000004002c7944 */ /* 0x029fea0003c00000 */
[----:B------:R-:W-:-:S07]  /*08c0*/  IMAD.MOV.U32 R18, RZ, RZ, R9 ;  /* 0x000000ffff127224 */ /* 0x000fce00078e0009 */
.L_x_170:
[----:B------:R-:W-:Y:S05]  /*08d0*/  BSYNC.RECONVERGENT B1 ;  /* 0x0000000000017941 */ /* 0x000fea0003800200 */
.L_x_169:
        /* <DEDUP_REMOVED lines=20> */
.L_x_168:
        /* <DEDUP_REMOVED lines=22> */
[----:B------:R-:W-:-:S07]  /*0b80*/  MOV R18, R9 ;  /* 0x0000000900127202 */ /* 0x000fce0000000f00 */
.L_x_173:
[----:B------:R-:W-:Y:S05]  /*0b90*/  BSYNC.RECONVERGENT B1 ;  /* 0x0000000000017941 */ /* 0x000fea0003800200 */
.L_x_172:
        /* <DEDUP_REMOVED lines=20> */
.L_x_171:
[----:B------:R-:W-:Y:S05]  /*0ce0*/  BSYNC.RECONVERGENT B0 ;  /* 0x0000000000007941 */ /* 0x000fea0003800200 */
.L_x_167:
        /* <DEDUP_REMOVED lines=8> */
        .weak           $__internal_6_$__cuda_sm3x_div_rn_noftz_f32_slowpath
        .type           $__internal_6_$__cuda_sm3x_div_rn_noftz_f32_slowpath,@function
        .size           $__internal_6_$__cuda_sm3x_div_rn_noftz_f32_slowpath,(.L_x_228 - $__internal_6_$__cuda_sm3x_div_rn_noftz_f32_slowpath)
$__internal_6_$__cuda_sm3x_div_rn_noftz_f32_slowpath:
        /* <DEDUP_REMOVED lines=34> */
.L_x_175:
        /* <DEDUP_REMOVED lines=51> */
.L_x_182:
[----:B------:R-:W-:-:S04]  /*12c0*/  LOP3.LUT R0, R0, 0x80000000, RZ, 0xc0, !PT ;  /* 0x8000000000007812 */ /* 0x000fc800078ec0ff */
[----:B------:R-:W-:Y:S01]  /*12d0*/  LOP3.LUT R0, R0, 0x7f800000, RZ, 0xfc, !PT ;  /* 0x7f80000000007812 */ /* 0x000fe200078efcff */
[----:B------:R-:W-:Y:S06]  /*12e0*/  BRA `(.L_x_183) ;  /* 0x0000000000047947 */ /* 0x000fec0003800000 */
.L_x_181:
[----:B------:R-:W-:-:S07]  /*12f0*/  LEA R0, R9, R0, 0x17 ;  /* 0x0000000009007211 */ /* 0x000fce00078eb8ff */
.L_x_183:
[----:B------:R-:W-:Y:S05]  /*1300*/  BSYNC.RECONVERGENT B3 ;  /* 0x0000000000037941 */ /* 0x000fea0003800200 */
.L_x_180:
[----:B------:R-:W-:Y:S05]  /*1310*/  BRA `(.L_x_184) ;  /* 0x0000000000207947 */ /* 0x000fea0003800000 */
.L_x_179:
[----:B------:R-:W-:-:S04]  /*1320*/  LOP3.LUT R0, R0, 0x80000000, R3, 0x48, !PT ;  /* 0x8000000000007812 */ /* 0x000fc800078e4803 */
[----:B------:R-:W-:Y:S01]  /*1330*/  LOP3.LUT R0, R0, 0x7f800000, RZ, 0xfc, !PT ;  /* 0x7f80000000007812 */ /* 0x000fe200078efcff */
[----:B------:R-:W-:Y:S06]  /*1340*/  BRA `(.L_x_184) ;  /* 0x0000000000147947 */ /* 0x000fec0003800000 */
.L_x_178:
[----:B------:R-:W-:Y:S01]  /*1350*/  LOP3.LUT R0, R0, 0x80000000, R3, 0x48, !PT ;  /* 0x8000000000007812 */ /* 0x000fe200078e4803 */
[----:B------:R-:W-:Y:S06]  /*1360*/  BRA `(.L_x_184) ;  /* 0x00000000000c7947 */ /* 0x000fec0003800000 */
.L_x_177:
[----:B------:R-:W0:Y:S01]  /*1370*/  MUFU.RSQ R0, -QNAN ;  /* 0xffc0000000007908 */ /* 0x000e220000001400 */
[----:B------:R-:W-:Y:S05]  /*1380*/  BRA `(.L_x_184) ;  /* 0x0000000000047947 */ /* 0x000fea0003800000 */
.L_x_176:
[----:B------:R-:W-:-:S07]  /*1390*/  FADD.FTZ R0, R3, R0 ;  /* 0x0000000003007221 */ /* 0x000fce0000010000 */
.L_x_184:
[----:B------:R-:W-:Y:S05]  /*13a0*/  BSYNC.RECONVERGENT B2 ;  /* 0x0000000000027941 */ /* 0x000fea0003800200 */
.L_x_174:
[----:B------:R-:W-:Y:S01]  /*13b0*/  HFMA2 R3, -RZ, RZ, 0, 0 ;  /* 0x00000000ff037431 */ /* 0x000fe200000001ff */
[----:B0-----:R-:W-:-:S03]  /*13c0*/  MOV R9, R0 ;  /* 0x0000000000097202 */ /* 0x001fc60000000f00 */
[----:B------:R-:W-:Y:S05]  /*13d0*/  RET.REL.NODEC R2 `(_Z14H_field_updatePfS_S_S_S_S_S_S_S_S_) ;  /* 0xffffffec02087950 */ /* 0x000fea0003c3ffff */
.L_x_185:
        /* <DEDUP_REMOVED lines=10> */
.L_x_228:


//--------------------- .text._Z15calculate_JandMPfPiS_S_S_P9cuComplexS2_S2_S2_S2_S2_S2_S2_ --------------------------
	.section	.text._Z15calculate_JandMPfPiS_S_S_P9cuComplexS2_S2_S2_S2_S2_S2_S2_,"ax",@progbits
	.align	128
        .global         _Z15calculate_JandMPfPiS_S_S_P9cuComplexS2_S2_S2_S2_S2_S2_S2_
        .type           _Z15calculate_JandMPfPiS_S_S_P9cuComplexS2_S2_S2_S2_S2_S2_S2_,@function
        .size           _Z15calculate_JandMPfPiS_S_S_P9cuComplexS2_S2_S2_S2_S2_S2_S2_,(.L_x_235 - _Z15calculate_JandMPfPiS_S_S_P9cuComplexS2_S2_S2_S2_S2_S2_S2_)
        .other          _Z15calculate_JandMPfPiS_S_S_P9cuComplexS2_S2_S2_S2_S2_S2_S2_,@"STO_CUDA_ENTRY STV_DEFAULT"
_Z15calculate_JandMPfPiS_S_S_P9cuComplexS2_S2_S2_S2_S2_S2_S2_:
.text._Z15calculate_JandMPfPiS_S_S_P9cuComplexS2_S2_S2_S2_S2_S2_S2_:
        /* <DEDUP_REMOVED lines=23> */
.L_x_187:
[----:B------:R-:W-:Y:S05]  /*0170*/  BSYNC.RECONVERGENT B0 ;  /* 0x0000000000007941 */ /* 0x000fea0003800200 */
.L_x_186:
        /* <DEDUP_REMOVED lines=10> */
.L_x_189:
[----:B------:R-:W-:Y:S05]  /*0220*/  BSYNC.RECONVERGENT B0 ;  /* 0x0000000000007941 */ /* 0x000fea0003800200 */
.L_x_188:
        /* <DEDUP_REMOVED lines=9> */
[----:B0-----:R-:W3:Y:S01]  /*02c0*/  LDG.E R11, desc[UR6][R4.64] ;  /* 0x00000006040b7981 */ /* 0x001ee2000c1e1900 */
[----:B-1----:R-:W-:-:S05]  /*02d0*/  IMAD.WIDE R6, R0, 0x4, R6 ;  /* 0x0000000400067825 */ /* 0x002fca00078e0206 */
[----:B------:R-:W4:Y:S04]  /*02e0*/  LDG.E R12, desc[UR6][R6.64+0x757b0] ;  /* 0x0757b006060c7981 */ /* 0x000f28000c1e1900 */
[----:B------:R-:W4:Y:S01]  /*02f0*/  LDG.E R15, desc[UR6][R6.64+0x7516c] ;  /* 0x07516c06060f7981 */ /* 0x000f22000c1e1900 */
[----:B--2---:R-:W-:-:S04]  /*0300*/  IMAD.WIDE R8, R0, 0x4, R8 ;  /* 0x0000000400087825 */ /* 0x004fc800078e0208 */
[----:B-----5:R-:W-:Y:S01]  /*0310*/  FMUL R0, RZ, R3 ;  /* 0x00000003ff007220 */ /* 0x020fe20000400000 */
[----:B------:R4:W5:Y:S01]  /*0320*/  LDG.E R10, desc[UR6][R8.64+0x74cc0] ;  /* 0x074cc006080a7981 */ /* 0x000962000c1e1900 */
[----:B---3--:R-:W-:Y:S01]  /*0330*/  I2FP.F32.S32 R13, R11 ;  /* 0x0000000b000d7245 */ /* 0x008fe20000201400 */
[----:B------:R-:W-:-:S04]  /*0340*/  FMUL R11, R3, -6.2831854820251464844 ;  /* 0xc0c90fdb030b7820 */ /* 0x000fc80000400000 */
[-C--:B------:R-:W-:Y:S01]  /*0350*/  FMUL R0, R0, R13.reuse ;  /* 0x0000000d00007220 */ /* 0x080fe20000400000 */
[----:B------:R-:W-:-:S04]  /*0360*/  FMUL R17, R11, R13 ;  /* 0x0000000d0b117220 */ /* 0x000fc80000400000 */
[----:B------:R-:W-:Y:S01]  /*0370*/  FFMA R13, R17, 1.6678197451575060839e-12, R0 ;  /* 0x2beab98a110d7823 */ /* 0x000fe20000000000 */
[----:B------:R-:W-:-:S03]  /*0380*/  FMUL R17, RZ, R17 ;  /* 0x00000011ff117220 */ /* 0x000fc60000400000 */
[C---:B------:R-:W-:Y:S01]  /*0390*/  FMUL R22, R13.reuse, 0.63661974668502807617 ;  /* 0x3f22f9830d167820 */ /* 0x040fe20000400000 */
[----:B------:R-:W-:Y:S01]  /*03a0*/  FSETP.GE.AND P0, PT, |R13|, 105615, PT ;  /* 0x47ce47800d00780b */ /* 0x000fe20003f06200 */
[----:B----4-:R-:W-:Y:S01]  /*03b0*/  FADD R9, R12, R15 ;  /* 0x0000000f0c097221 */ /* 0x010fe20000000000 */
[----:B------:R-:W-:-:S03]  /*03c0*/  FFMA R12, R0, 1.6678197451575060839e-12, -R17 ;  /* 0x2beab98a000c7823 */ /* 0x000fc60000000811 */
[----:B------:R-:W0:Y:S02]  /*03d0*/  F2I.NTZ R22, R22 ;  /* 0x0000001600167305 */ /* 0x000e240000203100 */
[----:B0-----:R-:W-:-:S05]  /*03e0*/  I2FP.F32.S32 R6, R22 ;  /* 0x0000001600067245 */ /* 0x001fca0000201400 */
[----:B------:R-:W-:-:S04]  /*03f0*/  FFMA R7, R6, -1.5707962512969970703, R13 ;  /* 0xbfc90fda06077823 */ /* 0x000fc8000000000d */
[----:B------:R-:W-:-:S04]  /*0400*/  FFMA R7, R6, -7.5497894158615963534e-08, R7 ;  /* 0xb3a2216806077823 */ /* 0x000fc80000000007 */
[----:B------:R-:W-:Y:S01]  /*0410*/  FFMA R0, R6, -5.3903029534742383927e-15, R7 ;  /* 0xa7c234c506007823 */ /* 0x000fe20000000007 */
[----:B------:R-:W-:Y:S06]  /*0420*/  @!P0 BRA `(.L_x_193) ;  /* 0x0000000400788947 */ /* 0x000fec0003800000 */
[----:B------:R-:W-:-:S13]  /*0430*/  FSETP.NEU.AND P0, PT, |R13|, +INF , PT ;  /* 0x7f8000000d00780b */ /* 0x000fda0003f0d200 */
[----:B------:R-:W-:Y:S01]  /*0440*/  @!P0 FMUL R0, RZ, R13 ;  /* 0x0000000dff008220 */ /* 0x000fe20000400000 */
[----:B------:R-:W-:Y:S01]  /*0450*/  @!P0 MOV R22, RZ ;  /* 0x000000ff00168202 */ /* 0x000fe20000000f00 */
        /* <DEDUP_REMOVED lines=8> */
.L_x_194:
        /* <DEDUP_REMOVED lines=38> */
[--C-:B------:R-:W-:Y:S01]  /*0740*/  @P4 IMAD.MOV.U32 R0, RZ, RZ, R18.reuse ;  /* 0x000000ffff004224 */ /* 0x100fe200078e0012 */
[----:B------:R-:W-:Y:S01]  /*0750*/  @P4 MOV R7, R8 ;  /* 0x0000000800074202 */ /* 0x000fe20000000f00 */
[----:B------:R-:W-:Y:S01]  /*0760*/  @P2 IMAD.MOV.U32 R7, RZ, RZ, R18 ;  /* 0x000000ffff072224 */ /* 0x000fe200078e0012 */
[----:B------:R-:W-:Y:S01]  /*0770*/  ISETP.EQ.AND P4, PT, R16, 0x4, PT ;  /* 0x000000041000780c */ /* 0x000fe20003f82270 */
[----:B------:R-:W-:Y:S01]  /*0780*/  @P1 IMAD.MOV.U32 R7, RZ, RZ, R19 ;  /* 0x000000ffff071224 */ /* 0x000fe200078e0013 */
[----:B------:R-:W-:Y:S01]  /*0790*/  @P2 MOV R0, R19 ;  /* 0x0000001300002202 */ /* 0x000fe20000000f00 */
[----:B------:R-:W-:Y:S01]  /*07a0*/  @P1 IMAD.MOV.U32 R0, RZ, RZ, R20 ;  /* 0x000000ffff001224 */ /* 0x000fe200078e0014 */
[----:B------:R-:W-:Y:S01]  /*07b0*/  @P0 MOV R7, R20 ;  /* 0x0000001400070202 */ /* 0x000fe20000000f00 */
[----:B------:R-:W-:-:S04]  /*07c0*/  @P0 IMAD.MOV.U32 R0, RZ, RZ, R21 ;  /* 0x000000ffff000224 */ /* 0x000fc800078e0015 */
[----:B------:R-:W-:Y:S01]  /*07d0*/  @P3 IMAD.MOV.U32 R7, RZ, RZ, R21 ;  /* 0x000000ffff073224 */ /* 0x000fe200078e0015 */
[----:B------:R-:W-:Y:S01]  /*07e0*/  @P3 MOV R0, R17 ;  /* 0x0000001100003202 */ /* 0x000fe20000000f00 */
[----:B------:R-:W-:Y:S02]  /*07f0*/  @P5 IMAD.MOV.U32 R7, RZ, RZ, R17 ;  /* 0x000000ffff075224 */ /* 0x000fe400078e0011 */
[----:B------:R-:W-:Y:S01]  /*0800*/  @P4 MOV R7, R23 ;  /* 0x0000001700074202 */ /* 0x000fe20000000f00 */
[----:B------:R-:W-:-:S04]  /*0810*/  @P5 IMAD.MOV.U32 R0, RZ, RZ, R23 ;  /* 0x000000ffff005224 */ /* 0x000fc800078e0017 */
[----:B------:R-:W-:Y:S01]  /*0820*/  IMAD.MOV.U32 R14, RZ, RZ, R7 ;  /* 0x000000ffff0e7224 */ /* 0x000fe200078e0007 */
[----:B------:R-:W-:Y:S06]  /*0830*/  @!P6 BRA `(.L_x_195) ;  /* 0x00000000002ce947 */ /* 0x000fec0003800000 */
[----:B------:R-:W-:Y:S01]  /*0840*/  @P2 IMAD.MOV.U32 R15, RZ, RZ, R8 ;  /* 0x000000ffff0f2224 */ /* 0x000fe200078e0008 */
        /* <DEDUP_REMOVED lines=10> */
.L_x_195:
        /* <DEDUP_REMOVED lines=12> */
[----:B------:R-:W-:-:S03]  /*09b0*/  ISETP.GE.AND P1, PT, R13, RZ, PT ;  /* 0x000000ff0d00720c */ /* 0x000fc60003f26270 */
[----:B------:R-:W-:-:S04]  /*09c0*/  IMAD.MOV R0, RZ, RZ, -R22 ;  /* 0x000000ffff007224 */ /* 0x000fc800078e0a16 */
[----:B------:R-:W-:Y:S01]  /*09d0*/  @!P0 IMAD.MOV.U32 R22, RZ, RZ, R0 ;  /* 0x000000ffff168224 */ /* 0x000fe200078e0000 */
[----:B0-----:R-:W-:-:S10]  /*09e0*/  DMUL R14, R6, UR4 ;  /* 0x00000004060e7c28 */ /* 0x001fd40008000000 */
[----:B------:R-:W0:Y:S02]  /*09f0*/  F2F.F32.F64 R14, R14 ;  /* 0x0000000e000e7310 */ /* 0x000e240000301000 */
[----:B0-----:R-:W-:-:S07]  /*0a00*/  FSEL R0, -R14, R14, !P1 ;  /* 0x0000000e0e007208 */ /* 0x001fce0004800100 */
.L_x_193:
[----:B------:R-:W-:Y:S01]  /*0a10*/  MOV R13, 0x394d4153 ;  /* 0x394d4153000d7802 */ /* 0x000fe20000000f00 */
[-C--:B------:R-:W-:Y:S01]  /*0a20*/  FMUL R25, R0, R0.reuse ;  /* 0x0000000000197220 */ /* 0x080fe20000400000 */
[----:B------:R-:W0:Y:S01]  /*0a30*/  LDC.64 R6, c[0x0][0x3b0] ;  /* 0x0000ec00ff067b82 */ /* 0x000e220000000a00 */
[----:B------:R-:W-:Y:S01]  /*0a40*/  IMAD.MOV.U32 R15, RZ, RZ, 0x3bbb989d ;  /* 0x3bbb989dff0f7424 */ /* 0x000fe200078e00ff */
[----:B------:R-:W-:Y:S01]  /*0a50*/  MOV R16, 0x437c0000 ;  /* 0x437c000000107802 */ /* 0x000fe20000000f00 */
[C---:B------:R-:W-:Y:S01]  /*0a60*/  FFMA R14, R25.reuse, -R13, 0.0083327032625675201416 ;  /* 0x3c0885e4190e7423 */ /* 0x040fe2000000080d */
[----:B------:R-:W-:-:S03]  /*0a70*/  FFMA R23, R25, R0, RZ ;  /* 0x0000000019177223 */ /* 0x000fc600000000ff */
[----:B------:R-:W-:-:S04]  /*0a80*/  FFMA R14, R25, R14, -0.16666662693023681641 ;  /* 0xbe2aaaa8190e7423 */ /* 0x000fc8000000000e */
[----:B------:R-:W-:Y:S01]  /*0a90*/  FFMA R0, R23, R14, R0 ;  /* 0x0000000e17007223 */ /* 0x000fe20000000000 */
[----:B------:R-:W-:Y:S01]  /*0aa0*/  FFMA.SAT R23, R12, R15, 0.5 ;  /* 0x3f0000000c177423 */ /* 0x000fe2000000200f */
[----:B------:R-:W-:-:S03]  /*0ab0*/  IMAD.MOV.U32 R14, RZ, RZ, 0x37cbac00 ;  /* 0x37cbac00ff0e7424 */ /* 0x000fc600078e00ff */
[----:B------:R-:W-:Y:S01]  /*0ac0*/  FFMA.RM R23, R23, R16, 12582913 ;  /* 0x4b40000117177423 */ /* 0x000fe20000004010 */
[----:B------:R-:W-:-:S03]  /*0ad0*/  FFMA R24, R25, R14, -0.0013887860113754868507 ;  /* 0xbab607ed19187423 */ /* 0x000fc6000000000e */
[----:B------:R-:W-:Y:S01]  /*0ae0*/  FADD R27, R23, -12583039 ;  /* 0xcb40007f171b7421 */ /* 0x000fe20000000000 */
[----:B------:R-:W-:-:S03]  /*0af0*/  FFMA R24, R25, R24, 0.041666727513074874878 ;  /* 0x3d2aaabb19187423 */ /* 0x000fc60000000018 */
[----:B------:R-:W-:Y:S01]  /*0b00*/  FFMA R27, R12, 1.4426950216293334961, -R27 ;  /* 0x3fb8aa3b0c1b7823 */ /* 0x000fe2000000081b */
[----:B------:R-:W-:Y:S01]  /*0b10*/  FFMA R24, R25, R24, -0.4999999701976776123 ;  /* 0xbeffffff19187423 */ /* 0x000fe20000000018 */
[----:B0-----:R-:W-:-:S04]  /*0b20*/  IMAD.WIDE R6, R2, 0x8, R6 ;  /* 0x0000000802067825 */ /* 0x001fc800078e0206 */
[----:B------:R-:W-:Y:S01]  /*0b30*/  FFMA R26, R12, 1.925963033500011079e-08, R27 ;  /* 0x32a570600c1a7823 */ /* 0x000fe2000000001b */
[----:B------:R-:W-:Y:S01]  /*0b40*/  LOP3.LUT R12, R22, 0x1, RZ, 0xc0, !PT ;  /* 0x00000001160c7812 */ /* 0x000fe200078ec0ff */
[----:B------:R-:W-:Y:S02]  /*0b50*/  FFMA R25, R25, R24, 1 ;  /* 0x3f80000019197423 */ /* 0x000fe40000000018 */
[----:B------:R-:W2:Y:S01]  /*0b60*/  LDG.E R24, desc[UR6][R6.64+-0xc70] ;  /* 0xfff3900606187981 */ /* 0x000ea2000c1e1900 */
[----:B------:R-:W-:-:S03]  /*0b70*/  ISETP.NE.U32.AND P0, PT, R12, 0x1, PT ;  /* 0x000000010c00780c */ /* 0x000fc60003f05070 */
[----:B------:R-:W3:Y:S01]  /*0b80*/  LDG.E R12, desc[UR6][R6.64+-0xc6c] ;  /* 0xfff39406060c7981 */ /* 0x000ee2000c1e1900 */
[----:B------:R-:W0:Y:S01]  /*0b90*/  MUFU.EX2 R26, R26 ;  /* 0x0000001a001a7308 */ /* 0x000e220000000800 */
[C---:B------:R-:W-:Y:S01]  /*0ba0*/  LOP3.LUT P1, RZ, R22.reuse, 0x2, RZ, 0xc0, !PT ;  /* 0x0000000216ff7812 */ /* 0x040fe2000782c0ff */
[----:B------:R-:W-:Y:S02]  /*0bb0*/  VIADD R22, R22, 0x1 ;  /* 0x0000000116167836 */ /* 0x000fe40000000000 */
[----:B------:R-:W-:-:S03]  /*0bc0*/  IMAD.SHL.U32 R23, R23, 0x800000, RZ ;  /* 0x0080000017177824 */ /* 0x000fc600078e00ff */
[----:B------:R-:W-:Y:S02]  /*0bd0*/  LOP3.LUT P2, RZ, R22, 0x2, RZ, 0xc0, !PT ;  /* 0x0000000216ff7812 */ /* 0x000fe4000784c0ff */
[----:B------:R-:W-:Y:S02]  /*0be0*/  FSEL R22, R25, R0, !P0 ;  /* 0x0000000019167208 */ /* 0x000fe40004000000 */
[----:B------:R-:W-:Y:S02]  /*0bf0*/  FSEL R0, R0, R25, !P0 ;  /* 0x0000001900007208 */ /* 0x000fe40004000000 */
[----:B------:R-:W-:Y:S01]  /*0c00*/  FSEL R22, R22, -R22, !P1 ;  /* 0x8000001616167208 */ /* 0x000fe20004800000 */
[----:B0-----:R-:W-:Y:S01]  /*0c10*/  FMUL R23, R26, R23 ;  /* 0x000000171a177220 */ /* 0x001fe20000400000 */
[----:B------:R-:W-:Y:S01]  /*0c20*/  FSEL R28, R0, -R0, !P2 ;  /* 0x80000000001c7208 */ /* 0x000fe20005000000 */
[----:B-----5:R-:W-:Y:S01]  /*0c30*/  FMUL R0, RZ, -R10 ;  /* 0x8000000aff007220 */ /* 0x020fe20000400000 */
        /* <DEDUP_REMOVED lines=13> */
[----:B------:R-:W-:Y:S01]  /*0d10*/  FMUL R9, R9, -0.5 ;  /* 0xbf00000009097820 */ /* 0x000fe20000400000 */
[----:B--2---:R-:W-:-:S05]  /*0d20*/  I2FP.F32.S32 R0, R4 ;  /* 0x0000000400007245 */ /* 0x004fca0000201400 */
[----:B------:R-:W-:-:S04]  /*0d30*/  FADD R0, R0, 0.5 ;  /* 0x3f00000000007421 */ /* 0x000fc80000000000 */
        /* <DEDUP_REMOVED lines=8> */
[----:B------:R-:W-:-:S04]  /*0dc0*/  FFMA R23, R10, -7.5497894158615963534e-08, R23 ;  /* 0xb3a221680a177823 */ /* 0x000fc80000000017 */
[----:B------:R-:W-:Y:S01]  /*0dd0*/  FFMA R0, R10, -5.3903029534742383927e-15, R23 ;  /* 0xa7c234c50a007823 */ /* 0x000fe20000000017 */
[----:B------:R-:W-:Y:S01]  /*0de0*/  FMUL R10, R3, 1.6678197451575060839e-12 ;  /* 0x2beab98a030a7820 */ /* 0x000fe20000400000 */
        /* <DEDUP_REMOVED lines=12> */
.L_x_197:
        /* <DEDUP_REMOVED lines=59> */
[----:B------:R-:W-:Y:S02]  /*1260*/  @P4 MOV R8, R17 ;  /* 0x0000001100084202 */ /* 0x000fe40000000f00 */
[----:B------:R-:W-:-:S04]  /*1270*/  LOP3.LUT R5, R4, 0x1f, RZ, 0xc0, !PT ;  /* 0x0000001f04057812 */ /* 0x000fc800078ec0ff */
[----:B------:R-:W-:-:S05]  /*1280*/  SHF.L.W.U32.HI R0, R6, R5, R0 ;  /* 0x0000000506007219 */ /* 0x000fca0000010e00 */
[----:B------:R-:W-:-:S05]  /*1290*/  @P0 IMAD.MOV.U32 R8, RZ, RZ, R3 ;  /* 0x000000ffff080224 */ /* 0x000fca00078e0003 */
[----:B------:R-:W-:-:S07]  /*12a0*/  SHF.L.W.U32.HI R6, R8, R5, R6 ;  /* 0x0000000508067219 */ /* 0x000fce0000010e06 */
.L_x_198:
        /* <DEDUP_REMOVED lines=18> */
.L_x_196:
[----:B------:R-:W0:Y:S02]  /*13d0*/  LDC.64 R4, c[0x0][0x3c8] ;  /* 0x0000f200ff047b82 */ /* 0x000e240000000a00 */
[----:B0-----:R-:W-:-:S05]  /*13e0*/  IMAD.WIDE R2, R2, 0x8, R4 ;  /* 0x0000000802027825 */ /* 0x001fca00078e0204 */
[----:B------:R-:W2:Y:S04]  /*13f0*/  LDG.E R5, desc[UR6][R2.64+-0xc70] ;  /* 0xfff3900602057981 */ /* 0x000ea8000c1e1900 */
[----:B------:R-:W3:Y:S01]  /*1400*/  LDG.E R4, desc[UR6][R2.64+-0xc6c] ;  /* 0xfff3940602047981 */ /* 0x000ee2000c1e1900 */
[----:B------:R-:W-:Y:S01]  /*1410*/  FFMA.SAT R15, R10, R15, 0.5 ;  /* 0x3f0000000a0f7423 */ /* 0x000fe2000000200f */
[----:B------:R-:W-:Y:S01]  /*1420*/  FMUL R11, R0, R0 ;  /* 0x00000000000b7220 */ /* 0x000fe20000400000 */
[----:B------:R-:W-:Y:S02]  /*1430*/  LOP3.LUT R8, R12, 0x1, RZ, 0xc0, !PT ;  /* 0x000000010c087812 */ /* 0x000fe400078ec0ff */
[----:B------:R-:W-:Y:S01]  /*1440*/  FFMA.RM R15, R15, R16, 12582913 ;  /* 0x4b4000010f0f7423 */ /* 0x000fe20000004010 */
[C---:B------:R-:W-:Y:S01]  /*1450*/  FFMA R14, R11.reuse, R14, -0.0013887860113754868507 ;  /* 0xbab607ed0b0e7423 */ /* 0x040fe2000000000e */
[C---:B------:R-:W-:Y:S01]  /*1460*/  FFMA R6, R11.reuse, -R13, 0.0083327032625675201416 ;  /* 0x3c0885e40b067423 */ /* 0x040fe2000000080d */
[----:B------:R-:W-:Y:S01]  /*1470*/  FFMA R13, R11, R0, RZ ;  /* 0x000000000b0d7223 */ /* 0x000fe200000000ff */
[----:B------:R-:W-:Y:S01]  /*1480*/  FADD R7, R15, -12583039 ;  /* 0xcb40007f0f077421 */ /* 0x000fe20000000000 */
[C---:B------:R-:W-:Y:S01]  /*1490*/  FFMA R14, R11.reuse, R14, 0.041666727513074874878 ;  /* 0x3d2aaabb0b0e7423 */ /* 0x040fe2000000000e */
[C---:B------:R-:W-:Y:S01]  /*14a0*/  FFMA R6, R11.reuse, R6, -0.16666662693023681641 ;  /* 0xbe2aaaa80b067423 */ /* 0x040fe20000000006 */
[----:B------:R-:W-:Y:S01]  /*14b0*/  ISETP.NE.U32.AND P0, PT, R8, 0x1, PT ;  /* 0x000000010800780c */ /* 0x000fe20003f05070 */
[----:B------:R-:W-:Y:S01]  /*14c0*/  FFMA R7, R10, 1.4426950216293334961, -R7 ;  /* 0x3fb8aa3b0a077823 */ /* 0x000fe20000000807 */
[----:B------:R-:W-:Y:S01]  /*14d0*/  FFMA R14, R11, R14, -0.4999999701976776123 ;  /* 0xbeffffff0b0e7423 */ /* 0x000fe2000000000e */
[----:B------:R-:W-:Y:S01]  /*14e0*/  FFMA R13, R13, R6, R0 ;  /* 0x000000060d0d7223 */ /* 0x000fe20000000000 */
[----:B------:R-:W-:Y:S01]  /*14f0*/  LOP3.LUT P1, RZ, R12, 0x2, RZ, 0xc0, !PT ;  /* 0x000000020cff7812 */ /* 0x000fe2000782c0ff */
[----:B------:R-:W-:Y:S01]  /*1500*/  FFMA R7, R10, 1.925963033500011079e-08, R7 ;  /* 0x32a570600a077823 */ /* 0x000fe20000000007 */
[----:B------:R-:W-:Y:S01]  /*1510*/  FFMA R14, R11, R14, 1 ;  /* 0x3f8000000b0e7423 */ /* 0x000fe2000000000e */
[----:B------:R-:W-:Y:S01]  /*1520*/  VIADD R12, R12, 0x1 ;  /* 0x000000010c0c7836 */ /* 0x000fe20000000000 */
[----:B------:R-:W-:-:S03]  /*1530*/  SHF.L.U32 R0, R15, 0x17, RZ ;  /* 0x000000170f007819 */ /* 0x000fc600000006ff */
[----:B------:R-:W0:Y:S01]  /*1540*/  MUFU.EX2 R7, R7 ;  /* 0x0000000700077308 */ /* 0x000e220000000800 */
[----:B------:R-:W-:Y:S02]  /*1550*/  FSEL R6, R14, R13, !P0 ;  /* 0x0000000d0e067208 */ /* 0x000fe40004000000 */
[----:B------:R-:W-:Y:S02]  /*1560*/  LOP3.LUT P2, RZ, R12, 0x2, RZ, 0xc0, !PT ;  /* 0x000000020cff7812 */ /* 0x000fe4000784c0ff */
        /* <DEDUP_REMOVED lines=17> */
.L_x_191:
[----:B------:R-:W-:-:S13]  /*1680*/  ISETP.NE.AND P1, PT, R0, 0x12b, PT ;  /* 0x0000012b0000780c */ /* 0x000fda0003f25270 */
[----:B------:R-:W-:Y:S05]  /*1690*/  @P1 BRA `(.L_x_199) ;  /* 0x00000014000c1947 */ /* 0x000fea0003800000 */
.L_x_192:
[----:B------:R-:W-:Y:S05]  /*16a0*/  BSYNC.RECONVERGENT B0 ;  /* 0x0000000000007941 */ /* 0x000fea0003800200 */
.L_x_190:
[----:B------:R-:W0:Y:S01]  /*16b0*/  LDC.64 R4, c[0x0][0x388] ;  /* 0x0000e200ff047b82 */ /* 0x000e220000000a00 */
[----:B------:R-:W1:Y:S07]  /*16c0*/  LDCU.64 UR4, c[0x0][0x390] ;  /* 0x00007200ff0477ac */ /* 0x000e6e0008000a00 */
[----:B------:R-:W2:Y:S01]  /*16d0*/  LDC.64 R12, c[0x0][0x390] ;  /* 0x0000e400ff0c7b82 */ /* 0x000ea20000000a00 */
[----:B------:R-:W-:-:S07]  /*16e0*/  IMAD R9, R8, 0x191, RZ ;  /* 0x0000019108097824 */ /* 0x000fce00078e02ff */
[----:B------:R-:W3:Y:S01]  /*16f0*/  LDC.64 R6, c[0x0][0x398] ;  /* 0x0000e600ff067b82 */ /* 0x000ee20000000a00 */
[----:B0-----:R-:W4:Y:S01]  /*1700*/  LDG.E R14, desc[UR6][R4.64] ;  /* 0x00000006040e7981 */ /* 0x001f22000c1e1900 */
[C---:B------:R-:W-:Y:S01]  /*1710*/  IADD3 R11, P0, PT, R9.reuse, R0, RZ ;  /* 0x00000000090b7210 */ /* 0x040fe20007f1e0ff */
[----:B------:R-:W-:-:S04]  /*1720*/  IMAD.IADD R9, R9, 0x1, R0 ;  /* 0x0000000109097824 */ /* 0x000fc800078e0200 */
[----:B------:R-:W-:Y:S01]  /*1730*/  IMAD.X R16, RZ, RZ, RZ, P0 ;  /* 0x000000ffff107224 */ /* 0x000fe200000e06ff */
[----:B-1----:R-:W-:Y:S01]  /*1740*/  LEA R10, P0, R11, UR4, 0x2 ;  /* 0x000000040b0a7c11 */ /* 0x002fe2000f8010ff */
[C---:B--2---:R-:W-:Y:S01]  /*1750*/  IMAD.WIDE.U32 R12, R9.reuse, 0x4, R12 ;  /* 0x00000004090c7825 */ /* 0x044fe200078e000c */
[----:B------:R-:W-:Y:S02]  /*1760*/  IADD3 R9, PT, PT, R9, -R8, RZ ;  /* 0x8000000809097210 */ /* 0x000fe40007ffe0ff */
[----:B------:R-:W-:-:S03]  /*1770*/  LEA.HI.X R11, R11, UR5, R16, 0x2, P0 ;  /* 0x000000050b0b7c11 */ /* 0x000fc600080f1410 */
[----:B------:R-:W2:Y:S01]  /*1780*/  LDG.E R12, desc[UR6][R12.64] ;  /* 0x000000060c0c7981 */ /* 0x000ea2000c1e1900 */
[----:B---3--:R-:W-:-:S03]  /*1790*/  IMAD.WIDE.U32 R6, R9, 0x4, R6 ;  /* 0x0000000409067825 */ /* 0x008fc600078e0006 */
[----:B------:R0:W2:Y:S04]  /*17a0*/  LDG.E R15, desc[UR6][R10.64+0x4] ;  /* 0x000004060a0f7981 */ /* 0x0000a8000c1e1900 */
[----:B------:R1:W5:Y:S02]  /*17b0*/  LDG.E R8, desc[UR6][R6.64] ;  /* 0x0000000606087981 */ /* 0x000364000c1e1900 */
[----:B-----5:R-:W-:Y:S01]  /*17c0*/  FMUL R9, R3, -6.2831854820251464844 ;  /* 0xc0c90fdb03097820 */ /* 0x020fe20000400000 */
[----:B0-----:R-:W-:Y:S01]  /*17d0*/  FMUL R11, RZ, R3 ;  /* 0x00000003ff0b7220 */ /* 0x001fe20000400000 */
[----:B----4-:R-:W-:-:S05]  /*17e0*/  I2FP.F32.S32 R14, R14 ;  /* 0x0000000e000e7245 */ /* 0x010fca0000201400 */
[----:B------:R-:W-:-:S04]  /*17f0*/  FMUL R20, R9, R14 ;  /* 0x0000000e09147220 */ /* 0x000fc80000400000 */
[----:B------:R-:W-:-:S04]  /*1800*/  FMUL R20, R20, 1.6678197451575060839e-12 ;  /* 0x2beab98a14147820 */ /* 0x000fc80000400000 */
[----:B------:R-:W-:-:S06]  /*1810*/  FMUL R22, R20, 0.63661974668502807617 ;  /* 0x3f22f98314167820 */ /* 0x000fcc0000400000 */
[----:B------:R-:W0:Y:S01]  /*1820*/  F2I.NTZ R22, R22 ;  /* 0x0000001600167305 */ /* 0x000e220000203100 */
[----:B------:R-:W-:Y:S01]  /*1830*/  FSETP.GE.AND P0, PT, |R20|, 105615, PT ;  /* 0x47ce47801400780b */ /* 0x000fe20003f06200 */
[----:B------:R-:W-:Y:S01]  /*1840*/  FMUL R14, R11, R14 ;  /* 0x0000000e0b0e7220 */ /* 0x000fe20000400000 */
[----:B--2---:R-:W-:Y:S01]  /*1850*/  FADD R3, R12, R15 ;  /* 0x0000000f0c037221 */ /* 0x004fe20000000000 */
[----:B0-----:R-:W-:-:S05]  /*1860*/  I2FP.F32.S32 R17, R22 ;  /* 0x0000001600117245 */ /* 0x001fca0000201400 */
[----:B------:R-:W-:-:S04]  /*1870*/  FFMA R0, R17, -1.5707962512969970703, R20 ;  /* 0xbfc90fda11007823 */ /* 0x000fc80000000014 */
[----:B------:R-:W-:Y:S01]  /*1880*/  FFMA R0, R17, -7.5497894158615963534e-08, R0 ;  /* 0xb3a2216811007823 */ /* 0x000fe20000000000 */
[----:B------:R-:W-:-:S03]  /*1890*/  FMUL R12, R14, 1.6678197451575060839e-12 ;  /* 0x2beab98a0e0c7820 */ /* 0x000fc60000400000 */
[----:B------:R-:W-:Y:S01]  /*18a0*/  FFMA R0, R17, -5.3903029534742383927e-15, R0 ;  /* 0xa7c234c511007823 */ /* 0x000fe20000000000 */
[----:B-1----:R-:W-:Y:S06]  /*18b0*/  @!P0 BRA `(.L_x_200) ;  /* 0x00000004007c8947 */ /* 0x002fec0003800000 */
        /* <DEDUP_REMOVED lines=13> */
.L_x_202:
        /* <DEDUP_REMOVED lines=23> */
.L_x_201:
        /* <DEDUP_REMOVED lines=33> */
[----:B------:R-:W-:Y:S01]  /*1d10*/  @P0 MOV R15, R17 ;  /* 0x00000011000f0202 */ /* 0x000fe20000000f00 */
[----:B------:R-:W-:Y:S01]  /*1d20*/  @P3 IMAD.MOV.U32 R15, RZ, RZ, R18 ;  /* 0x000000ffff0f3224 */ /* 0x000fe200078e0012 */
[----:B------:R-:W-:Y:S01]  /*1d30*/  ISETP.EQ.AND P0, PT, R22, 0x8, PT ;  /* 0x000000081600780c */ /* 0x000fe20003f02270 */
[----:B------:R-:W-:Y:S01]  /*1d40*/  @P5 IMAD.MOV.U32 R15, RZ, RZ, R19 ;  /* 0x000000ffff0f5224 */ /* 0x000fe200078e0013 */
[----:B------:R-:W-:Y:S02]  /*1d50*/  @P4 MOV R15, R13 ;  /* 0x0000000d000f4202 */ /* 0x000fe40000000f00 */
[----:B------:R-:W-:-:S09]  /*1d60*/  SHF.L.W.U32.HI R0, R14, R7, R0 ;  /* 0x000000070e007219 */ /* 0x000fd20000010e00 */
[----:B------:R-:W-:-:S05]  /*1d70*/  @P0 IMAD.MOV.U32 R15, RZ, RZ, R21 ;  /* 0x000000ffff0f0224 */ /* 0x000fca00078e0015 */
[----:B------:R-:W-:-:S07]  /*1d80*/  SHF.L.W.U32.HI R14, R15, R7, R14 ;  /* 0x000000070f0e7219 */ /* 0x000fce0000010e0e */
.L_x_203:
        /* <DEDUP_REMOVED lines=18> */
.L_x_200:
        /* <DEDUP_REMOVED lines=9> */
[----:B------:R-:W-:Y:S02]  /*1f40*/  IMAD.MOV.U32 R20, RZ, RZ, 0x37cbac00 ;  /* 0x37cbac00ff147424 */ /* 0x000fe400078e00ff */
[----:B------:R-:W-:Y:S02]  /*1f50*/  IMAD.MOV.U32 R21, RZ, RZ, 0x437c0000 ;  /* 0x437c0000ff157424 */ /* 0x000fe400078e00ff */
[C---:B------:R-:W-:Y:S02]  /*1f60*/  FFMA R26, R25.reuse, R20, -0.0013887860113754868507 ;  /* 0xbab607ed191a7423 */ /* 0x040fe40000000014 */
[----:B------:R-:W-:Y:S02]  /*1f70*/  FFMA.RM R23, R24, R21, 12582913 ;  /* 0x4b40000118177423 */ /* 0x000fe40000004015 */
[----:B------:R-:W-:Y:S02]  /*1f80*/  FFMA R26, R25, R26, 0.041666727513074874878 ;  /* 0x3d2aaabb191a7423 */ /* 0x000fe4000000001a */
[----:B------:R-:W-:-:S02]  /*1f90*/  FADD R27, R23, -12583039 ;  /* 0xcb40007f171b7421 */ /* 0x000fc40000000000 */
        /* <DEDUP_REMOVED lines=10> */
[C---:B------:R-:W-:Y:S02]  /*2040*/  LOP3.LUT P1, RZ, R22.reuse, 0x2, RZ, 0xc0, !PT ;  /* 0x0000000216ff7812 */ /* 0x040fe4000782c0ff */
[----:B------:R-:W-:Y:S01]  /*2050*/  IADD3 R22, PT, PT, R22, 0x1, RZ ;  /* 0x0000000116167810 */ /* 0x000fe20007ffe0ff */
[----:B------:R-:W-:-:S03]  /*2060*/  IMAD.SHL.U32 R23, R23, 0x800000, RZ ;  /* 0x0080000017177824 */ /* 0x000fc600078e00ff */
[----:B------:R-:W-:Y:S02]  /*2070*/  LOP3.LUT P2, RZ, R22, 0x2, RZ, 0xc0, !PT ;  /* 0x0000000216ff7812 */ /* 0x000fe4000784c0ff */
[----:B------:R-:W-:Y:S02]  /*2080*/  FSEL R22, R25, R0, !P0 ;  /* 0x0000000019167208 */ /* 0x000fe40004000000 */
[----:B------:R-:W-:Y:S02]  /*2090*/  FSEL R0, R0, R25, !P0 ;  /* 0x0000001900007208 */ /* 0x000fe40004000000 */
[----:B------:R-:W-:Y:S01]  /*20a0*/  FSEL R22, R22, -R22, !P1 ;  /* 0x8000001616167208 */ /* 0x000fe20004800000 */
[----:B0-----:R-:W-:Y:S01]  /*20b0*/  FMUL R23, R26, R23 ;  /* 0x000000171a177220 */ /* 0x001fe20000400000 */
[----:B------:R-:W-:Y:S01]  /*20c0*/  FSEL R28, R0, -R0, !P2 ;  /* 0x80000000001c7208 */ /* 0x000fe20005000000 */
[----:B------:R-:W-:Y:S01]  /*20d0*/  FMUL R0, RZ, R8 ;  /* 0x00000008ff007220 */ /* 0x000fe20000400000 */
[----:B------:R-:W-:Y:S01]  /*20e0*/  FMUL R8, R8, 1.6678197451575060839e-12 ;  /* 0x2beab98a08087820 */ /* 0x000fe20000400000 */
        /* <DEDUP_REMOVED lines=11> */
[----:B------:R-:W-:Y:S01]  /*21a0*/  FMUL R3, R3, 0.5 ;  /* 0x3f00000003037820 */ /* 0x000fe20000400000 */
        /* <DEDUP_REMOVED lines=19> */
[----:B------:R-:W-:Y:S01]  /*22e0*/  SHF.L.U32 R0, R9, 0x8, RZ ;  /* 0x0000000809007819 */ /* 0x000fe200000006ff */
[----:B------:R-:W-:Y:S01]  /*22f0*/  BSSY.RECONVERGENT B0, `(.L_x_205) ;  /* 0x000001d000007945 */ /* 0x000fe20003800200 */
[----:B------:R-:W-:Y:S02]  /*2300*/  MOV R11, RZ ;  /* 0x000000ff000b7202 */ /* 0x000fe40000000f00 */
[----:B------:R-:W-:Y:S01]  /*2310*/  CS2R R22, SRZ ;  /* 0x0000000000167805 */ /* 0x000fe2000001ff00 */
[----:B------:R-:W-:Y:S01]  /*2320*/  IMAD.MOV.U32 R12, RZ, RZ, RZ ;  /* 0x000000ffff0c7224 */ /* 0x000fe200078e00ff */
[----:B------:R-:W-:Y:S01]  /*2330*/  LOP3.LUT R0, R0, 0x80000000, RZ, 0xfc, !PT ;  /* 0x8000000000007812 */ /* 0x000fe200078efcff */
[----:B0-----:R-:W-:Y:S02]  /*2340*/  IMAD.U32 R4, RZ, RZ, UR4 ;  /* 0x00000004ff047e24 */ /* 0x001fe4000f8e00ff */
[----:B------:R-:W-:-:S07]  /*2350*/  IMAD.U32 R5, RZ, RZ, UR5 ;  /* 0x00000005ff057e24 */ /* 0x000fce000f8e00ff */
.L_x_206:
[----:B------:R-:W2:Y:S01]  /*2360*/  LDG.E.CONSTANT R7, desc[UR6][R4.64] ;  /* 0x0000000604077981 */ /* 0x000ea2000c1e9900 */
[----:B------:R-:W-:Y:S01]  /*2370*/  ISETP.EQ.AND P6, PT, R22, RZ, PT ;  /* 0x000000ff1600720c */ /* 0x000fe20003fc2270 */
[----:B------:R-:W-:Y:S01]  /*2380*/  VIADD R12, R12, 0x1 ;  /* 0x000000010c0c7836 */ /* 0x000fe20000000000 */
[C---:B------:R-:W-:Y:S02]  /*2390*/  ISETP.EQ.AND P5, PT, R22.reuse, 0x4, PT ;  /* 0x000000041600780c */ /* 0x040fe40003fa2270 */
[C---:B------:R-:W-:Y:S02]  /*23a0*/  ISETP.EQ.AND P4, PT, R22.reuse, 0x8, PT ;  /* 0x000000081600780c */ /* 0x040fe40003f82270 */
[C---:B------:R-:W-:Y:S02]  /*23b0*/  ISETP.EQ.AND P3, PT, R22.reuse, 0xc, PT ;  /* 0x0000000c1600780c */ /* 0x040fe40003f62270 */
[C---:B------:R-:W-:Y:S02]  /*23c0*/  ISETP.EQ.AND P2, PT, R22.reuse, 0x10, PT ;  /* 0x000000101600780c */ /* 0x040fe40003f42270 */
[C---:B------:R-:W-:Y:S01]  /*23d0*/  ISETP.EQ.AND P1, PT, R22.reuse, 0x14, PT ;  /* 0x000000141600780c */ /* 0x040fe20003f22270 */
[----:B------:R-:W-:-:S02]  /*23e0*/  VIADD R22, R22, 0x4 ;  /* 0x0000000416167836 */ /* 0x000fc40000000000 */
[----:B--2---:R-:W-:-:S03]  /*23f0*/  IMAD.WIDE.U32 R6, R7, R0, RZ ;  /* 0x0000000007067225 */ /* 0x004fc600078e00ff */
[----:B------:R-:W-:-:S04]  /*2400*/  IADD3 R6, P0, PT, R6, R11, RZ ;  /* 0x0000000b06067210 */ /* 0x000fc80007f1e0ff */
[----:B------:R-:W-:Y:S01]  /*2410*/  IADD3.X R11, PT, PT, R7, R23, RZ, P0, !PT ;  /* 0x00000017070b7210 */ /* 0x000fe200007fe4ff */
[--C-:B------:R-:W-:Y:S01]  /*2420*/  @P6 IMAD.MOV.U32 R10, RZ, RZ, R6.reuse ;  /* 0x000000ffff0a6224 */ /* 0x100fe200078e0006 */
[----:B------:R-:W-:Y:S01]  /*2430*/  ISETP.NE.AND P6, PT, R12, 0x6, PT ;  /* 0x000000060c00780c */ /* 0x000fe20003fc5270 */
[--C-:B------:R-:W-:Y:S01]  /*2440*/  @P5 IMAD.MOV.U32 R16, RZ, RZ, R6.reuse ;  /* 0x000000ffff105224 */ /* 0x100fe200078e0006 */
[----:B------:R-:W-:Y:S01]  /*2450*/  IADD3 R4, P0, PT, R4, 0x4, RZ ;  /* 0x0000000404047810 */ /* 0x000fe20007f1e0ff */
[--C-:B------:R-:W-:Y:S01]  /*2460*/  @P3 IMAD.MOV.U32 R18, RZ, RZ, R6.reuse ;  /* 0x000000ffff123224 */ /* 0x100fe200078e0006 */
[-C--:B------:R-:W-:Y:S01]  /*2470*/  @P4 MOV R17, R6.reuse ;  /* 0x0000000600114202 */ /* 0x080fe20000000f00 */
[----:B------:R-:W-:Y:S01]  /*2480*/  @P2 IMAD.MOV.U32 R19, RZ, RZ, R6 ;  /* 0x000000ffff132224 */ /* 0x000fe200078e0006 */
[----:B------:R-:W-:Y:S01]  /*2490*/  @P1 MOV R13, R6 ;  /* 0x00000006000d1202 */ /* 0x000fe20000000f00 */
[----:B------:R-:W-:-:S06]  /*24a0*/  IMAD.X R5, RZ, RZ, R5, P0 ;  /* 0x000000ffff057224 */ /* 0x000fcc00000e0605 */
[----:B------:R-:W-:Y:S05]  /*24b0*/  @P6 BRA `(.L_x_206) ;  /* 0xfffffffc00a86947 */ /* 0x000fea000383ffff */
[----:B------:R-:W-:Y:S05]  /*24c0*/  BSYNC.RECONVERGENT B0 ;  /* 0x0000000000007941 */ /* 0x000fea0003800200 */
.L_x_205:
        /* <DEDUP_REMOVED lines=40> */
.L_x_207:
        /* <DEDUP_REMOVED lines=18> */
.L_x_204:
        /* <DEDUP_REMOVED lines=38> */
.L_x_199:
[----:B------:R-:W-:-:S13]  /*2ad0*/  ISETP.NE.OR P0, PT, R8, 0x64, !P0 ;  /* 0x000000640800780c */ /* 0x000fda0004705670 */
[----:B------:R-:W-:Y:S05]  /*2ae0*/  @P0 BRA `(.L_x_208) ;  /* 0x0000001000c80947 */ /* 0x000fea0003800000 */
        /* <DEDUP_REMOVED lines=8> */
[----:B-----5:R-:W-:Y:S01]  /*2b70*/  FMUL R9, R3, -6.2831854820251464844 ;  /* 0xc0c90fdb03097820 */ /* 0x020fe20000400000 */
[----:B------:R0:W5:Y:S01]  /*2b80*/  LDG.E R8, desc[UR6][R12.64+0x27100] ;  /* 0x027100060c087981 */ /* 0x000162000c1e1900 */
[----:B---3--:R-:W-:Y:S01]  /*2b90*/  I2FP.F32.S32 R0, R11 ;  /* 0x0000000b00007245 */ /* 0x008fe20000201400 */
[----:B------:R-:W-:-:S04]  /*2ba0*/  FMUL R11, RZ, -R3 ;  /* 0x80000003ff0b7220 */ /* 0x000fc80000400000 */
[-C--:B------:R-:W-:Y:S01]  /*2bb0*/  FMUL R20, R9, R0.reuse ;  /* 0x0000000009147220 */ /* 0x080fe20000400000 */
[----:B0-----:R-:W-:-:S03]  /*2bc0*/  FMUL R12, R11, R0 ;  /* 0x000000000b0c7220 */ /* 0x001fc60000400000 */
[----:B------:R-:W-:Y:S01]  /*2bd0*/  FMUL R20, R20, 1.6678197451575060839e-12 ;  /* 0x2beab98a14147820 */ /* 0x000fe20000400000 */
[----:B------:R-:W-:-:S03]  /*2be0*/  FMUL R12, R12, 1.6678197451575060839e-12 ;  /* 0x2beab98a0c0c7820 */ /* 0x000fc60000400000 */
[C---:B------:R-:W-:Y:S01]  /*2bf0*/  FMUL R22, R20.reuse, 0.63661974668502807617 ;  /* 0x3f22f98314167820 */ /* 0x040fe20000400000 */
[----:B------:R-:W-:Y:S01]  /*2c00*/  FSETP.GE.AND P0, PT, |R20|, 105615, PT ;  /* 0x47ce47801400780b */ /* 0x000fe20003f06200 */
[----:B----4-:R-:W-:-:S04]  /*2c10*/  FADD R3, R10, R15 ;  /* 0x0000000f0a037221 */ /* 0x010fc80000000000 */
        /* <DEDUP_REMOVED lines=8> */
[----:B------:R-:W-:Y:S01]  /*2ca0*/  @!P0 IMAD.MOV.U32 R22, RZ, RZ, RZ ;  /* 0x000000ffff168224 */ /* 0x000fe200078e00ff */
[----:B------:R-:W-:Y:S06]  /*2cb0*/  @!P0 BRA `(.L_x_209) ;  /* 0x0000000400648947 */ /* 0x000fec0003800000 */
[----:B------:R-:W-:Y:S02]  /*2cc0*/  IMAD.SHL.U32 R0, R20, 0x100, RZ ;  /* 0x0000010014007824 */ /* 0x000fe400078e00ff */
[----:B------:R-:W-:Y:S01]  /*2cd0*/  HFMA2 R21, -RZ, RZ, 0, 0 ;  /* 0x00000000ff157431 */ /* 0x000fe200000001ff */
[----:B------:R-:W-:Y:S01]  /*2ce0*/  CS2R R22, SRZ ;  /* 0x0000000000167805 */ /* 0x000fe2000001ff00 */
[----:B------:R-:W0:Y:S01]  /*2cf0*/  LDCU.64 UR8, c[0x4][URZ] ;  /* 0x01000000ff0877ac */ /* 0x000e220008000a00 */
[----:B------:R-:W-:Y:S01]  /*2d00*/  LOP3.LUT R0, R0, 0x80000000, RZ, 0xfc, !PT ;  /* 0x8000000000007812 */ /* 0x000fe200078efcff */
[----:B------:R-:W-:-:S06]  /*2d10*/  UMOV UR4, URZ ;  /* 0x000000ff00047c82 */ /* 0x000fcc0008000000 */
.L_x_210:
[----:B0-----:R-:W-:Y:S02]  /*2d20*/  IMAD.U32 R7, RZ, RZ, UR9 ;  /* 0x00000009ff077e24 */ /* 0x001fe4000f8e00ff */
        /* <DEDUP_REMOVED lines=64> */
.L_x_211:
        /* <DEDUP_REMOVED lines=18> */
.L_x_209:
        /* <DEDUP_REMOVED lines=34> */
[----:B-----5:R-:W-:-:S03]  /*3470*/  FMUL R23, R8, 1.6678197451575060839e-12 ;  /* 0x2beab98a08177820 */ /* 0x020fc60000400000 */
[C---:B------:R-:W-:Y:S01]  /*3480*/  FMUL R27, R0.reuse, R27 ;  /* 0x0000001b001b7220 */ /* 0x040fe20000400000 */
[----:B------:R-:W-:-:S03]  /*3490*/  FMUL R25, R0, R25 ;  /* 0x0000001900197220 */ /* 0x000fc60000400000 */
[C---:B--2---:R-:W-:Y:S01]  /*34a0*/  FFMA R27, R23.reuse, R27, R24 ;  /* 0x0000001b171b7223 */ /* 0x044fe20000000018 */
[----:B---3--:R-:W-:-:S04]  /*34b0*/  FFMA R25, R23, R25, R12 ;  /* 0x0000001917197223 */ /* 0x008fc8000000000c */
        /* <DEDUP_REMOVED lines=23> */
[----:B------:R-:W-:Y:S01]  /*3630*/  IMAD.MOV.U32 R11, RZ, RZ, RZ ;  /* 0x000000ffff0b7224 */ /* 0x000fe200078e00ff */
[----:B------:R-:W-:Y:S01]  /*3640*/  MOV R12, RZ ;  /* 0x000000ff000c7202 */ /* 0x000fe20000000f00 */
[----:B------:R-:W-:Y:S01]  /*3650*/  IMAD.MOV.U32 R23, RZ, RZ, RZ ;  /* 0x000000ffff177224 */ /* 0x000fe200078e00ff */
[----:B------:R-:W-:Y:S01]  /*3660*/  LOP3.LUT R0, R0, 0x80000000, RZ, 0xfc, !PT ;  /* 0x8000000000007812 */ /* 0x000fe200078efcff */
[----:B------:R-:W0:Y:S01]  /*3670*/  LDCU.64 UR8, c[0x4][URZ] ;  /* 0x01000000ff0877ac */ /* 0x000e220008000a00 */
[----:B------:R-:W-:-:S05]  /*3680*/  UMOV UR4, URZ ;  /* 0x000000ff00047c82 */ /* 0x000fca0008000000 */
.L_x_213:
        /* <DEDUP_REMOVED lines=64> */
.L_x_214:
[C---:B------:R-:W-:Y:S01]  /*3a90*/  SHF.L.W.U32.HI R12, R6.reuse, 0x2, R0 ;  /* 0x00000002060c7819 */ /* 0x040fe20000010e00 */
        /* <DEDUP_REMOVED lines=17> */
.L_x_212:
        /* <DEDUP_REMOVED lines=19> */
[----:B------:R-:W-:Y:S02]  /*3ce0*/  VIADD R0, R12, 0x1 ;  /* 0x000000010c007836 */ /* 0x000fe40000000000 */
        /* <DEDUP_REMOVED lines=18> */
.L_x_208:
[----:B------:R-:W-:-:S13]  /*3e10*/  ISETP.NE.AND P0, PT, R0, 0x64, PT ;  /* 0x000000640000780c */ /* 0x000fda0003f05270 */
[----:B------:R-:W-:Y:S05]  /*3e20*/  @P0 EXIT ;  /* 0x000000000000094d */ /* 0x000fea0003800000 */
[----:B------:R-:W0:Y:S08]  /*3e30*/  LDC.64 R4, c[0x0][0x388] ;  /* 0x0000e200ff047b82 */ /* 0x000e300000000a00 */
[----:B------:R-:W1:Y:S08]  /*3e40*/  LDC.64 R6, c[0x0][0x390] ;  /* 0x0000e400ff067b82 */ /* 0x000e700000000a00 */
[----:B------:R-:W2:Y:S01]  /*3e50*/  LDC.64 R12, c[0x0][0x398] ;  /* 0x0000e600ff0c7b82 */ /* 0x000ea20000000a00 */
[----:B0-----:R-:W3:Y:S01]  /*3e60*/  LDG.E R10, desc[UR6][R4.64] ;  /* 0x00000006040a7981 */ /* 0x001ee2000c1e1900 */
[----:B------:R-:W-:-:S04]  /*3e70*/  IMAD R9, R8, 0x191, RZ ;  /* 0x0000019108097824 */ /* 0x000fc800078e02ff */
[----:B-1----:R-:W-:-:S05]  /*3e80*/  IMAD.WIDE.U32 R6, R9, 0x4, R6 ;  /* 0x0000000409067825 */ /* 0x002fca00078e0006 */
[----:B------:R-:W4:Y:S04]  /*3e90*/  LDG.E R0, desc[UR6][R6.64+0x190] ;  /* 0x0001900606007981 */ /* 0x000f28000c1e1900 */
[----:B------:R-:W4:Y:S01]  /*3ea0*/  LDG.E R15, desc[UR6][R6.64+0x194] ;  /* 0x00019406060f7981 */ /* 0x000f22000c1e1900 */
[----:B------:R-:W-:-:S04]  /*3eb0*/  IMAD R9, R8, 0x190, RZ ;  /* 0x0000019008097824 */ /* 0x000fc800078e02ff */
[----:B--2---:R-:W-:-:S04]  /*3ec0*/  IMAD.WIDE.U32 R12, R9, 0x4, R12 ;  /* 0x00000004090c7825 */ /* 0x004fc800078e000c */
[----:B-----5:R-:W-:Y:S01]  /*3ed0*/  FMUL R9, R3, -6.2831854820251464844 ;  /* 0xc0c90fdb03097820 */ /* 0x020fe20000400000 */
[----:B------:R-:W-:Y:S01]  /*3ee0*/  FMUL R11, RZ, -R3 ;  /* 0x80000003ff0b7220 */ /* 0x000fe20000400000 */
[----:B------:R0:W5:Y:S01]  /*3ef0*/  LDG.E R8, desc[UR6][R12.64+0x190] ;  /* 0x000190060c087981 */ /* 0x000162000c1e1900 */
[----:B---3--:R-:W-:-:S05]  /*3f00*/  I2FP.F32.S32 R10, R10 ;  /* 0x0000000a000a7245 */ /* 0x008fca0000201400 */
        /* <DEDUP_REMOVED lines=23> */
.L_x_216:
        /* <DEDUP_REMOVED lines=65> */
.L_x_217:
        /* <DEDUP_REMOVED lines=18> */
.L_x_215:
        /* <DEDUP_REMOVED lines=34> */
[----:B-----5:R-:W-:-:S03]  /*47d0*/  FMUL R23, R8, -1.6678197451575060839e-12 ;  /* 0xabeab98a08177820 */ /* 0x020fc60000400000 */
[C---:B------:R-:W-:Y:S01]  /*47e0*/  FMUL R27, R0.reuse, R27 ;  /* 0x0000001b001b7220 */ /* 0x040fe20000400000 */
[----:B------:R-:W-:-:S03]  /*47f0*/  FMUL R25, R0, R25 ;  /* 0x0000001900197220 */ /* 0x000fc60000400000 */
[C---:B--2---:R-:W-:Y:S01]  /*4800*/  FFMA R27, R23.reuse, R27, R24 ;  /* 0x0000001b171b7223 */ /* 0x044fe20000000018 */
[----:B---3--:R-:W-:-:S04]  /*4810*/  FFMA R25, R23, R25, R12 ;  /* 0x0000001917197223 */ /* 0x008fc8000000000c */
[----:B------:R0:W-:Y:S04]  /*4820*/  STG.E desc[UR6][R6.64+-0x12a0], R27 ;  /* 0xffed601b06007986 */ /* 0x0001e8000c101906 */
[----:B------:R0:W-:Y:S04]  /*4830*/  STG.E desc[UR6][R6.64+-0x129c], R25 ;  /* 0xffed641906007986 */ /* 0x0001e8000c101906 */
[----:B------:R-:W2:Y:S01]  /*4840*/  LDG.E R4, desc[UR6][R4.64] ;  /* 0x0000000604047981 */ /* 0x000ea2000c1e1900 */
        /* <DEDUP_REMOVED lines=26> */
.L_x_219:
        /* <DEDUP_REMOVED lines=64> */
.L_x_220:
[C---:B------:R-:W-:Y:S01]  /*4df0*/  SHF.L.W.U32.HI R12, R6.reuse, 0x2, R0 ;  /* 0x00000002060c7819 */ /* 0x040fe20000010e00 */
        /* <DEDUP_REMOVED lines=17> */
.L_x_218:
        /* <DEDUP_REMOVED lines=38> */
.L_x_221:
        /* <DEDUP_REMOVED lines=9> */
.L_x_235:


//--------------------- .nv.global.init           --------------------------
	.section	.nv.global.init,"aw",@progbits
	.align	4
.nv.global.init:
	.type		__cudart_i2opi_f,@object
	.size		__cudart_i2opi_f,(.L_0 - __cudart_i2opi_f)
__cudart_i2opi_f:
        /*0000*/ 	.byte	0x41, 0x90, 0x43, 0x3c, 0x99, 0x95, 0x62, 0xdb, 0xc0, 0xdd, 0x34, 0xf5, 0xd1, 0x57, 0x27, 0xfc
        /*0010*/ 	.byte	0x29, 0x15, 0x44, 0x4e, 0x6e, 0x83, 0xf9, 0xa2
.L_0:


//--------------------- .nv.shared.reserved.0     --------------------------
	.section	.nv.shared.reserved.0,"aw",@nobits
	.weak		__nv_reservedSMEM_offset_0_alias
	.size		__nv_reservedSMEM_offset_0_alias, 0, 64
	.other		__nv_reservedSMEM_offset_0_alias,@"STO_CUDA_RESERVED_SHARED STV_DEFAULT"
__nv_reservedSMEM_offset_0_alias:
	.zero		0
	.zero		64


//--------------------- .nv.constant0._Z24scattered_parameter_initPfS_S_S_ --------------------------
	.section	.nv.constant0._Z24scattered_parameter_initPfS_S_S_,"a",@progbits
	.sectionflags	@""
	.align	4
.nv.constant0._Z24scattered_parameter_initPfS_S_S_:
	.zero		928


//--------------------- .nv.constant0._Z21calculate_JandM_totalPfPiS_S_S_P9cuComplexS2_S2_S2_S2_S2_S2_S2_S_S_S_S_ --------------------------
	.section	.nv.constant0._Z21calculate_JandM_totalPfPiS_S_S_P9cuComplexS2_S2_S2_S2_S2_S2_S2_S_S_S_S_,"a",@progbits
	.sectionflags	@""
	.align	4
.nv.constant0._Z21calculate_JandM_totalPfPiS_S_S_P9cuComplexS2_S2_S2_S2_S2_S2_S2_S_S_S_S_:
	.zero		1032


//--------------------- .nv.constant0._Z12E_inc_updatePiPfS0_S0_S0_S0_S0_S0_S0_S0_S0_S0_ --------------------------
	.section	.nv.constant0._Z12E_inc_updatePiPfS0_S0_S0_S0_S0_S0_S0_S0_S0_S0_,"a",@progbits
	.sectionflags	@""
	.align	4
.nv.constant0._Z12E_inc_updatePiPfS0_S0_S0_S0_S0_S0_S0_S0_S0_S0_:
	.zero		992


//--------------------- .nv.constant0._Z14E_field_updatePiPfS0_S0_S0_S0_S0_S0_S0_S0_S0_S0_S0_S0_S0_S0_S0_S0_ --------------------------
	.section	.nv.constant0._Z14E_field_updatePiPfS0_S0_S0_S0_S0_S0_S0_S0_S0_S0_S0_S0_S0_S0_S0_S0_,"a",@progbits
	.sectionflags	@""
	.align	4
.nv.constant0._Z14E_field_updatePiPfS0_S0_S0_S0_S0_S0_S0_S0_S0_S0_S0_S0_S0_S0_S0_S0_:
	.zero		1040


//--------------------- .nv.constant0._Z12H_inc_updatePfS_S_S_S_S_S_S_S_S_ --------------------------
	.section	.nv.constant0._Z12H_inc_updatePfS_S_S_S_S_S_S_S_S_,"a",@progbits
	.sectionflags	@""
	.align	4
.nv.constant0._Z12H_inc_updatePfS_S_S_S_S_S_S_S_S_:
	.zero		976


//--------------------- .nv.constant0._Z14H_field_updatePfS_S_S_S_S_S_S_S_S_ --------------------------
	.section	.nv.constant0._Z14H_field_updatePfS_S_S_S_S_S_S_S_S_,"a",@progbits
	.sectionflags	@""
	.align	4
.nv.constant0._Z14H_field_updatePfS_S_S_S_S_S_S_S_S_:
	.zero		976


//--------------------- .nv.constant0._Z15calculate_JandMPfPiS_S_S_P9cuComplexS2_S2_S2_S2_S2_S2_S2_ --------------------------
	.section	.nv.constant0._Z15calculate_JandMPfPiS_S_S_P9cuComplexS2_S2_S2_S2_S2_S2_S2_,"a",@progbits
	.sectionflags	@""
	.align	4
.nv.constant0._Z15calculate_JandMPfPiS_S_S_P9cuComplexS2_S2_S2_S2_S2_S2_S2_:
	.zero		1000


//--------------------- SYMBOLS --------------------------

	.type		.nv.reservedSmem.offset0,@object
	.size		.nv.reservedSmem.offset0,0x4
